//
// Generated by NVIDIA NVVM Compiler
//
// Compiler Build ID: CL-36424714
// Cuda compilation tools, release 13.0, V13.0.88
// Based on NVVM 20.0.0
//

.version 9.0
.target sm_100
.address_size 64

	// .globl	_Z33nppiFilterBoxBorder_8u_C1R_kernelPKhi8NppiSize9NppiPointPhiS1_S1_S2_14NppiBorderType

.visible .entry _Z33nppiFilterBoxBorder_8u_C1R_kernelPKhi8NppiSize9NppiPointPhiS1_S1_S2_14NppiBorderType(
	.param .u64 .ptr .align 1 _Z33nppiFilterBoxBorder_8u_C1R_kernelPKhi8NppiSize9NppiPointPhiS1_S1_S2_14NppiBorderType_param_0,
	.param .u32 _Z33nppiFilterBoxBorder_8u_C1R_kernelPKhi8NppiSize9NppiPointPhiS1_S1_S2_14NppiBorderType_param_1,
	.param .align 4 .b8 _Z33nppiFilterBoxBorder_8u_C1R_kernelPKhi8NppiSize9NppiPointPhiS1_S1_S2_14NppiBorderType_param_2[8],
	.param .align 4 .b8 _Z33nppiFilterBoxBorder_8u_C1R_kernelPKhi8NppiSize9NppiPointPhiS1_S1_S2_14NppiBorderType_param_3[8],
	.param .u64 .ptr .align 1 _Z33nppiFilterBoxBorder_8u_C1R_kernelPKhi8NppiSize9NppiPointPhiS1_S1_S2_14NppiBorderType_param_4,
	.param .u32 _Z33nppiFilterBoxBorder_8u_C1R_kernelPKhi8NppiSize9NppiPointPhiS1_S1_S2_14NppiBorderType_param_5,
	.param .align 4 .b8 _Z33nppiFilterBoxBorder_8u_C1R_kernelPKhi8NppiSize9NppiPointPhiS1_S1_S2_14NppiBorderType_param_6[8],
	.param .align 4 .b8 _Z33nppiFilterBoxBorder_8u_C1R_kernelPKhi8NppiSize9NppiPointPhiS1_S1_S2_14NppiBorderType_param_7[8],
	.param .align 4 .b8 _Z33nppiFilterBoxBorder_8u_C1R_kernelPKhi8NppiSize9NppiPointPhiS1_S1_S2_14NppiBorderType_param_8[8],
	.param .u32 _Z33nppiFilterBoxBorder_8u_C1R_kernelPKhi8NppiSize9NppiPointPhiS1_S1_S2_14NppiBorderType_param_9
)
{
	.reg .pred 	%p<124>;
	.reg .b16 	%rs<5>;
	.reg .b32 	%r<612>;
	.reg .b64 	%rd<210>;

	ld.param.u32 	%r199, [_Z33nppiFilterBoxBorder_8u_C1R_kernelPKhi8NppiSize9NppiPointPhiS1_S1_S2_14NppiBorderType_param_2+4];
	ld.param.u32 	%r198, [_Z33nppiFilterBoxBorder_8u_C1R_kernelPKhi8NppiSize9NppiPointPhiS1_S1_S2_14NppiBorderType_param_2];
	ld.param.u32 	%r1, [_Z33nppiFilterBoxBorder_8u_C1R_kernelPKhi8NppiSize9NppiPointPhiS1_S1_S2_14NppiBorderType_param_3];
	ld.param.u32 	%r2, [_Z33nppiFilterBoxBorder_8u_C1R_kernelPKhi8NppiSize9NppiPointPhiS1_S1_S2_14NppiBorderType_param_3+4];
	ld.param.u32 	%r3, [_Z33nppiFilterBoxBorder_8u_C1R_kernelPKhi8NppiSize9NppiPointPhiS1_S1_S2_14NppiBorderType_param_7];
	ld.param.u32 	%r4, [_Z33nppiFilterBoxBorder_8u_C1R_kernelPKhi8NppiSize9NppiPointPhiS1_S1_S2_14NppiBorderType_param_7+4];
	ld.param.u32 	%r5, [_Z33nppiFilterBoxBorder_8u_C1R_kernelPKhi8NppiSize9NppiPointPhiS1_S1_S2_14NppiBorderType_param_8];
	ld.param.u32 	%r6, [_Z33nppiFilterBoxBorder_8u_C1R_kernelPKhi8NppiSize9NppiPointPhiS1_S1_S2_14NppiBorderType_param_8+4];
	ld.param.u32 	%r202, [_Z33nppiFilterBoxBorder_8u_C1R_kernelPKhi8NppiSize9NppiPointPhiS1_S1_S2_14NppiBorderType_param_6];
	ld.param.u64 	%rd7, [_Z33nppiFilterBoxBorder_8u_C1R_kernelPKhi8NppiSize9NppiPointPhiS1_S1_S2_14NppiBorderType_param_0];
	ld.param.u32 	%r197, [_Z33nppiFilterBoxBorder_8u_C1R_kernelPKhi8NppiSize9NppiPointPhiS1_S1_S2_14NppiBorderType_param_1];
	ld.param.u32 	%r200, [_Z33nppiFilterBoxBorder_8u_C1R_kernelPKhi8NppiSize9NppiPointPhiS1_S1_S2_14NppiBorderType_param_5];
	ld.param.u32 	%r203, [_Z33nppiFilterBoxBorder_8u_C1R_kernelPKhi8NppiSize9NppiPointPhiS1_S1_S2_14NppiBorderType_param_6+4];
	ld.param.u32 	%r201, [_Z33nppiFilterBoxBorder_8u_C1R_kernelPKhi8NppiSize9NppiPointPhiS1_S1_S2_14NppiBorderType_param_9];
	cvta.to.global.u64 	%rd1, %rd7;
	mov.u32 	%r205, %ctaid.x;
	mov.u32 	%r206, %ntid.x;
	mul.lo.s32 	%r7, %r205, %r206;
	mov.u32 	%r8, %tid.x;
	add.s32 	%r9, %r7, %r8;
	mov.u32 	%r207, %ctaid.y;
	mov.u32 	%r208, %ntid.y;
	mov.u32 	%r209, %tid.y;
	mad.lo.s32 	%r210, %r207, %r208, %r209;
	setp.ge.s32 	%p2, %r9, %r202;
	setp.ge.s32 	%p3, %r210, %r203;
	or.pred  	%p4, %p2, %p3;
	@%p4 bra 	$L__BB0_94;
	mul.lo.s32 	%r11, %r200, %r210;
	setp.lt.s32 	%p5, %r4, 1;
	mov.b32 	%r609, 0;
	mov.u32 	%r611, %r609;
	@%p5 bra 	$L__BB0_91;
	setp.lt.s32 	%p6, %r3, 1;
	add.s32 	%r213, %r1, %r9;
	sub.s32 	%r12, %r213, %r5;
	add.s32 	%r214, %r2, %r210;
	sub.s32 	%r13, %r214, %r6;
	shl.b32 	%r16, %r198, 1;
	add.s32 	%r17, %r198, -1;
	@%p6 bra 	$L__BB0_91;
	mov.b32 	%r609, 0;
	setp.gt.s32 	%p7, %r201, 2;
	@%p7 bra 	$L__BB0_19;
	setp.eq.s32 	%p10, %r201, 1;
	@%p10 bra 	$L__BB0_34;
	setp.eq.s32 	%p11, %r201, 2;
	@%p11 bra 	$L__BB0_6;
	bra.uni 	$L__BB0_90;
$L__BB0_6:
	add.s32 	%r102, %r3, -1;
	and.b32  	%r103, %r3, 7;
	add.s32 	%r104, %r103, -1;
	and.b32  	%r105, %r3, 3;
	and.b32  	%r106, %r3, 2147483640;
	and.b32  	%r107, %r3, 1;
	add.s32 	%r108, %r199, -1;
	mov.b32 	%r567, 0;
	mov.u32 	%r609, %r567;
$L__BB0_7:
	setp.lt.u32 	%p44, %r102, 7;
	add.s32 	%r420, %r13, %r567;
	min.s32 	%r421, %r420, %r108;
	max.s32 	%r111, %r421, 0;
	mov.b32 	%r575, 0;
	@%p44 bra 	$L__BB0_10;
	mul.lo.s32 	%r423, %r111, %r197;
	cvt.s64.s32 	%rd3, %r423;
	mov.b32 	%r569, 0;
$L__BB0_9:
	.pragma "nounroll";
	add.s32 	%r424, %r12, %r569;
	min.s32 	%r425, %r424, %r17;
	max.s32 	%r426, %r425, 0;
	cvt.u64.u32 	%rd104, %r426;
	add.s64 	%rd105, %rd3, %rd104;
	add.s64 	%rd106, %rd1, %rd105;
	ld.global.u8 	%r427, [%rd106];
	add.s32 	%r428, %r609, %r427;
	add.s32 	%r429, %r424, 1;
	min.s32 	%r430, %r429, %r17;
	max.s32 	%r431, %r430, 0;
	cvt.u64.u32 	%rd107, %r431;
	add.s64 	%rd108, %rd3, %rd107;
	add.s64 	%rd109, %rd1, %rd108;
	ld.global.u8 	%r432, [%rd109];
	add.s32 	%r433, %r428, %r432;
	add.s32 	%r434, %r424, 2;
	min.s32 	%r435, %r434, %r17;
	max.s32 	%r436, %r435, 0;
	cvt.u64.u32 	%rd110, %r436;
	add.s64 	%rd111, %rd3, %rd110;
	add.s64 	%rd112, %rd1, %rd111;
	ld.global.u8 	%r437, [%rd112];
	add.s32 	%r438, %r433, %r437;
	add.s32 	%r439, %r424, 3;
	min.s32 	%r440, %r439, %r17;
	max.s32 	%r441, %r440, 0;
	cvt.u64.u32 	%rd113, %r441;
	add.s64 	%rd114, %rd3, %rd113;
	add.s64 	%rd115, %rd1, %rd114;
	ld.global.u8 	%r442, [%rd115];
	add.s32 	%r443, %r438, %r442;
	add.s32 	%r444, %r424, 4;
	min.s32 	%r445, %r444, %r17;
	max.s32 	%r446, %r445, 0;
	cvt.u64.u32 	%rd116, %r446;
	add.s64 	%rd117, %rd3, %rd116;
	add.s64 	%rd118, %rd1, %rd117;
	ld.global.u8 	%r447, [%rd118];
	add.s32 	%r448, %r443, %r447;
	add.s32 	%r449, %r424, 5;
	min.s32 	%r450, %r449, %r17;
	max.s32 	%r451, %r450, 0;
	cvt.u64.u32 	%rd119, %r451;
	add.s64 	%rd120, %rd3, %rd119;
	add.s64 	%rd121, %rd1, %rd120;
	ld.global.u8 	%r452, [%rd121];
	add.s32 	%r453, %r448, %r452;
	add.s32 	%r454, %r424, 6;
	min.s32 	%r455, %r454, %r17;
	max.s32 	%r456, %r455, 0;
	cvt.u64.u32 	%rd122, %r456;
	add.s64 	%rd123, %rd3, %rd122;
	add.s64 	%rd124, %rd1, %rd123;
	ld.global.u8 	%r457, [%rd124];
	add.s32 	%r458, %r453, %r457;
	add.s32 	%r459, %r424, 7;
	min.s32 	%r460, %r459, %r17;
	max.s32 	%r461, %r460, 0;
	cvt.u64.u32 	%rd125, %r461;
	add.s64 	%rd126, %rd3, %rd125;
	add.s64 	%rd127, %rd1, %rd126;
	ld.global.u8 	%r462, [%rd127];
	add.s32 	%r609, %r458, %r462;
	add.s32 	%r569, %r569, 8;
	setp.ne.s32 	%p45, %r569, %r106;
	mov.u32 	%r575, %r106;
	@%p45 bra 	$L__BB0_9;
$L__BB0_10:
	setp.eq.s32 	%p46, %r103, 0;
	@%p46 bra 	$L__BB0_18;
	setp.lt.u32 	%p47, %r104, 3;
	@%p47 bra 	$L__BB0_13;
	add.s32 	%r464, %r12, %r575;
	min.s32 	%r465, %r464, %r17;
	max.s32 	%r466, %r465, 0;
	mul.lo.s32 	%r467, %r111, %r197;
	cvt.s64.s32 	%rd128, %r467;
	cvt.u64.u32 	%rd129, %r466;
	add.s64 	%rd130, %rd128, %rd129;
	add.s64 	%rd131, %rd1, %rd130;
	ld.global.u8 	%r468, [%rd131];
	add.s32 	%r469, %r609, %r468;
	add.s32 	%r470, %r464, 1;
	min.s32 	%r471, %r470, %r17;
	max.s32 	%r472, %r471, 0;
	cvt.u64.u32 	%rd132, %r472;
	add.s64 	%rd133, %rd128, %rd132;
	add.s64 	%rd134, %rd1, %rd133;
	ld.global.u8 	%r473, [%rd134];
	add.s32 	%r474, %r469, %r473;
	add.s32 	%r475, %r464, 2;
	min.s32 	%r476, %r475, %r17;
	max.s32 	%r477, %r476, 0;
	cvt.u64.u32 	%rd135, %r477;
	add.s64 	%rd136, %rd128, %rd135;
	add.s64 	%rd137, %rd1, %rd136;
	ld.global.u8 	%r478, [%rd137];
	add.s32 	%r479, %r474, %r478;
	add.s32 	%r480, %r464, 3;
	min.s32 	%r481, %r480, %r17;
	max.s32 	%r482, %r481, 0;
	cvt.u64.u32 	%rd138, %r482;
	add.s64 	%rd139, %rd128, %rd138;
	add.s64 	%rd140, %rd1, %rd139;
	ld.global.u8 	%r483, [%rd140];
	add.s32 	%r609, %r479, %r483;
	add.s32 	%r575, %r575, 4;
$L__BB0_13:
	setp.eq.s32 	%p48, %r105, 0;
	@%p48 bra 	$L__BB0_18;
	setp.eq.s32 	%p49, %r105, 1;
	@%p49 bra 	$L__BB0_16;
	add.s32 	%r485, %r12, %r575;
	min.s32 	%r486, %r485, %r17;
	max.s32 	%r487, %r486, 0;
	mul.lo.s32 	%r488, %r111, %r197;
	cvt.s64.s32 	%rd141, %r488;
	cvt.u64.u32 	%rd142, %r487;
	add.s64 	%rd143, %rd141, %rd142;
	add.s64 	%rd144, %rd1, %rd143;
	ld.global.u8 	%r489, [%rd144];
	add.s32 	%r490, %r609, %r489;
	add.s32 	%r491, %r485, 1;
	min.s32 	%r492, %r491, %r17;
	max.s32 	%r493, %r492, 0;
	cvt.u64.u32 	%rd145, %r493;
	add.s64 	%rd146, %rd141, %rd145;
	add.s64 	%rd147, %rd1, %rd146;
	ld.global.u8 	%r494, [%rd147];
	add.s32 	%r609, %r490, %r494;
	add.s32 	%r575, %r575, 2;
$L__BB0_16:
	setp.eq.s32 	%p50, %r107, 0;
	@%p50 bra 	$L__BB0_18;
	add.s32 	%r495, %r12, %r575;
	min.s32 	%r496, %r495, %r17;
	max.s32 	%r497, %r496, 0;
	mul.lo.s32 	%r498, %r111, %r197;
	cvt.s64.s32 	%rd148, %r498;
	cvt.u64.u32 	%rd149, %r497;
	add.s64 	%rd150, %rd148, %rd149;
	add.s64 	%rd151, %rd1, %rd150;
	ld.global.u8 	%r499, [%rd151];
	add.s32 	%r609, %r609, %r499;
$L__BB0_18:
	add.s32 	%r567, %r567, 1;
	setp.eq.s32 	%p51, %r567, %r4;
	@%p51 bra 	$L__BB0_90;
	bra.uni 	$L__BB0_7;
$L__BB0_19:
	setp.eq.s32 	%p8, %r201, 3;
	@%p8 bra 	$L__BB0_77;
	setp.eq.s32 	%p9, %r201, 4;
	@%p9 bra 	$L__BB0_21;
	bra.uni 	$L__BB0_90;
$L__BB0_21:
	add.s32 	%r163, %r3, -1;
	and.b32  	%r164, %r3, 7;
	add.s32 	%r165, %r164, -1;
	and.b32  	%r166, %r3, 3;
	and.b32  	%r167, %r3, 2147483640;
	and.b32  	%r168, %r3, 1;
	shl.b32 	%r169, %r199, 1;
	mov.b32 	%r595, 0;
	mov.u32 	%r609, %r595;
$L__BB0_22:
	setp.lt.u32 	%p12, %r163, 7;
	add.s32 	%r219, %r13, %r595;
	shr.s32 	%r220, %r219, 31;
	xor.b32  	%r221, %r220, %r219;
	setp.lt.s32 	%p13, %r221, %r199;
	not.b32 	%r222, %r221;
	add.s32 	%r223, %r169, %r222;
	selp.b32 	%r172, %r221, %r223, %p13;
	mov.b32 	%r603, 0;
	@%p12 bra 	$L__BB0_25;
	mul.lo.s32 	%r225, %r172, %r197;
	cvt.s64.s32 	%rd5, %r225;
	mov.b32 	%r597, 0;
$L__BB0_24:
	.pragma "nounroll";
	add.s32 	%r226, %r12, %r597;
	shr.s32 	%r227, %r226, 31;
	xor.b32  	%r228, %r227, %r226;
	setp.lt.s32 	%p14, %r228, %r198;
	not.b32 	%r229, %r228;
	add.s32 	%r230, %r16, %r229;
	selp.b32 	%r231, %r228, %r230, %p14;
	cvt.s64.s32 	%rd8, %r231;
	add.s64 	%rd9, %rd5, %rd8;
	add.s64 	%rd10, %rd1, %rd9;
	ld.global.u8 	%r232, [%rd10];
	add.s32 	%r233, %r609, %r232;
	add.s32 	%r234, %r226, 1;
	shr.s32 	%r235, %r234, 31;
	xor.b32  	%r236, %r235, %r234;
	setp.lt.s32 	%p15, %r236, %r198;
	not.b32 	%r237, %r236;
	add.s32 	%r238, %r16, %r237;
	selp.b32 	%r239, %r236, %r238, %p15;
	cvt.s64.s32 	%rd11, %r239;
	add.s64 	%rd12, %rd5, %rd11;
	add.s64 	%rd13, %rd1, %rd12;
	ld.global.u8 	%r240, [%rd13];
	add.s32 	%r241, %r233, %r240;
	add.s32 	%r242, %r226, 2;
	shr.s32 	%r243, %r242, 31;
	xor.b32  	%r244, %r243, %r242;
	setp.lt.s32 	%p16, %r244, %r198;
	not.b32 	%r245, %r244;
	add.s32 	%r246, %r16, %r245;
	selp.b32 	%r247, %r244, %r246, %p16;
	cvt.s64.s32 	%rd14, %r247;
	add.s64 	%rd15, %rd5, %rd14;
	add.s64 	%rd16, %rd1, %rd15;
	ld.global.u8 	%r248, [%rd16];
	add.s32 	%r249, %r241, %r248;
	add.s32 	%r250, %r226, 3;
	shr.s32 	%r251, %r250, 31;
	xor.b32  	%r252, %r251, %r250;
	setp.lt.s32 	%p17, %r252, %r198;
	not.b32 	%r253, %r252;
	add.s32 	%r254, %r16, %r253;
	selp.b32 	%r255, %r252, %r254, %p17;
	cvt.s64.s32 	%rd17, %r255;
	add.s64 	%rd18, %rd5, %rd17;
	add.s64 	%rd19, %rd1, %rd18;
	ld.global.u8 	%r256, [%rd19];
	add.s32 	%r257, %r249, %r256;
	add.s32 	%r258, %r226, 4;
	shr.s32 	%r259, %r258, 31;
	xor.b32  	%r260, %r259, %r258;
	setp.lt.s32 	%p18, %r260, %r198;
	not.b32 	%r261, %r260;
	add.s32 	%r262, %r16, %r261;
	selp.b32 	%r263, %r260, %r262, %p18;
	cvt.s64.s32 	%rd20, %r263;
	add.s64 	%rd21, %rd5, %rd20;
	add.s64 	%rd22, %rd1, %rd21;
	ld.global.u8 	%r264, [%rd22];
	add.s32 	%r265, %r257, %r264;
	add.s32 	%r266, %r226, 5;
	shr.s32 	%r267, %r266, 31;
	xor.b32  	%r268, %r267, %r266;
	setp.lt.s32 	%p19, %r268, %r198;
	not.b32 	%r269, %r268;
	add.s32 	%r270, %r16, %r269;
	selp.b32 	%r271, %r268, %r270, %p19;
	cvt.s64.s32 	%rd23, %r271;
	add.s64 	%rd24, %rd5, %rd23;
	add.s64 	%rd25, %rd1, %rd24;
	ld.global.u8 	%r272, [%rd25];
	add.s32 	%r273, %r265, %r272;
	add.s32 	%r274, %r226, 6;
	shr.s32 	%r275, %r274, 31;
	xor.b32  	%r276, %r275, %r274;
	setp.lt.s32 	%p20, %r276, %r198;
	not.b32 	%r277, %r276;
	add.s32 	%r278, %r16, %r277;
	selp.b32 	%r279, %r276, %r278, %p20;
	cvt.s64.s32 	%rd26, %r279;
	add.s64 	%rd27, %rd5, %rd26;
	add.s64 	%rd28, %rd1, %rd27;
	ld.global.u8 	%r280, [%rd28];
	add.s32 	%r281, %r273, %r280;
	add.s32 	%r282, %r226, 7;
	shr.s32 	%r283, %r282, 31;
	xor.b32  	%r284, %r283, %r282;
	setp.lt.s32 	%p21, %r284, %r198;
	not.b32 	%r285, %r284;
	add.s32 	%r286, %r16, %r285;
	selp.b32 	%r287, %r284, %r286, %p21;
	cvt.s64.s32 	%rd29, %r287;
	add.s64 	%rd30, %rd5, %rd29;
	add.s64 	%rd31, %rd1, %rd30;
	ld.global.u8 	%r288, [%rd31];
	add.s32 	%r609, %r281, %r288;
	add.s32 	%r597, %r597, 8;
	setp.ne.s32 	%p22, %r597, %r167;
	mov.u32 	%r603, %r167;
	@%p22 bra 	$L__BB0_24;
$L__BB0_25:
	setp.eq.s32 	%p23, %r164, 0;
	@%p23 bra 	$L__BB0_33;
	setp.lt.u32 	%p24, %r165, 3;
	@%p24 bra 	$L__BB0_28;
	add.s32 	%r290, %r12, %r603;
	shr.s32 	%r291, %r290, 31;
	xor.b32  	%r292, %r291, %r290;
	setp.lt.s32 	%p25, %r292, %r198;
	not.b32 	%r293, %r292;
	add.s32 	%r294, %r16, %r293;
	selp.b32 	%r295, %r292, %r294, %p25;
	mul.lo.s32 	%r296, %r172, %r197;
	cvt.s64.s32 	%rd32, %r296;
	cvt.s64.s32 	%rd33, %r295;
	add.s64 	%rd34, %rd32, %rd33;
	add.s64 	%rd35, %rd1, %rd34;
	ld.global.u8 	%r297, [%rd35];
	add.s32 	%r298, %r609, %r297;
	add.s32 	%r299, %r290, 1;
	shr.s32 	%r300, %r299, 31;
	xor.b32  	%r301, %r300, %r299;
	setp.lt.s32 	%p26, %r301, %r198;
	not.b32 	%r302, %r301;
	add.s32 	%r303, %r16, %r302;
	selp.b32 	%r304, %r301, %r303, %p26;
	cvt.s64.s32 	%rd36, %r304;
	add.s64 	%rd37, %rd32, %rd36;
	add.s64 	%rd38, %rd1, %rd37;
	ld.global.u8 	%r305, [%rd38];
	add.s32 	%r306, %r298, %r305;
	add.s32 	%r307, %r290, 2;
	shr.s32 	%r308, %r307, 31;
	xor.b32  	%r309, %r308, %r307;
	setp.lt.s32 	%p27, %r309, %r198;
	not.b32 	%r310, %r309;
	add.s32 	%r311, %r16, %r310;
	selp.b32 	%r312, %r309, %r311, %p27;
	cvt.s64.s32 	%rd39, %r312;
	add.s64 	%rd40, %rd32, %rd39;
	add.s64 	%rd41, %rd1, %rd40;
	ld.global.u8 	%r313, [%rd41];
	add.s32 	%r314, %r306, %r313;
	add.s32 	%r315, %r290, 3;
	shr.s32 	%r316, %r315, 31;
	xor.b32  	%r317, %r316, %r315;
	setp.lt.s32 	%p28, %r317, %r198;
	not.b32 	%r318, %r317;
	add.s32 	%r319, %r16, %r318;
	selp.b32 	%r320, %r317, %r319, %p28;
	cvt.s64.s32 	%rd42, %r320;
	add.s64 	%rd43, %rd32, %rd42;
	add.s64 	%rd44, %rd1, %rd43;
	ld.global.u8 	%r321, [%rd44];
	add.s32 	%r609, %r314, %r321;
	add.s32 	%r603, %r603, 4;
$L__BB0_28:
	setp.eq.s32 	%p29, %r166, 0;
	@%p29 bra 	$L__BB0_33;
	setp.eq.s32 	%p30, %r166, 1;
	@%p30 bra 	$L__BB0_31;
	add.s32 	%r323, %r12, %r603;
	shr.s32 	%r324, %r323, 31;
	xor.b32  	%r325, %r324, %r323;
	setp.lt.s32 	%p31, %r325, %r198;
	not.b32 	%r326, %r325;
	add.s32 	%r327, %r16, %r326;
	selp.b32 	%r328, %r325, %r327, %p31;
	mul.lo.s32 	%r329, %r172, %r197;
	cvt.s64.s32 	%rd45, %r329;
	cvt.s64.s32 	%rd46, %r328;
	add.s64 	%rd47, %rd45, %rd46;
	add.s64 	%rd48, %rd1, %rd47;
	ld.global.u8 	%r330, [%rd48];
	add.s32 	%r331, %r609, %r330;
	add.s32 	%r332, %r323, 1;
	shr.s32 	%r333, %r332, 31;
	xor.b32  	%r334, %r333, %r332;
	setp.lt.s32 	%p32, %r334, %r198;
	not.b32 	%r335, %r334;
	add.s32 	%r336, %r16, %r335;
	selp.b32 	%r337, %r334, %r336, %p32;
	cvt.s64.s32 	%rd49, %r337;
	add.s64 	%rd50, %rd45, %rd49;
	add.s64 	%rd51, %rd1, %rd50;
	ld.global.u8 	%r338, [%rd51];
	add.s32 	%r609, %r331, %r338;
	add.s32 	%r603, %r603, 2;
$L__BB0_31:
	setp.eq.s32 	%p33, %r168, 0;
	@%p33 bra 	$L__BB0_33;
	add.s32 	%r339, %r12, %r603;
	shr.s32 	%r340, %r339, 31;
	xor.b32  	%r341, %r340, %r339;
	setp.lt.s32 	%p34, %r341, %r198;
	not.b32 	%r342, %r341;
	add.s32 	%r343, %r16, %r342;
	selp.b32 	%r344, %r341, %r343, %p34;
	mul.lo.s32 	%r345, %r172, %r197;
	cvt.s64.s32 	%rd52, %r345;
	cvt.s64.s32 	%rd53, %r344;
	add.s64 	%rd54, %rd52, %rd53;
	add.s64 	%rd55, %rd1, %rd54;
	ld.global.u8 	%r346, [%rd55];
	add.s32 	%r609, %r609, %r346;
$L__BB0_33:
	add.s32 	%r595, %r595, 1;
	setp.ne.s32 	%p35, %r595, %r4;
	@%p35 bra 	$L__BB0_22;
	bra.uni 	$L__BB0_90;
$L__BB0_34:
	and.b32  	%r18, %r3, 7;
	and.b32  	%r501, %r3, 2147483640;
	neg.s32 	%r19, %r501;
	add.s32 	%r502, %r1, %r8;
	add.s32 	%r503, %r502, %r7;
	sub.s32 	%r504, %r503, %r5;
	add.s32 	%r20, %r504, 3;
	mov.b32 	%r537, 0;
	mov.u32 	%r609, %r537;
$L__BB0_35:
	add.s32 	%r507, %r3, -1;
	setp.lt.u32 	%p52, %r507, 7;
	add.s32 	%r23, %r13, %r537;
	setp.lt.s32 	%p53, %r23, 0;
	setp.ge.s32 	%p54, %r23, %r199;
	or.pred  	%p1, %p53, %p54;
	mov.b32 	%r558, 0;
	@%p52 bra 	$L__BB0_54;
	mul.lo.s32 	%r508, %r23, %r197;
	cvt.s64.s32 	%rd2, %r508;
	mov.u32 	%r539, %r20;
	mov.u32 	%r540, %r19;
$L__BB0_37:
	.pragma "nounroll";
	add.s32 	%r27, %r539, -3;
	setp.lt.s32 	%p55, %r27, 0;
	setp.ge.s32 	%p56, %r27, %r198;
	or.pred  	%p57, %p55, %p56;
	or.pred  	%p58, %p57, %p1;
	mov.b32 	%r542, 0;
	@%p58 bra 	$L__BB0_39;
	cvt.u64.u32 	%rd152, %r27;
	add.s64 	%rd153, %rd2, %rd152;
	add.s64 	%rd154, %rd1, %rd153;
	ld.global.u8 	%r542, [%rd154];
$L__BB0_39:
	add.s32 	%r30, %r542, %r609;
	add.s32 	%r31, %r539, -2;
	setp.lt.s32 	%p59, %r31, 0;
	setp.ge.s32 	%p60, %r31, %r198;
	or.pred  	%p61, %p59, %p60;
	or.pred  	%p62, %p61, %p1;
	mov.b32 	%r543, 0;
	@%p62 bra 	$L__BB0_41;
	cvt.u64.u32 	%rd155, %r31;
	add.s64 	%rd156, %rd2, %rd155;
	add.s64 	%rd157, %rd1, %rd156;
	ld.global.u8 	%r543, [%rd157];
$L__BB0_41:
	add.s32 	%r34, %r543, %r30;
	add.s32 	%r35, %r539, -1;
	setp.lt.s32 	%p63, %r35, 0;
	setp.ge.s32 	%p64, %r35, %r198;
	or.pred  	%p65, %p63, %p64;
	or.pred  	%p66, %p65, %p1;
	mov.b32 	%r544, 0;
	@%p66 bra 	$L__BB0_43;
	cvt.u64.u32 	%rd158, %r35;
	add.s64 	%rd159, %rd2, %rd158;
	add.s64 	%rd160, %rd1, %rd159;
	ld.global.u8 	%r544, [%rd160];
$L__BB0_43:
	add.s32 	%r38, %r544, %r34;
	add.s32 	%r39, %r539, 4;
	setp.lt.s32 	%p67, %r539, 0;
	setp.ge.s32 	%p68, %r539, %r198;
	or.pred  	%p69, %p67, %p68;
	or.pred  	%p70, %p69, %p1;
	mov.b32 	%r545, 0;
	@%p70 bra 	$L__BB0_45;
	cvt.u64.u32 	%rd161, %r539;
	add.s64 	%rd162, %rd2, %rd161;
	add.s64 	%rd163, %rd1, %rd162;
	ld.global.u8 	%r545, [%rd163];
$L__BB0_45:
	add.s32 	%r42, %r545, %r38;
	add.s32 	%r43, %r539, 1;
	setp.lt.s32 	%p71, %r43, 0;
	setp.ge.s32 	%p72, %r43, %r198;
	or.pred  	%p73, %p71, %p72;
	or.pred  	%p74, %p73, %p1;
	mov.b32 	%r546, 0;
	@%p74 bra 	$L__BB0_47;
	cvt.u64.u32 	%rd164, %r43;
	add.s64 	%rd165, %rd2, %rd164;
	add.s64 	%rd166, %rd1, %rd165;
	ld.global.u8 	%r546, [%rd166];
$L__BB0_47:
	add.s32 	%r46, %r546, %r42;
	add.s32 	%r47, %r539, 2;
	setp.lt.s32 	%p75, %r47, 0;
	setp.ge.s32 	%p76, %r47, %r198;
	or.pred  	%p77, %p75, %p76;
	or.pred  	%p78, %p77, %p1;
	mov.b32 	%r547, 0;
	@%p78 bra 	$L__BB0_49;
	cvt.u64.u32 	%rd167, %r47;
	add.s64 	%rd168, %rd2, %rd167;
	add.s64 	%rd169, %rd1, %rd168;
	ld.global.u8 	%r547, [%rd169];
$L__BB0_49:
	add.s32 	%r50, %r547, %r46;
	add.s32 	%r51, %r539, 3;
	setp.lt.s32 	%p79, %r51, 0;
	setp.ge.s32 	%p80, %r51, %r198;
	or.pred  	%p81, %p79, %p80;
	or.pred  	%p82, %p81, %p1;
	mov.b32 	%r548, 0;
	@%p82 bra 	$L__BB0_51;
	cvt.u64.u32 	%rd170, %r51;
	add.s64 	%rd171, %rd2, %rd170;
	add.s64 	%rd172, %rd1, %rd171;
	ld.global.u8 	%r548, [%rd172];
$L__BB0_51:
	add.s32 	%r54, %r548, %r50;
	setp.lt.s32 	%p83, %r39, 0;
	setp.ge.s32 	%p84, %r39, %r198;
	or.pred  	%p85, %p83, %p84;
	or.pred  	%p86, %p85, %p1;
	mov.b32 	%r549, 0;
	@%p86 bra 	$L__BB0_53;
	cvt.u64.u32 	%rd173, %r39;
	add.s64 	%rd174, %rd2, %rd173;
	add.s64 	%rd175, %rd1, %rd174;
	ld.global.u8 	%r549, [%rd175];
$L__BB0_53:
	add.s32 	%r609, %r549, %r54;
	add.s32 	%r540, %r540, 8;
	add.s32 	%r539, %r539, 8;
	setp.ne.s32 	%p87, %r540, 0;
	mov.u32 	%r558, %r501;
	@%p87 bra 	$L__BB0_37;
$L__BB0_54:
	setp.eq.s32 	%p88, %r18, 0;
	@%p88 bra 	$L__BB0_76;
	add.s32 	%r518, %r18, -1;
	setp.lt.u32 	%p89, %r518, 3;
	@%p89 bra 	$L__BB0_65;
	add.s32 	%r64, %r12, %r558;
	setp.lt.s32 	%p90, %r64, 0;
	setp.ge.s32 	%p91, %r64, %r198;
	or.pred  	%p92, %p90, %p91;
	or.pred  	%p93, %p92, %p1;
	mov.b32 	%r553, 0;
	@%p93 bra 	$L__BB0_58;
	mul.lo.s32 	%r520, %r23, %r197;
	cvt.s64.s32 	%rd176, %r520;
	cvt.u64.u32 	%rd177, %r64;
	add.s64 	%rd178, %rd176, %rd177;
	add.s64 	%rd179, %rd1, %rd178;
	ld.global.u8 	%r553, [%rd179];
$L__BB0_58:
	add.s32 	%r67, %r553, %r609;
	add.s32 	%r68, %r64, 1;
	setp.lt.s32 	%p94, %r68, 0;
	setp.ge.s32 	%p95, %r68, %r198;
	or.pred  	%p96, %p94, %p95;
	or.pred  	%p97, %p96, %p1;
	mov.b32 	%r554, 0;
	@%p97 bra 	$L__BB0_60;
	mul.lo.s32 	%r522, %r23, %r197;
	cvt.s64.s32 	%rd180, %r522;
	cvt.u64.u32 	%rd181, %r68;
	add.s64 	%rd182, %rd180, %rd181;
	add.s64 	%rd183, %rd1, %rd182;
	ld.global.u8 	%r554, [%rd183];
$L__BB0_60:
	add.s32 	%r71, %r554, %r67;
	add.s32 	%r72, %r64, 2;
	setp.lt.s32 	%p98, %r72, 0;
	setp.ge.s32 	%p99, %r72, %r198;
	or.pred  	%p100, %p98, %p99;
	or.pred  	%p101, %p100, %p1;
	mov.b32 	%r555, 0;
	@%p101 bra 	$L__BB0_62;
	mul.lo.s32 	%r524, %r23, %r197;
	cvt.s64.s32 	%rd184, %r524;
	cvt.u64.u32 	%rd185, %r72;
	add.s64 	%rd186, %rd184, %rd185;
	add.s64 	%rd187, %rd1, %rd186;
	ld.global.u8 	%r555, [%rd187];
$L__BB0_62:
	add.s32 	%r75, %r555, %r71;
	add.s32 	%r76, %r64, 3;
	setp.lt.s32 	%p102, %r76, 0;
	setp.ge.s32 	%p103, %r76, %r198;
	or.pred  	%p104, %p102, %p103;
	or.pred  	%p105, %p104, %p1;
	mov.b32 	%r556, 0;
	@%p105 bra 	$L__BB0_64;
	mul.lo.s32 	%r526, %r23, %r197;
	cvt.s64.s32 	%rd188, %r526;
	cvt.u64.u32 	%rd189, %r76;
	add.s64 	%rd190, %rd188, %rd189;
	add.s64 	%rd191, %rd1, %rd190;
	ld.global.u8 	%r556, [%rd191];
$L__BB0_64:
	add.s32 	%r609, %r556, %r75;
	add.s32 	%r558, %r558, 4;
$L__BB0_65:
	and.b32  	%r528, %r3, 3;
	setp.eq.s32 	%p106, %r528, 0;
	@%p106 bra 	$L__BB0_76;
	setp.eq.s32 	%p107, %r528, 1;
	@%p107 bra 	$L__BB0_72;
	add.s32 	%r84, %r12, %r558;
	setp.lt.s32 	%p108, %r84, 0;
	setp.ge.s32 	%p109, %r84, %r198;
	or.pred  	%p110, %p108, %p109;
	or.pred  	%p111, %p110, %p1;
	mov.b32 	%r560, 0;
	@%p111 bra 	$L__BB0_69;
	mul.lo.s32 	%r530, %r23, %r197;
	cvt.s64.s32 	%rd192, %r530;
	cvt.u64.u32 	%rd193, %r84;
	add.s64 	%rd194, %rd192, %rd193;
	add.s64 	%rd195, %rd1, %rd194;
	ld.global.u8 	%r560, [%rd195];
$L__BB0_69:
	add.s32 	%r87, %r560, %r609;
	add.s32 	%r88, %r84, 1;
	setp.lt.s32 	%p112, %r88, 0;
	setp.ge.s32 	%p113, %r88, %r198;
	or.pred  	%p114, %p112, %p113;
	or.pred  	%p115, %p114, %p1;
	mov.b32 	%r561, 0;
	@%p115 bra 	$L__BB0_71;
	mul.lo.s32 	%r532, %r23, %r197;
	cvt.s64.s32 	%rd196, %r532;
	cvt.u64.u32 	%rd197, %r88;
	add.s64 	%rd198, %rd196, %rd197;
	add.s64 	%rd199, %rd1, %rd198;
	ld.global.u8 	%r561, [%rd199];
$L__BB0_71:
	add.s32 	%r609, %r561, %r87;
	add.s32 	%r558, %r558, 2;
$L__BB0_72:
	and.b32  	%r533, %r3, 1;
	setp.eq.b32 	%p116, %r533, 1;
	not.pred 	%p117, %p116;
	@%p117 bra 	$L__BB0_76;
	add.s32 	%r96, %r12, %r558;
	setp.lt.s32 	%p118, %r96, 0;
	setp.ge.s32 	%p119, %r96, %r198;
	or.pred  	%p120, %p118, %p119;
	or.pred  	%p121, %p120, %p1;
	mov.b32 	%r565, 0;
	@%p121 bra 	$L__BB0_75;
	mul.lo.s32 	%r535, %r23, %r197;
	cvt.s64.s32 	%rd200, %r535;
	cvt.u64.u32 	%rd201, %r96;
	add.s64 	%rd202, %rd200, %rd201;
	add.s64 	%rd203, %rd1, %rd202;
	ld.global.u8 	%r565, [%rd203];
$L__BB0_75:
	add.s32 	%r609, %r565, %r609;
$L__BB0_76:
	add.s32 	%r537, %r537, 1;
	setp.eq.s32 	%p122, %r537, %r4;
	@%p122 bra 	$L__BB0_90;
	bra.uni 	$L__BB0_35;
$L__BB0_77:
	add.s32 	%r132, %r3, -1;
	and.b32  	%r133, %r3, 7;
	add.s32 	%r134, %r133, -1;
	and.b32  	%r135, %r3, 3;
	add.s32 	%r136, %r13, %r199;
	and.b32  	%r137, %r3, 2147483640;
	add.s32 	%r138, %r12, %r198;
	and.b32  	%r139, %r3, 1;
	mov.b32 	%r581, 0;
	mov.u32 	%r609, %r581;
$L__BB0_78:
	setp.lt.u32 	%p36, %r132, 7;
	add.s32 	%r142, %r581, %r136;
	mov.b32 	%r589, 0;
	@%p36 bra 	$L__BB0_81;
	rem.s32 	%r351, %r142, %r199;
	mul.lo.s32 	%r352, %r351, %r197;
	cvt.s64.s32 	%rd4, %r352;
	mov.b32 	%r583, 0;
$L__BB0_80:
	.pragma "nounroll";
	add.s32 	%r353, %r583, %r138;
	rem.s32 	%r354, %r353, %r198;
	cvt.s64.s32 	%rd56, %r354;
	add.s64 	%rd57, %rd4, %rd56;
	add.s64 	%rd58, %rd1, %rd57;
	ld.global.u8 	%r355, [%rd58];
	add.s32 	%r356, %r609, %r355;
	add.s32 	%r357, %r353, 1;
	rem.s32 	%r358, %r357, %r198;
	cvt.s64.s32 	%rd59, %r358;
	add.s64 	%rd60, %rd4, %rd59;
	add.s64 	%rd61, %rd1, %rd60;
	ld.global.u8 	%r359, [%rd61];
	add.s32 	%r360, %r356, %r359;
	add.s32 	%r361, %r353, 2;
	rem.s32 	%r362, %r361, %r198;
	cvt.s64.s32 	%rd62, %r362;
	add.s64 	%rd63, %rd4, %rd62;
	add.s64 	%rd64, %rd1, %rd63;
	ld.global.u8 	%r363, [%rd64];
	add.s32 	%r364, %r360, %r363;
	add.s32 	%r365, %r353, 3;
	rem.s32 	%r366, %r365, %r198;
	cvt.s64.s32 	%rd65, %r366;
	add.s64 	%rd66, %rd4, %rd65;
	add.s64 	%rd67, %rd1, %rd66;
	ld.global.u8 	%r367, [%rd67];
	add.s32 	%r368, %r364, %r367;
	add.s32 	%r369, %r353, 4;
	rem.s32 	%r370, %r369, %r198;
	cvt.s64.s32 	%rd68, %r370;
	add.s64 	%rd69, %rd4, %rd68;
	add.s64 	%rd70, %rd1, %rd69;
	ld.global.u8 	%r371, [%rd70];
	add.s32 	%r372, %r368, %r371;
	add.s32 	%r373, %r353, 5;
	rem.s32 	%r374, %r373, %r198;
	cvt.s64.s32 	%rd71, %r374;
	add.s64 	%rd72, %rd4, %rd71;
	add.s64 	%rd73, %rd1, %rd72;
	ld.global.u8 	%r375, [%rd73];
	add.s32 	%r376, %r372, %r375;
	add.s32 	%r377, %r353, 6;
	rem.s32 	%r378, %r377, %r198;
	cvt.s64.s32 	%rd74, %r378;
	add.s64 	%rd75, %rd4, %rd74;
	add.s64 	%rd76, %rd1, %rd75;
	ld.global.u8 	%r379, [%rd76];
	add.s32 	%r380, %r376, %r379;
	add.s32 	%r381, %r353, 7;
	rem.s32 	%r382, %r381, %r198;
	cvt.s64.s32 	%rd77, %r382;
	add.s64 	%rd78, %rd4, %rd77;
	add.s64 	%rd79, %rd1, %rd78;
	ld.global.u8 	%r383, [%rd79];
	add.s32 	%r609, %r380, %r383;
	add.s32 	%r583, %r583, 8;
	setp.ne.s32 	%p37, %r583, %r137;
	mov.u32 	%r589, %r137;
	@%p37 bra 	$L__BB0_80;
$L__BB0_81:
	setp.eq.s32 	%p38, %r133, 0;
	@%p38 bra 	$L__BB0_89;
	setp.lt.u32 	%p39, %r134, 3;
	@%p39 bra 	$L__BB0_84;
	add.s32 	%r385, %r589, %r138;
	rem.s32 	%r386, %r385, %r198;
	rem.s32 	%r387, %r142, %r199;
	mul.lo.s32 	%r388, %r387, %r197;
	cvt.s64.s32 	%rd80, %r388;
	cvt.s64.s32 	%rd81, %r386;
	add.s64 	%rd82, %rd80, %rd81;
	add.s64 	%rd83, %rd1, %rd82;
	ld.global.u8 	%r389, [%rd83];
	add.s32 	%r390, %r609, %r389;
	add.s32 	%r391, %r385, 1;
	rem.s32 	%r392, %r391, %r198;
	cvt.s64.s32 	%rd84, %r392;
	add.s64 	%rd85, %rd80, %rd84;
	add.s64 	%rd86, %rd1, %rd85;
	ld.global.u8 	%r393, [%rd86];
	add.s32 	%r394, %r390, %r393;
	add.s32 	%r395, %r385, 2;
	rem.s32 	%r396, %r395, %r198;
	cvt.s64.s32 	%rd87, %r396;
	add.s64 	%rd88, %rd80, %rd87;
	add.s64 	%rd89, %rd1, %rd88;
	ld.global.u8 	%r397, [%rd89];
	add.s32 	%r398, %r394, %r397;
	add.s32 	%r399, %r385, 3;
	rem.s32 	%r400, %r399, %r198;
	cvt.s64.s32 	%rd90, %r400;
	add.s64 	%rd91, %rd80, %rd90;
	add.s64 	%rd92, %rd1, %rd91;
	ld.global.u8 	%r401, [%rd92];
	add.s32 	%r609, %r398, %r401;
	add.s32 	%r589, %r589, 4;
$L__BB0_84:
	setp.eq.s32 	%p40, %r135, 0;
	@%p40 bra 	$L__BB0_89;
	setp.eq.s32 	%p41, %r135, 1;
	@%p41 bra 	$L__BB0_87;
	add.s32 	%r403, %r589, %r138;
	rem.s32 	%r404, %r403, %r198;
	rem.s32 	%r405, %r142, %r199;
	mul.lo.s32 	%r406, %r405, %r197;
	cvt.s64.s32 	%rd93, %r406;
	cvt.s64.s32 	%rd94, %r404;
	add.s64 	%rd95, %rd93, %rd94;
	add.s64 	%rd96, %rd1, %rd95;
	ld.global.u8 	%r407, [%rd96];
	add.s32 	%r408, %r609, %r407;
	add.s32 	%r409, %r403, 1;
	rem.s32 	%r410, %r409, %r198;
	cvt.s64.s32 	%rd97, %r410;
	add.s64 	%rd98, %rd93, %rd97;
	add.s64 	%rd99, %rd1, %rd98;
	ld.global.u8 	%r411, [%rd99];
	add.s32 	%r609, %r408, %r411;
	add.s32 	%r589, %r589, 2;
$L__BB0_87:
	setp.eq.s32 	%p42, %r139, 0;
	@%p42 bra 	$L__BB0_89;
	add.s32 	%r412, %r589, %r138;
	rem.s32 	%r413, %r412, %r198;
	rem.s32 	%r414, %r142, %r199;
	mul.lo.s32 	%r415, %r414, %r197;
	cvt.s64.s32 	%rd100, %r415;
	cvt.s64.s32 	%rd101, %r413;
	add.s64 	%rd102, %rd100, %rd101;
	add.s64 	%rd103, %rd1, %rd102;
	ld.global.u8 	%r416, [%rd103];
	add.s32 	%r609, %r609, %r416;
$L__BB0_89:
	add.s32 	%r581, %r581, 1;
	setp.eq.s32 	%p43, %r581, %r4;
	@%p43 bra 	$L__BB0_90;
	bra.uni 	$L__BB0_78;
$L__BB0_90:
	mul.lo.s32 	%r611, %r4, %r3;
$L__BB0_91:
	setp.lt.s32 	%p123, %r611, 1;
	mov.b16 	%rs4, 0;
	@%p123 bra 	$L__BB0_93;
	div.s32 	%r536, %r609, %r611;
	cvt.u16.u32 	%rs4, %r536;
$L__BB0_93:
	ld.param.u64 	%rd209, [_Z33nppiFilterBoxBorder_8u_C1R_kernelPKhi8NppiSize9NppiPointPhiS1_S1_S2_14NppiBorderType_param_4];
	cvt.s64.s32 	%rd204, %r9;
	cvt.s64.s32 	%rd205, %r11;
	add.s64 	%rd206, %rd205, %rd204;
	cvta.to.global.u64 	%rd207, %rd209;
	add.s64 	%rd208, %rd207, %rd206;
	st.global.u8 	[%rd208], %rs4;
$L__BB0_94:
	ret;

}
	// .globl	_Z33nppiFilterBoxBorder_8u_C3R_kernelPKhi8NppiSize9NppiPointPhiS1_S1_S2_14NppiBorderType
.visible .entry _Z33nppiFilterBoxBorder_8u_C3R_kernelPKhi8NppiSize9NppiPointPhiS1_S1_S2_14NppiBorderType(
	.param .u64 .ptr .align 1 _Z33nppiFilterBoxBorder_8u_C3R_kernelPKhi8NppiSize9NppiPointPhiS1_S1_S2_14NppiBorderType_param_0,
	.param .u32 _Z33nppiFilterBoxBorder_8u_C3R_kernelPKhi8NppiSize9NppiPointPhiS1_S1_S2_14NppiBorderType_param_1,
	.param .align 4 .b8 _Z33nppiFilterBoxBorder_8u_C3R_kernelPKhi8NppiSize9NppiPointPhiS1_S1_S2_14NppiBorderType_param_2[8],
	.param .align 4 .b8 _Z33nppiFilterBoxBorder_8u_C3R_kernelPKhi8NppiSize9NppiPointPhiS1_S1_S2_14NppiBorderType_param_3[8],
	.param .u64 .ptr .align 1 _Z33nppiFilterBoxBorder_8u_C3R_kernelPKhi8NppiSize9NppiPointPhiS1_S1_S2_14NppiBorderType_param_4,
	.param .u32 _Z33nppiFilterBoxBorder_8u_C3R_kernelPKhi8NppiSize9NppiPointPhiS1_S1_S2_14NppiBorderType_param_5,
	.param .align 4 .b8 _Z33nppiFilterBoxBorder_8u_C3R_kernelPKhi8NppiSize9NppiPointPhiS1_S1_S2_14NppiBorderType_param_6[8],
	.param .align 4 .b8 _Z33nppiFilterBoxBorder_8u_C3R_kernelPKhi8NppiSize9NppiPointPhiS1_S1_S2_14NppiBorderType_param_7[8],
	.param .align 4 .b8 _Z33nppiFilterBoxBorder_8u_C3R_kernelPKhi8NppiSize9NppiPointPhiS1_S1_S2_14NppiBorderType_param_8[8],
	.param .u32 _Z33nppiFilterBoxBorder_8u_C3R_kernelPKhi8NppiSize9NppiPointPhiS1_S1_S2_14NppiBorderType_param_9
)
{
	.reg .pred 	%p<123>;
	.reg .b16 	%rs<98>;
	.reg .b32 	%r<522>;
	.reg .b64 	%rd<130>;

	ld.param.u32 	%r1, [_Z33nppiFilterBoxBorder_8u_C3R_kernelPKhi8NppiSize9NppiPointPhiS1_S1_S2_14NppiBorderType_param_2];
	ld.param.u32 	%r2, [_Z33nppiFilterBoxBorder_8u_C3R_kernelPKhi8NppiSize9NppiPointPhiS1_S1_S2_14NppiBorderType_param_2+4];
	ld.param.u32 	%r3, [_Z33nppiFilterBoxBorder_8u_C3R_kernelPKhi8NppiSize9NppiPointPhiS1_S1_S2_14NppiBorderType_param_3];
	ld.param.u32 	%r4, [_Z33nppiFilterBoxBorder_8u_C3R_kernelPKhi8NppiSize9NppiPointPhiS1_S1_S2_14NppiBorderType_param_3+4];
	ld.param.u32 	%r5, [_Z33nppiFilterBoxBorder_8u_C3R_kernelPKhi8NppiSize9NppiPointPhiS1_S1_S2_14NppiBorderType_param_7];
	ld.param.u32 	%r6, [_Z33nppiFilterBoxBorder_8u_C3R_kernelPKhi8NppiSize9NppiPointPhiS1_S1_S2_14NppiBorderType_param_7+4];
	ld.param.u32 	%r7, [_Z33nppiFilterBoxBorder_8u_C3R_kernelPKhi8NppiSize9NppiPointPhiS1_S1_S2_14NppiBorderType_param_8];
	ld.param.u32 	%r8, [_Z33nppiFilterBoxBorder_8u_C3R_kernelPKhi8NppiSize9NppiPointPhiS1_S1_S2_14NppiBorderType_param_8+4];
	ld.param.u32 	%r207, [_Z33nppiFilterBoxBorder_8u_C3R_kernelPKhi8NppiSize9NppiPointPhiS1_S1_S2_14NppiBorderType_param_6];
	ld.param.u64 	%rd30, [_Z33nppiFilterBoxBorder_8u_C3R_kernelPKhi8NppiSize9NppiPointPhiS1_S1_S2_14NppiBorderType_param_0];
	ld.param.u32 	%r208, [_Z33nppiFilterBoxBorder_8u_C3R_kernelPKhi8NppiSize9NppiPointPhiS1_S1_S2_14NppiBorderType_param_6+4];
	cvta.to.global.u64 	%rd1, %rd30;
	mov.u32 	%r210, %ctaid.x;
	mov.u32 	%r211, %ntid.x;
	mul.lo.s32 	%r9, %r210, %r211;
	mov.u32 	%r10, %tid.x;
	add.s32 	%r11, %r9, %r10;
	mov.u32 	%r212, %ctaid.y;
	mov.u32 	%r213, %ntid.y;
	mov.u32 	%r214, %tid.y;
	mad.lo.s32 	%r215, %r212, %r213, %r214;
	setp.ge.s32 	%p21, %r11, %r207;
	setp.ge.s32 	%p22, %r215, %r208;
	or.pred  	%p23, %p21, %p22;
	@%p23 bra 	$L__BB1_144;
	setp.lt.s32 	%p24, %r6, 1;
	mov.b32 	%r515, 0;
	mov.u32 	%r516, %r515;
	mov.u32 	%r517, %r515;
	mov.u32 	%r521, %r515;
	@%p24 bra 	$L__BB1_107;
	setp.lt.s32 	%p25, %r5, 1;
	add.s32 	%r218, %r3, %r11;
	sub.s32 	%r13, %r218, %r7;
	add.s32 	%r219, %r4, %r215;
	sub.s32 	%r14, %r219, %r8;
	@%p25 bra 	$L__BB1_107;
	ld.param.u32 	%r421, [_Z33nppiFilterBoxBorder_8u_C3R_kernelPKhi8NppiSize9NppiPointPhiS1_S1_S2_14NppiBorderType_param_9];
	setp.gt.s32 	%p26, %r421, 2;
	@%p26 bra 	$L__BB1_11;
	ld.param.u32 	%r424, [_Z33nppiFilterBoxBorder_8u_C3R_kernelPKhi8NppiSize9NppiPointPhiS1_S1_S2_14NppiBorderType_param_9];
	setp.eq.s32 	%p29, %r424, 1;
	@%p29 bra 	$L__BB1_68;
	ld.param.u32 	%r425, [_Z33nppiFilterBoxBorder_8u_C3R_kernelPKhi8NppiSize9NppiPointPhiS1_S1_S2_14NppiBorderType_param_9];
	setp.eq.s32 	%p30, %r425, 2;
	@%p30 bra 	$L__BB1_6;
	bra.uni 	$L__BB1_109;
$L__BB1_6:
	mov.b32 	%r515, 0;
	ld.param.u32 	%r411, [_Z33nppiFilterBoxBorder_8u_C3R_kernelPKhi8NppiSize9NppiPointPhiS1_S1_S2_14NppiBorderType_param_1];
	add.s32 	%r285, %r2, -1;
	mov.u32 	%r516, %r515;
	mov.u32 	%r517, %r515;
	mov.u32 	%r437, %r515;
$L__BB1_7:
	setp.eq.s32 	%p79, %r5, 1;
	add.s32 	%r284, %r14, %r437;
	setp.gt.s32 	%p80, %r284, -1;
	setp.lt.s32 	%p81, %r284, %r2;
	and.pred  	%p3, %p80, %p81;
	min.s32 	%r286, %r284, %r285;
	max.s32 	%r37, %r286, 0;
	mul.lo.s32 	%r287, %r284, %r411;
	cvt.s64.s32 	%rd4, %r287;
	mov.b32 	%r445, 0;
	@%p79 bra 	$L__BB1_38;
	mov.b32 	%r441, 0;
$L__BB1_9:
	ld.param.u32 	%r412, [_Z33nppiFilterBoxBorder_8u_C3R_kernelPKhi8NppiSize9NppiPointPhiS1_S1_S2_14NppiBorderType_param_1];
	add.s32 	%r42, %r13, %r441;
	setp.gt.s32 	%p82, %r42, -1;
	setp.lt.s32 	%p83, %r42, %r1;
	and.pred  	%p84, %p82, %p83;
	and.pred  	%p4, %p84, %p3;
	add.s32 	%r289, %r1, -1;
	min.s32 	%r290, %r42, %r289;
	max.s32 	%r291, %r290, 0;
	mul.lo.s32 	%r292, %r42, 3;
	cvt.u64.u32 	%rd59, %r292;
	add.s64 	%rd60, %rd59, %rd4;
	add.s64 	%rd5, %rd1, %rd60;
	mul.lo.s32 	%r293, %r291, 3;
	cvt.u64.u32 	%rd61, %r293;
	mul.lo.s32 	%r294, %r37, %r412;
	cvt.s64.s32 	%rd62, %r294;
	add.s64 	%rd63, %rd61, %rd62;
	add.s64 	%rd6, %rd1, %rd63;
	@%p4 bra 	$L__BB1_41;
	ld.global.u8 	%rs80, [%rd6];
	bra.uni 	$L__BB1_42;
$L__BB1_11:
	ld.param.u32 	%r422, [_Z33nppiFilterBoxBorder_8u_C3R_kernelPKhi8NppiSize9NppiPointPhiS1_S1_S2_14NppiBorderType_param_9];
	setp.eq.s32 	%p27, %r422, 4;
	@%p27 bra 	$L__BB1_17;
	ld.param.u32 	%r423, [_Z33nppiFilterBoxBorder_8u_C3R_kernelPKhi8NppiSize9NppiPointPhiS1_S1_S2_14NppiBorderType_param_9];
	setp.ne.s32 	%p28, %r423, 3;
	@%p28 bra 	$L__BB1_109;
	mov.b32 	%r515, 0;
	ld.param.u32 	%r407, [_Z33nppiFilterBoxBorder_8u_C3R_kernelPKhi8NppiSize9NppiPointPhiS1_S1_S2_14NppiBorderType_param_1];
	mov.u32 	%r516, %r515;
	mov.u32 	%r517, %r515;
	mov.u32 	%r452, %r515;
$L__BB1_14:
	add.s32 	%r260, %r14, %r452;
	setp.gt.s32 	%p72, %r260, -1;
	setp.lt.s32 	%p73, %r260, %r2;
	and.pred  	%p7, %p72, %p73;
	add.s32 	%r66, %r260, %r2;
	mul.lo.s32 	%r261, %r260, %r407;
	cvt.s64.s32 	%rd11, %r261;
	mov.b32 	%r456, 0;
$L__BB1_15:
	add.s32 	%r262, %r13, %r456;
	setp.gt.s32 	%p74, %r262, -1;
	setp.lt.s32 	%p75, %r262, %r1;
	and.pred  	%p76, %p74, %p75;
	and.pred  	%p8, %p76, %p7;
	add.s32 	%r71, %r262, %r1;
	mul.lo.s32 	%r263, %r262, 3;
	cvt.u64.u32 	%rd45, %r263;
	add.s64 	%rd46, %rd45, %rd11;
	add.s64 	%rd12, %rd1, %rd46;
	@%p8 bra 	$L__BB1_59;
	ld.param.u32 	%r408, [_Z33nppiFilterBoxBorder_8u_C3R_kernelPKhi8NppiSize9NppiPointPhiS1_S1_S2_14NppiBorderType_param_1];
	rem.s32 	%r264, %r71, %r1;
	rem.s32 	%r265, %r66, %r2;
	mul.lo.s32 	%r266, %r265, %r408;
	cvt.s64.s32 	%rd47, %r266;
	mul.lo.s32 	%r267, %r264, 3;
	cvt.s64.s32 	%rd48, %r267;
	add.s64 	%rd49, %rd48, %rd47;
	add.s64 	%rd50, %rd1, %rd49;
	ld.global.u8 	%rs86, [%rd50];
	bra.uni 	$L__BB1_60;
$L__BB1_17:
	mov.b32 	%r515, 0;
	ld.param.u32 	%r415, [_Z33nppiFilterBoxBorder_8u_C3R_kernelPKhi8NppiSize9NppiPointPhiS1_S1_S2_14NppiBorderType_param_1];
	shl.b32 	%r332, %r2, 1;
	mov.u32 	%r516, %r515;
	mov.u32 	%r517, %r515;
	mov.u32 	%r429, %r515;
$L__BB1_18:
	add.s32 	%r330, %r14, %r429;
	setp.gt.s32 	%p95, %r330, -1;
	setp.lt.s32 	%p96, %r330, %r2;
	and.pred  	%p1, %p95, %p96;
	setp.lt.s32 	%p97, %r330, 0;
	not.b32 	%r331, %r330;
	add.s32 	%r333, %r332, %r331;
	selp.b32 	%r334, %r330, %r333, %p96;
	selp.b32 	%r335, %r331, %r334, %p97;
	mul.lo.s32 	%r336, %r335, %r415;
	cvt.s64.s32 	%rd2, %r336;
	mov.b32 	%r433, 0;
$L__BB1_19:
	ld.param.u32 	%r416, [_Z33nppiFilterBoxBorder_8u_C3R_kernelPKhi8NppiSize9NppiPointPhiS1_S1_S2_14NppiBorderType_param_1];
	add.s32 	%r25, %r13, %r433;
	setp.gt.s32 	%p98, %r25, -1;
	setp.lt.s32 	%p99, %r25, %r1;
	and.pred  	%p100, %p98, %p99;
	and.pred  	%p2, %p100, %p1;
	not.b32 	%r26, %r25;
	shl.b32 	%r337, %r1, 1;
	add.s32 	%r338, %r337, %r26;
	selp.b32 	%r27, %r25, %r338, %p99;
	mul.lo.s32 	%r339, %r25, 3;
	cvt.u64.u32 	%rd74, %r339;
	mul.lo.s32 	%r341, %r330, %r416;
	cvt.s64.s32 	%rd75, %r341;
	add.s64 	%rd76, %rd74, %rd75;
	add.s64 	%rd3, %rd1, %rd76;
	@%p2 bra 	$L__BB1_21;
	setp.lt.s32 	%p101, %r25, 0;
	selp.b32 	%r342, %r26, %r27, %p101;
	mul.lo.s32 	%r343, %r342, 3;
	cvt.s64.s32 	%rd77, %r343;
	add.s64 	%rd78, %rd77, %rd2;
	add.s64 	%rd79, %rd1, %rd78;
	ld.global.u8 	%rs74, [%rd79];
	bra.uni 	$L__BB1_22;
$L__BB1_21:
	ld.global.u8 	%rs74, [%rd3];
$L__BB1_22:
	cvt.u32.u16 	%r344, %rs74;
	and.b32  	%r345, %r344, 255;
	add.s32 	%r517, %r517, %r345;
	@%p2 bra 	$L__BB1_24;
	setp.lt.s32 	%p102, %r25, 0;
	selp.b32 	%r346, %r26, %r27, %p102;
	mul.lo.s32 	%r347, %r346, 3;
	cvt.s64.s32 	%rd80, %r347;
	add.s64 	%rd81, %rd80, %rd2;
	add.s64 	%rd82, %rd1, %rd81;
	ld.global.u8 	%rs75, [%rd82+1];
	bra.uni 	$L__BB1_25;
$L__BB1_24:
	ld.global.u8 	%rs75, [%rd3+1];
$L__BB1_25:
	cvt.u32.u16 	%r348, %rs75;
	and.b32  	%r349, %r348, 255;
	add.s32 	%r516, %r516, %r349;
	@%p2 bra 	$L__BB1_27;
	setp.lt.s32 	%p103, %r25, 0;
	selp.b32 	%r350, %r26, %r27, %p103;
	mul.lo.s32 	%r351, %r350, 3;
	cvt.s64.s32 	%rd83, %r351;
	add.s64 	%rd84, %rd83, %rd2;
	add.s64 	%rd85, %rd1, %rd84;
	ld.global.u8 	%rs76, [%rd85+2];
	bra.uni 	$L__BB1_28;
$L__BB1_27:
	ld.global.u8 	%rs76, [%rd3+2];
$L__BB1_28:
	cvt.u32.u16 	%r352, %rs76;
	and.b32  	%r353, %r352, 255;
	add.s32 	%r515, %r515, %r353;
	add.s32 	%r433, %r433, 1;
	setp.ne.s32 	%p104, %r433, %r5;
	@%p104 bra 	$L__BB1_19;
	add.s32 	%r429, %r429, 1;
	setp.eq.s32 	%p105, %r429, %r6;
	@%p105 bra 	$L__BB1_106;
	bra.uni 	$L__BB1_18;
$L__BB1_30:
	ld.global.u8 	%rs77, [%rd7];
$L__BB1_31:
	cvt.u32.u16 	%r308, %rs77;
	and.b32  	%r309, %r308, 255;
	add.s32 	%r517, %r48, %r309;
	@%p5 bra 	$L__BB1_33;
	ld.global.u8 	%rs78, [%rd8+1];
	bra.uni 	$L__BB1_34;
$L__BB1_33:
	ld.global.u8 	%rs78, [%rd7+1];
$L__BB1_34:
	cvt.u32.u16 	%r310, %rs78;
	and.b32  	%r311, %r310, 255;
	add.s32 	%r516, %r49, %r311;
	@%p5 bra 	$L__BB1_36;
	ld.global.u8 	%rs79, [%rd8+2];
	bra.uni 	$L__BB1_37;
$L__BB1_36:
	ld.global.u8 	%rs79, [%rd7+2];
$L__BB1_37:
	cvt.u32.u16 	%r312, %rs79;
	and.b32  	%r313, %r312, 255;
	add.s32 	%r515, %r50, %r313;
	add.s32 	%r441, %r441, 2;
	and.b32  	%r445, %r5, 2147483646;
	setp.eq.s32 	%p88, %r441, %r445;
	@%p88 bra 	$L__BB1_38;
	bra.uni 	$L__BB1_9;
$L__BB1_38:
	and.b32  	%r314, %r5, 1;
	setp.eq.b32 	%p89, %r314, 1;
	not.pred 	%p90, %p89;
	@%p90 bra 	$L__BB1_58;
	ld.param.u32 	%r414, [_Z33nppiFilterBoxBorder_8u_C3R_kernelPKhi8NppiSize9NppiPointPhiS1_S1_S2_14NppiBorderType_param_1];
	add.s32 	%r315, %r13, %r445;
	setp.gt.s32 	%p91, %r315, -1;
	setp.lt.s32 	%p92, %r315, %r1;
	and.pred  	%p93, %p91, %p92;
	and.pred  	%p6, %p93, %p3;
	add.s32 	%r316, %r1, -1;
	min.s32 	%r317, %r315, %r316;
	max.s32 	%r318, %r317, 0;
	mul.lo.s32 	%r319, %r315, 3;
	cvt.u64.u32 	%rd69, %r319;
	add.s64 	%rd70, %rd69, %rd4;
	add.s64 	%rd9, %rd1, %rd70;
	mul.lo.s32 	%r320, %r37, %r414;
	mul.lo.s32 	%r321, %r318, 3;
	cvt.s64.s32 	%rd71, %r320;
	cvt.u64.u32 	%rd72, %r321;
	add.s64 	%rd73, %rd72, %rd71;
	add.s64 	%rd10, %rd1, %rd73;
	@%p6 bra 	$L__BB1_50;
	ld.global.u8 	%rs83, [%rd10];
	bra.uni 	$L__BB1_51;
$L__BB1_41:
	ld.global.u8 	%rs80, [%rd5];
$L__BB1_42:
	cvt.u32.u16 	%r295, %rs80;
	and.b32  	%r296, %r295, 255;
	add.s32 	%r48, %r517, %r296;
	@%p4 bra 	$L__BB1_44;
	ld.global.u8 	%rs81, [%rd6+1];
	bra.uni 	$L__BB1_45;
$L__BB1_44:
	ld.global.u8 	%rs81, [%rd5+1];
$L__BB1_45:
	cvt.u32.u16 	%r297, %rs81;
	and.b32  	%r298, %r297, 255;
	add.s32 	%r49, %r516, %r298;
	@%p4 bra 	$L__BB1_47;
	ld.global.u8 	%rs82, [%rd6+2];
	bra.uni 	$L__BB1_48;
$L__BB1_47:
	ld.global.u8 	%rs82, [%rd5+2];
$L__BB1_48:
	ld.param.u32 	%r413, [_Z33nppiFilterBoxBorder_8u_C3R_kernelPKhi8NppiSize9NppiPointPhiS1_S1_S2_14NppiBorderType_param_1];
	cvt.u32.u16 	%r299, %rs82;
	and.b32  	%r300, %r299, 255;
	add.s32 	%r50, %r515, %r300;
	add.s32 	%r301, %r42, 1;
	setp.gt.s32 	%p85, %r301, -1;
	setp.lt.s32 	%p86, %r301, %r1;
	and.pred  	%p87, %p85, %p86;
	and.pred  	%p5, %p87, %p3;
	min.s32 	%r303, %r301, %r289;
	max.s32 	%r304, %r303, 0;
	mad.lo.s32 	%r305, %r42, 3, 3;
	cvt.u64.u32 	%rd64, %r305;
	add.s64 	%rd65, %rd64, %rd4;
	add.s64 	%rd7, %rd1, %rd65;
	mul.lo.s32 	%r306, %r304, 3;
	cvt.u64.u32 	%rd66, %r306;
	mul.lo.s32 	%r307, %r37, %r413;
	cvt.s64.s32 	%rd67, %r307;
	add.s64 	%rd68, %rd66, %rd67;
	add.s64 	%rd8, %rd1, %rd68;
	@%p5 bra 	$L__BB1_30;
	ld.global.u8 	%rs77, [%rd8];
	bra.uni 	$L__BB1_31;
$L__BB1_50:
	ld.global.u8 	%rs83, [%rd9];
$L__BB1_51:
	cvt.u32.u16 	%r322, %rs83;
	and.b32  	%r323, %r322, 255;
	add.s32 	%r517, %r517, %r323;
	@%p6 bra 	$L__BB1_53;
	ld.global.u8 	%rs84, [%rd10+1];
	bra.uni 	$L__BB1_54;
$L__BB1_53:
	ld.global.u8 	%rs84, [%rd9+1];
$L__BB1_54:
	cvt.u32.u16 	%r324, %rs84;
	and.b32  	%r325, %r324, 255;
	add.s32 	%r516, %r516, %r325;
	@%p6 bra 	$L__BB1_56;
	ld.global.u8 	%rs85, [%rd10+2];
	bra.uni 	$L__BB1_57;
$L__BB1_56:
	ld.global.u8 	%rs85, [%rd9+2];
$L__BB1_57:
	cvt.u32.u16 	%r326, %rs85;
	and.b32  	%r327, %r326, 255;
	add.s32 	%r515, %r515, %r327;
$L__BB1_58:
	add.s32 	%r437, %r437, 1;
	setp.eq.s32 	%p94, %r437, %r6;
	@%p94 bra 	$L__BB1_106;
	bra.uni 	$L__BB1_7;
$L__BB1_59:
	ld.global.u8 	%rs86, [%rd12];
$L__BB1_60:
	cvt.u32.u16 	%r268, %rs86;
	and.b32  	%r269, %r268, 255;
	add.s32 	%r517, %r517, %r269;
	@%p8 bra 	$L__BB1_62;
	ld.param.u32 	%r409, [_Z33nppiFilterBoxBorder_8u_C3R_kernelPKhi8NppiSize9NppiPointPhiS1_S1_S2_14NppiBorderType_param_1];
	rem.s32 	%r270, %r71, %r1;
	rem.s32 	%r271, %r66, %r2;
	mul.lo.s32 	%r272, %r271, %r409;
	cvt.s64.s32 	%rd51, %r272;
	mul.lo.s32 	%r273, %r270, 3;
	cvt.s64.s32 	%rd52, %r273;
	add.s64 	%rd53, %rd52, %rd51;
	add.s64 	%rd54, %rd1, %rd53;
	ld.global.u8 	%rs87, [%rd54+1];
	bra.uni 	$L__BB1_63;
$L__BB1_62:
	ld.global.u8 	%rs87, [%rd12+1];
$L__BB1_63:
	cvt.u32.u16 	%r274, %rs87;
	and.b32  	%r275, %r274, 255;
	add.s32 	%r516, %r516, %r275;
	@%p8 bra 	$L__BB1_65;
	ld.param.u32 	%r410, [_Z33nppiFilterBoxBorder_8u_C3R_kernelPKhi8NppiSize9NppiPointPhiS1_S1_S2_14NppiBorderType_param_1];
	rem.s32 	%r276, %r71, %r1;
	rem.s32 	%r277, %r66, %r2;
	mul.lo.s32 	%r278, %r277, %r410;
	cvt.s64.s32 	%rd55, %r278;
	mul.lo.s32 	%r279, %r276, 3;
	cvt.s64.s32 	%rd56, %r279;
	add.s64 	%rd57, %rd56, %rd55;
	add.s64 	%rd58, %rd1, %rd57;
	ld.global.u8 	%rs88, [%rd58+2];
	bra.uni 	$L__BB1_66;
$L__BB1_65:
	ld.global.u8 	%rs88, [%rd12+2];
$L__BB1_66:
	cvt.u32.u16 	%r280, %rs88;
	and.b32  	%r281, %r280, 255;
	add.s32 	%r515, %r515, %r281;
	add.s32 	%r456, %r456, 1;
	setp.ne.s32 	%p77, %r456, %r5;
	@%p77 bra 	$L__BB1_15;
	add.s32 	%r452, %r452, 1;
	setp.eq.s32 	%p78, %r452, %r6;
	@%p78 bra 	$L__BB1_106;
	bra.uni 	$L__BB1_14;
$L__BB1_68:
	and.b32  	%r77, %r5, 3;
	and.b32  	%r78, %r5, 2147483644;
	and.b32  	%r79, %r5, 1;
	mov.b32 	%r515, 0;
	ld.param.u32 	%r406, [_Z33nppiFilterBoxBorder_8u_C3R_kernelPKhi8NppiSize9NppiPointPhiS1_S1_S2_14NppiBorderType_param_1];
	mov.u32 	%r516, %r515;
	mov.u32 	%r517, %r515;
	mov.u32 	%r460, %r515;
$L__BB1_69:
	setp.lt.u32 	%p31, %r5, 4;
	add.s32 	%r222, %r14, %r460;
	setp.gt.s32 	%p32, %r222, -1;
	setp.lt.s32 	%p33, %r222, %r2;
	and.pred  	%p9, %p32, %p33;
	mul.lo.s32 	%r223, %r222, %r406;
	cvt.s64.s32 	%rd13, %r223;
	mov.b32 	%r490, 0;
	@%p31 bra 	$L__BB1_88;
	mov.b32 	%r464, 0;
$L__BB1_71:
	.pragma "nounroll";
	add.s32 	%r88, %r13, %r464;
	setp.gt.s32 	%p34, %r88, -1;
	setp.lt.s32 	%p35, %r88, %r1;
	and.pred  	%p36, %p34, %p35;
	and.pred  	%p10, %p36, %p9;
	mul.lo.s32 	%r226, %r88, 3;
	cvt.u64.u32 	%rd31, %r226;
	add.s64 	%rd32, %rd31, %rd13;
	add.s64 	%rd14, %rd1, %rd32;
	mov.b32 	%r475, 0;
	@%p10 bra 	$L__BB1_72;
	bra.uni 	$L__BB1_73;
$L__BB1_72:
	ld.global.u8 	%r227, [%rd14];
	add.s32 	%r517, %r517, %r227;
	ld.global.u8 	%r475, [%rd14+1];
$L__BB1_73:
	add.s32 	%r118, %r516, %r475;
	mov.b32 	%r476, 0;
	not.pred 	%p37, %p10;
	@%p37 bra 	$L__BB1_75;
	ld.global.u8 	%r476, [%rd14+2];
$L__BB1_75:
	add.s32 	%r121, %r515, %r476;
	add.s32 	%r230, %r88, 1;
	setp.gt.s32 	%p38, %r230, -1;
	setp.lt.s32 	%p39, %r230, %r1;
	and.pred  	%p40, %p38, %p39;
	and.pred  	%p13, %p40, %p9;
	mad.lo.s32 	%r231, %r88, 3, 3;
	cvt.u64.u32 	%rd33, %r231;
	add.s64 	%rd34, %rd33, %rd13;
	add.s64 	%rd17, %rd1, %rd34;
	mov.b32 	%r466, 0;
	@%p13 bra 	$L__BB1_76;
	bra.uni 	$L__BB1_77;
$L__BB1_76:
	ld.global.u8 	%r232, [%rd17];
	add.s32 	%r517, %r517, %r232;
	ld.global.u8 	%r466, [%rd17+1];
$L__BB1_77:
	add.s32 	%r93, %r118, %r466;
	mov.b32 	%r467, 0;
	not.pred 	%p41, %p13;
	@%p41 bra 	$L__BB1_79;
	ld.global.u8 	%r467, [%rd17+2];
$L__BB1_79:
	add.s32 	%r96, %r121, %r467;
	add.s32 	%r235, %r88, 2;
	setp.gt.s32 	%p42, %r235, -1;
	setp.lt.s32 	%p43, %r235, %r1;
	and.pred  	%p44, %p42, %p43;
	and.pred  	%p11, %p44, %p9;
	mul.lo.s32 	%r236, %r235, 3;
	cvt.u64.u32 	%rd35, %r236;
	add.s64 	%rd36, %rd35, %rd13;
	add.s64 	%rd15, %rd1, %rd36;
	mov.b32 	%r469, 0;
	not.pred 	%p45, %p11;
	@%p45 bra 	$L__BB1_81;
	ld.global.u8 	%r237, [%rd15];
	add.s32 	%r517, %r517, %r237;
	ld.global.u8 	%r469, [%rd15+1];
$L__BB1_81:
	add.s32 	%r101, %r93, %r469;
	mov.b32 	%r470, 0;
	@%p45 bra 	$L__BB1_83;
	ld.global.u8 	%r470, [%rd15+2];
$L__BB1_83:
	add.s32 	%r104, %r96, %r470;
	add.s32 	%r240, %r88, 3;
	setp.gt.s32 	%p47, %r240, -1;
	setp.lt.s32 	%p48, %r240, %r1;
	and.pred  	%p49, %p47, %p48;
	and.pred  	%p12, %p49, %p9;
	mul.lo.s32 	%r241, %r240, 3;
	cvt.u64.u32 	%rd37, %r241;
	add.s64 	%rd38, %rd37, %rd13;
	add.s64 	%rd16, %rd1, %rd38;
	mov.b32 	%r472, 0;
	not.pred 	%p50, %p12;
	@%p50 bra 	$L__BB1_85;
	ld.global.u8 	%r242, [%rd16];
	add.s32 	%r517, %r517, %r242;
	ld.global.u8 	%r472, [%rd16+1];
$L__BB1_85:
	add.s32 	%r516, %r101, %r472;
	mov.b32 	%r473, 0;
	@%p50 bra 	$L__BB1_87;
	ld.global.u8 	%r473, [%rd16+2];
$L__BB1_87:
	add.s32 	%r515, %r104, %r473;
	add.s32 	%r464, %r464, 4;
	setp.eq.s32 	%p52, %r464, %r78;
	mov.u32 	%r490, %r78;
	@%p52 bra 	$L__BB1_88;
	bra.uni 	$L__BB1_71;
$L__BB1_88:
	setp.eq.s32 	%p53, %r77, 0;
	@%p53 bra 	$L__BB1_105;
	setp.eq.s32 	%p54, %r77, 1;
	@%p54 bra 	$L__BB1_99;
	add.s32 	%r126, %r13, %r490;
	setp.gt.s32 	%p55, %r126, -1;
	setp.lt.s32 	%p56, %r126, %r1;
	and.pred  	%p57, %p55, %p56;
	and.pred  	%p14, %p57, %p9;
	mul.lo.s32 	%r245, %r126, 3;
	cvt.u64.u32 	%rd39, %r245;
	add.s64 	%rd40, %rd39, %rd13;
	add.s64 	%rd18, %rd1, %rd40;
	mov.b32 	%r482, 0;
	not.pred 	%p58, %p14;
	@%p58 bra 	$L__BB1_92;
	ld.global.u8 	%r246, [%rd18];
	add.s32 	%r517, %r517, %r246;
	ld.global.u8 	%r482, [%rd18+1];
$L__BB1_92:
	add.s32 	%r131, %r516, %r482;
	mov.b32 	%r483, 0;
	@%p58 bra 	$L__BB1_94;
	ld.global.u8 	%r483, [%rd18+2];
$L__BB1_94:
	add.s32 	%r134, %r515, %r483;
	add.s32 	%r249, %r126, 1;
	setp.gt.s32 	%p60, %r249, -1;
	setp.lt.s32 	%p61, %r249, %r1;
	and.pred  	%p62, %p60, %p61;
	and.pred  	%p15, %p62, %p9;
	mad.lo.s32 	%r250, %r126, 3, 3;
	cvt.u64.u32 	%rd41, %r250;
	add.s64 	%rd42, %rd41, %rd13;
	add.s64 	%rd19, %rd1, %rd42;
	mov.b32 	%r485, 0;
	not.pred 	%p63, %p15;
	@%p63 bra 	$L__BB1_96;
	ld.global.u8 	%r251, [%rd19];
	add.s32 	%r517, %r517, %r251;
	ld.global.u8 	%r485, [%rd19+1];
$L__BB1_96:
	add.s32 	%r516, %r131, %r485;
	mov.b32 	%r486, 0;
	@%p63 bra 	$L__BB1_98;
	ld.global.u8 	%r486, [%rd19+2];
$L__BB1_98:
	add.s32 	%r515, %r134, %r486;
	add.s32 	%r490, %r490, 2;
$L__BB1_99:
	setp.eq.s32 	%p65, %r79, 0;
	@%p65 bra 	$L__BB1_105;
	add.s32 	%r254, %r13, %r490;
	setp.gt.s32 	%p66, %r254, -1;
	setp.lt.s32 	%p67, %r254, %r1;
	and.pred  	%p68, %p66, %p67;
	and.pred  	%p16, %p68, %p9;
	mul.lo.s32 	%r255, %r254, 3;
	cvt.u64.u32 	%rd43, %r255;
	add.s64 	%rd44, %rd43, %rd13;
	add.s64 	%rd20, %rd1, %rd44;
	mov.b32 	%r492, 0;
	not.pred 	%p69, %p16;
	@%p69 bra 	$L__BB1_102;
	ld.global.u8 	%r256, [%rd20];
	add.s32 	%r517, %r517, %r256;
	ld.global.u8 	%r492, [%rd20+1];
$L__BB1_102:
	add.s32 	%r516, %r516, %r492;
	mov.b32 	%r493, 0;
	@%p69 bra 	$L__BB1_104;
	ld.global.u8 	%r493, [%rd20+2];
$L__BB1_104:
	add.s32 	%r515, %r515, %r493;
$L__BB1_105:
	add.s32 	%r460, %r460, 1;
	setp.eq.s32 	%p71, %r460, %r6;
	@%p71 bra 	$L__BB1_106;
	bra.uni 	$L__BB1_69;
$L__BB1_106:
	mul.lo.s32 	%r521, %r6, %r5;
$L__BB1_107:
	ld.param.u32 	%r420, [_Z33nppiFilterBoxBorder_8u_C3R_kernelPKhi8NppiSize9NppiPointPhiS1_S1_S2_14NppiBorderType_param_5];
	ld.param.u64 	%rd129, [_Z33nppiFilterBoxBorder_8u_C3R_kernelPKhi8NppiSize9NppiPointPhiS1_S1_S2_14NppiBorderType_param_4];
	mul.lo.s32 	%r402, %r420, %r215;
	cvt.s64.s32 	%rd27, %r402;
	cvta.to.global.u64 	%rd28, %rd129;
	mul.lo.s32 	%r203, %r11, 3;
	setp.lt.s32 	%p122, %r521, 1;
	@%p122 bra 	$L__BB1_143;
	div.s32 	%r403, %r517, %r521;
	cvt.s64.s32 	%rd126, %r203;
	add.s64 	%rd127, %rd126, %rd27;
	add.s64 	%rd128, %rd28, %rd127;
	st.global.u8 	[%rd128], %r403;
	div.s32 	%r404, %r516, %r521;
	st.global.u8 	[%rd128+1], %r404;
	div.s32 	%r405, %r515, %r521;
	st.global.u8 	[%rd128+2], %r405;
	bra.uni 	$L__BB1_144;
$L__BB1_109:
	mul.lo.s32 	%r355, %r3, 3;
	mad.lo.s32 	%r356, %r9, 3, %r355;
	mad.lo.s32 	%r357, %r10, 3, %r356;
	mul.lo.s32 	%r358, %r7, 3;
	sub.s32 	%r15, %r357, %r358;
	add.s32 	%r359, %r3, %r10;
	add.s32 	%r360, %r359, %r9;
	sub.s32 	%r16, %r360, %r7;
	mov.b32 	%r515, 0;
	mov.u32 	%r516, %r515;
	mov.u32 	%r517, %r515;
	mov.u32 	%r500, %r515;
$L__BB1_110:
	setp.eq.s32 	%p106, %r5, 1;
	add.s32 	%r362, %r14, %r500;
	setp.gt.s32 	%p107, %r362, -1;
	setp.lt.s32 	%p108, %r362, %r2;
	and.pred  	%p17, %p107, %p108;
	mov.b32 	%r511, 0;
	@%p106 bra 	$L__BB1_123;
	and.b32  	%r511, %r5, 2147483646;
	neg.s32 	%r504, %r511;
	mul.lo.s32 	%r501, %r16, 3;
	mov.u32 	%r502, %r16;
	mov.u32 	%r503, %r15;
$L__BB1_112:
	ld.param.u32 	%r417, [_Z33nppiFilterBoxBorder_8u_C3R_kernelPKhi8NppiSize9NppiPointPhiS1_S1_S2_14NppiBorderType_param_1];
	setp.gt.s32 	%p109, %r502, -1;
	setp.lt.s32 	%p110, %r502, %r1;
	and.pred  	%p111, %p109, %p110;
	and.pred  	%p18, %p111, %p17;
	cvt.s64.s32 	%rd86, %r501;
	mul.lo.s32 	%r365, %r362, %r417;
	cvt.s64.s32 	%rd21, %r365;
	add.s64 	%rd87, %rd86, %rd21;
	add.s64 	%rd22, %rd1, %rd87;
	@%p18 bra 	$L__BB1_114;
	ld.global.u8 	%rs89, [%rd22];
	bra.uni 	$L__BB1_115;
$L__BB1_114:
	cvt.u64.u32 	%rd88, %r501;
	add.s64 	%rd89, %rd88, %rd21;
	add.s64 	%rd90, %rd1, %rd89;
	ld.global.u8 	%rs89, [%rd90];
$L__BB1_115:
	cvt.u32.u16 	%r366, %rs89;
	and.b32  	%r367, %r366, 255;
	add.s32 	%r173, %r517, %r367;
	@%p18 bra 	$L__BB1_117;
	ld.global.u8 	%rs90, [%rd22+1];
	bra.uni 	$L__BB1_118;
$L__BB1_117:
	cvt.u64.u32 	%rd94, %r501;
	add.s64 	%rd95, %rd94, %rd21;
	add.s64 	%rd96, %rd1, %rd95;
	ld.global.u8 	%rs90, [%rd96+1];
$L__BB1_118:
	cvt.u32.u16 	%r368, %rs90;
	and.b32  	%r369, %r368, 255;
	add.s32 	%r174, %r516, %r369;
	@%p18 bra 	$L__BB1_120;
	ld.global.u8 	%rs91, [%rd22+2];
	bra.uni 	$L__BB1_121;
$L__BB1_120:
	cvt.u64.u32 	%rd100, %r501;
	add.s64 	%rd101, %rd100, %rd21;
	add.s64 	%rd102, %rd1, %rd101;
	ld.global.u8 	%rs91, [%rd102+2];
$L__BB1_121:
	ld.param.u32 	%r418, [_Z33nppiFilterBoxBorder_8u_C3R_kernelPKhi8NppiSize9NppiPointPhiS1_S1_S2_14NppiBorderType_param_1];
	add.s32 	%r370, %r502, 1;
	cvt.u32.u16 	%r371, %rs91;
	and.b32  	%r372, %r371, 255;
	add.s32 	%r175, %r515, %r372;
	setp.gt.s32 	%p112, %r370, -1;
	setp.lt.s32 	%p113, %r370, %r1;
	and.pred  	%p114, %p112, %p113;
	and.pred  	%p19, %p114, %p17;
	add.s32 	%r373, %r503, 3;
	cvt.s64.s32 	%rd103, %r373;
	mul.lo.s32 	%r375, %r362, %r418;
	cvt.s64.s32 	%rd23, %r375;
	add.s64 	%rd104, %rd103, %rd23;
	add.s64 	%rd24, %rd1, %rd104;
	@%p19 bra 	$L__BB1_135;
	ld.global.u8 	%rs95, [%rd24];
	bra.uni 	$L__BB1_136;
$L__BB1_123:
	and.b32  	%r387, %r5, 1;
	setp.eq.b32 	%p116, %r387, 1;
	not.pred 	%p117, %p116;
	@%p117 bra 	$L__BB1_134;
	ld.param.u32 	%r419, [_Z33nppiFilterBoxBorder_8u_C3R_kernelPKhi8NppiSize9NppiPointPhiS1_S1_S2_14NppiBorderType_param_1];
	add.s32 	%r388, %r13, %r511;
	setp.gt.s32 	%p118, %r388, -1;
	setp.lt.s32 	%p119, %r388, %r1;
	and.pred  	%p120, %p118, %p119;
	and.pred  	%p20, %p120, %p17;
	mul.lo.s32 	%r389, %r388, 3;
	mul.lo.s32 	%r391, %r362, %r419;
	cvt.s64.s32 	%rd120, %r391;
	cvt.s64.s32 	%rd121, %r389;
	add.s64 	%rd122, %rd121, %rd120;
	add.s64 	%rd25, %rd1, %rd122;
	@%p20 bra 	$L__BB1_126;
	ld.global.u8 	%rs92, [%rd25];
	bra.uni 	$L__BB1_127;
$L__BB1_126:
	ld.global.u8 	%rs92, [%rd25];
$L__BB1_127:
	cvt.u32.u16 	%r392, %rs92;
	and.b32  	%r393, %r392, 255;
	add.s32 	%r517, %r517, %r393;
	@%p20 bra 	$L__BB1_129;
	ld.global.u8 	%rs93, [%rd25+1];
	bra.uni 	$L__BB1_130;
$L__BB1_129:
	ld.global.u8 	%rs93, [%rd25+1];
$L__BB1_130:
	cvt.u32.u16 	%r394, %rs93;
	and.b32  	%r395, %r394, 255;
	add.s32 	%r516, %r516, %r395;
	@%p20 bra 	$L__BB1_132;
	ld.global.u8 	%rs94, [%rd25+2];
	bra.uni 	$L__BB1_133;
$L__BB1_132:
	ld.global.u8 	%rs94, [%rd25+2];
$L__BB1_133:
	cvt.u32.u16 	%r396, %rs94;
	and.b32  	%r397, %r396, 255;
	add.s32 	%r515, %r515, %r397;
$L__BB1_134:
	add.s32 	%r500, %r500, 1;
	setp.ne.s32 	%p121, %r500, %r6;
	@%p121 bra 	$L__BB1_110;
	bra.uni 	$L__BB1_106;
$L__BB1_135:
	cvt.u64.u32 	%rd105, %r373;
	add.s64 	%rd106, %rd105, %rd23;
	add.s64 	%rd107, %rd1, %rd106;
	ld.global.u8 	%rs95, [%rd107];
$L__BB1_136:
	cvt.u32.u16 	%r377, %rs95;
	and.b32  	%r378, %r377, 255;
	add.s32 	%r517, %r173, %r378;
	@%p19 bra 	$L__BB1_138;
	ld.global.u8 	%rs96, [%rd24+1];
	bra.uni 	$L__BB1_139;
$L__BB1_138:
	cvt.u64.u32 	%rd111, %r373;
	add.s64 	%rd112, %rd111, %rd23;
	add.s64 	%rd113, %rd1, %rd112;
	ld.global.u8 	%rs96, [%rd113+1];
$L__BB1_139:
	cvt.u32.u16 	%r381, %rs96;
	and.b32  	%r382, %r381, 255;
	add.s32 	%r516, %r174, %r382;
	@%p19 bra 	$L__BB1_141;
	ld.global.u8 	%rs97, [%rd24+2];
	bra.uni 	$L__BB1_142;
$L__BB1_141:
	cvt.u64.u32 	%rd117, %r373;
	add.s64 	%rd118, %rd117, %rd23;
	add.s64 	%rd119, %rd1, %rd118;
	ld.global.u8 	%rs97, [%rd119+2];
$L__BB1_142:
	cvt.u32.u16 	%r385, %rs97;
	and.b32  	%r386, %r385, 255;
	add.s32 	%r515, %r175, %r386;
	add.s32 	%r504, %r504, 2;
	add.s32 	%r503, %r503, 6;
	add.s32 	%r502, %r502, 2;
	add.s32 	%r501, %r501, 6;
	setp.eq.s32 	%p115, %r504, 0;
	@%p115 bra 	$L__BB1_123;
	bra.uni 	$L__BB1_112;
$L__BB1_143:
	cvt.s64.s32 	%rd123, %r203;
	add.s64 	%rd124, %rd123, %rd27;
	add.s64 	%rd125, %rd28, %rd124;
	mov.b16 	%rs73, 0;
	st.global.u8 	[%rd125], %rs73;
	st.global.u8 	[%rd125+1], %rs73;
	st.global.u8 	[%rd125+2], %rs73;
$L__BB1_144:
	ret;

}
	// .globl	_Z34nppiFilterBoxBorder_16s_C1R_kernelPKsi8NppiSize9NppiPointPsiS1_S1_S2_14NppiBorderType
.visible .entry _Z34nppiFilterBoxBorder_16s_C1R_kernelPKsi8NppiSize9NppiPointPsiS1_S1_S2_14NppiBorderType(
	.param .u64 .ptr .align 1 _Z34nppiFilterBoxBorder_16s_C1R_kernelPKsi8NppiSize9NppiPointPsiS1_S1_S2_14NppiBorderType_param_0,
	.param .u32 _Z34nppiFilterBoxBorder_16s_C1R_kernelPKsi8NppiSize9NppiPointPsiS1_S1_S2_14NppiBorderType_param_1,
	.param .align 4 .b8 _Z34nppiFilterBoxBorder_16s_C1R_kernelPKsi8NppiSize9NppiPointPsiS1_S1_S2_14NppiBorderType_param_2[8],
	.param .align 4 .b8 _Z34nppiFilterBoxBorder_16s_C1R_kernelPKsi8NppiSize9NppiPointPsiS1_S1_S2_14NppiBorderType_param_3[8],
	.param .u64 .ptr .align 1 _Z34nppiFilterBoxBorder_16s_C1R_kernelPKsi8NppiSize9NppiPointPsiS1_S1_S2_14NppiBorderType_param_4,
	.param .u32 _Z34nppiFilterBoxBorder_16s_C1R_kernelPKsi8NppiSize9NppiPointPsiS1_S1_S2_14NppiBorderType_param_5,
	.param .align 4 .b8 _Z34nppiFilterBoxBorder_16s_C1R_kernelPKsi8NppiSize9NppiPointPsiS1_S1_S2_14NppiBorderType_param_6[8],
	.param .align 4 .b8 _Z34nppiFilterBoxBorder_16s_C1R_kernelPKsi8NppiSize9NppiPointPsiS1_S1_S2_14NppiBorderType_param_7[8],
	.param .align 4 .b8 _Z34nppiFilterBoxBorder_16s_C1R_kernelPKsi8NppiSize9NppiPointPsiS1_S1_S2_14NppiBorderType_param_8[8],
	.param .u32 _Z34nppiFilterBoxBorder_16s_C1R_kernelPKsi8NppiSize9NppiPointPsiS1_S1_S2_14NppiBorderType_param_9
)
{
	.reg .pred 	%p<123>;
	.reg .b16 	%rs<5>;
	.reg .b32 	%r<598>;
	.reg .b64 	%rd<144>;

	ld.param.u32 	%r199, [_Z34nppiFilterBoxBorder_16s_C1R_kernelPKsi8NppiSize9NppiPointPsiS1_S1_S2_14NppiBorderType_param_2+4];
	ld.param.u32 	%r198, [_Z34nppiFilterBoxBorder_16s_C1R_kernelPKsi8NppiSize9NppiPointPsiS1_S1_S2_14NppiBorderType_param_2];
	ld.param.u32 	%r1, [_Z34nppiFilterBoxBorder_16s_C1R_kernelPKsi8NppiSize9NppiPointPsiS1_S1_S2_14NppiBorderType_param_3];
	ld.param.u32 	%r2, [_Z34nppiFilterBoxBorder_16s_C1R_kernelPKsi8NppiSize9NppiPointPsiS1_S1_S2_14NppiBorderType_param_3+4];
	ld.param.u32 	%r3, [_Z34nppiFilterBoxBorder_16s_C1R_kernelPKsi8NppiSize9NppiPointPsiS1_S1_S2_14NppiBorderType_param_7];
	ld.param.u32 	%r4, [_Z34nppiFilterBoxBorder_16s_C1R_kernelPKsi8NppiSize9NppiPointPsiS1_S1_S2_14NppiBorderType_param_7+4];
	ld.param.u32 	%r5, [_Z34nppiFilterBoxBorder_16s_C1R_kernelPKsi8NppiSize9NppiPointPsiS1_S1_S2_14NppiBorderType_param_8];
	ld.param.u32 	%r6, [_Z34nppiFilterBoxBorder_16s_C1R_kernelPKsi8NppiSize9NppiPointPsiS1_S1_S2_14NppiBorderType_param_8+4];
	ld.param.u32 	%r202, [_Z34nppiFilterBoxBorder_16s_C1R_kernelPKsi8NppiSize9NppiPointPsiS1_S1_S2_14NppiBorderType_param_6];
	ld.param.u64 	%rd8, [_Z34nppiFilterBoxBorder_16s_C1R_kernelPKsi8NppiSize9NppiPointPsiS1_S1_S2_14NppiBorderType_param_0];
	ld.param.u32 	%r197, [_Z34nppiFilterBoxBorder_16s_C1R_kernelPKsi8NppiSize9NppiPointPsiS1_S1_S2_14NppiBorderType_param_1];
	ld.param.u32 	%r200, [_Z34nppiFilterBoxBorder_16s_C1R_kernelPKsi8NppiSize9NppiPointPsiS1_S1_S2_14NppiBorderType_param_5];
	ld.param.u32 	%r203, [_Z34nppiFilterBoxBorder_16s_C1R_kernelPKsi8NppiSize9NppiPointPsiS1_S1_S2_14NppiBorderType_param_6+4];
	ld.param.u32 	%r201, [_Z34nppiFilterBoxBorder_16s_C1R_kernelPKsi8NppiSize9NppiPointPsiS1_S1_S2_14NppiBorderType_param_9];
	cvta.to.global.u64 	%rd1, %rd8;
	mov.u32 	%r205, %ctaid.x;
	mov.u32 	%r206, %ntid.x;
	mul.lo.s32 	%r7, %r205, %r206;
	mov.u32 	%r8, %tid.x;
	add.s32 	%r9, %r7, %r8;
	mov.u32 	%r207, %ctaid.y;
	mov.u32 	%r208, %ntid.y;
	mov.u32 	%r209, %tid.y;
	mad.lo.s32 	%r210, %r207, %r208, %r209;
	setp.ge.s32 	%p2, %r9, %r202;
	setp.ge.s32 	%p3, %r210, %r203;
	or.pred  	%p4, %p2, %p3;
	@%p4 bra 	$L__BB2_94;
	ld.param.u64 	%rd143, [_Z34nppiFilterBoxBorder_16s_C1R_kernelPKsi8NppiSize9NppiPointPsiS1_S1_S2_14NppiBorderType_param_4];
	cvta.to.global.u64 	%rd9, %rd143;
	mul.lo.s32 	%r212, %r200, %r210;
	cvt.s64.s32 	%rd10, %r212;
	add.s64 	%rd2, %rd9, %rd10;
	setp.lt.s32 	%p5, %r4, 1;
	mov.b32 	%r595, 0;
	mov.u32 	%r597, %r595;
	@%p5 bra 	$L__BB2_91;
	setp.lt.s32 	%p6, %r3, 1;
	add.s32 	%r214, %r1, %r9;
	sub.s32 	%r11, %r214, %r5;
	add.s32 	%r215, %r2, %r210;
	sub.s32 	%r12, %r215, %r6;
	shl.b32 	%r15, %r198, 1;
	add.s32 	%r16, %r198, -1;
	@%p6 bra 	$L__BB2_91;
	mov.b32 	%r595, 0;
	setp.gt.s32 	%p7, %r201, 2;
	@%p7 bra 	$L__BB2_19;
	setp.eq.s32 	%p10, %r201, 1;
	@%p10 bra 	$L__BB2_34;
	setp.eq.s32 	%p11, %r201, 2;
	@%p11 bra 	$L__BB2_6;
	bra.uni 	$L__BB2_90;
$L__BB2_6:
	add.s32 	%r104, %r3, -1;
	and.b32  	%r105, %r3, 7;
	add.s32 	%r106, %r105, -1;
	and.b32  	%r107, %r3, 3;
	and.b32  	%r108, %r3, 2147483640;
	and.b32  	%r109, %r3, 1;
	add.s32 	%r110, %r199, -1;
	mov.b32 	%r553, 0;
	mov.u32 	%r595, %r553;
$L__BB2_7:
	setp.lt.u32 	%p44, %r104, 7;
	add.s32 	%r419, %r12, %r553;
	min.s32 	%r420, %r419, %r110;
	max.s32 	%r421, %r420, 0;
	mul.lo.s32 	%r422, %r421, %r197;
	cvt.s64.s32 	%rd79, %r422;
	add.s64 	%rd4, %rd1, %rd79;
	mov.b32 	%r561, 0;
	@%p44 bra 	$L__BB2_10;
	mov.b32 	%r555, 0;
$L__BB2_9:
	.pragma "nounroll";
	add.s32 	%r424, %r11, %r555;
	min.s32 	%r425, %r424, %r16;
	max.s32 	%r426, %r425, 0;
	mul.wide.u32 	%rd80, %r426, 2;
	add.s64 	%rd81, %rd4, %rd80;
	ld.global.s16 	%r427, [%rd81];
	add.s32 	%r428, %r595, %r427;
	add.s32 	%r429, %r424, 1;
	min.s32 	%r430, %r429, %r16;
	max.s32 	%r431, %r430, 0;
	mul.wide.u32 	%rd82, %r431, 2;
	add.s64 	%rd83, %rd4, %rd82;
	ld.global.s16 	%r432, [%rd83];
	add.s32 	%r433, %r428, %r432;
	add.s32 	%r434, %r424, 2;
	min.s32 	%r435, %r434, %r16;
	max.s32 	%r436, %r435, 0;
	mul.wide.u32 	%rd84, %r436, 2;
	add.s64 	%rd85, %rd4, %rd84;
	ld.global.s16 	%r437, [%rd85];
	add.s32 	%r438, %r433, %r437;
	add.s32 	%r439, %r424, 3;
	min.s32 	%r440, %r439, %r16;
	max.s32 	%r441, %r440, 0;
	mul.wide.u32 	%rd86, %r441, 2;
	add.s64 	%rd87, %rd4, %rd86;
	ld.global.s16 	%r442, [%rd87];
	add.s32 	%r443, %r438, %r442;
	add.s32 	%r444, %r424, 4;
	min.s32 	%r445, %r444, %r16;
	max.s32 	%r446, %r445, 0;
	mul.wide.u32 	%rd88, %r446, 2;
	add.s64 	%rd89, %rd4, %rd88;
	ld.global.s16 	%r447, [%rd89];
	add.s32 	%r448, %r443, %r447;
	add.s32 	%r449, %r424, 5;
	min.s32 	%r450, %r449, %r16;
	max.s32 	%r451, %r450, 0;
	mul.wide.u32 	%rd90, %r451, 2;
	add.s64 	%rd91, %rd4, %rd90;
	ld.global.s16 	%r452, [%rd91];
	add.s32 	%r453, %r448, %r452;
	add.s32 	%r454, %r424, 6;
	min.s32 	%r455, %r454, %r16;
	max.s32 	%r456, %r455, 0;
	mul.wide.u32 	%rd92, %r456, 2;
	add.s64 	%rd93, %rd4, %rd92;
	ld.global.s16 	%r457, [%rd93];
	add.s32 	%r458, %r453, %r457;
	add.s32 	%r459, %r424, 7;
	min.s32 	%r460, %r459, %r16;
	max.s32 	%r461, %r460, 0;
	mul.wide.u32 	%rd94, %r461, 2;
	add.s64 	%rd95, %rd4, %rd94;
	ld.global.s16 	%r462, [%rd95];
	add.s32 	%r595, %r458, %r462;
	add.s32 	%r555, %r555, 8;
	setp.ne.s32 	%p45, %r555, %r108;
	mov.u32 	%r561, %r108;
	@%p45 bra 	$L__BB2_9;
$L__BB2_10:
	setp.eq.s32 	%p46, %r105, 0;
	@%p46 bra 	$L__BB2_18;
	setp.lt.u32 	%p47, %r106, 3;
	@%p47 bra 	$L__BB2_13;
	add.s32 	%r464, %r11, %r561;
	min.s32 	%r465, %r464, %r16;
	max.s32 	%r466, %r465, 0;
	mul.wide.u32 	%rd96, %r466, 2;
	add.s64 	%rd97, %rd4, %rd96;
	ld.global.s16 	%r467, [%rd97];
	add.s32 	%r468, %r595, %r467;
	add.s32 	%r469, %r464, 1;
	min.s32 	%r470, %r469, %r16;
	max.s32 	%r471, %r470, 0;
	mul.wide.u32 	%rd98, %r471, 2;
	add.s64 	%rd99, %rd4, %rd98;
	ld.global.s16 	%r472, [%rd99];
	add.s32 	%r473, %r468, %r472;
	add.s32 	%r474, %r464, 2;
	min.s32 	%r475, %r474, %r16;
	max.s32 	%r476, %r475, 0;
	mul.wide.u32 	%rd100, %r476, 2;
	add.s64 	%rd101, %rd4, %rd100;
	ld.global.s16 	%r477, [%rd101];
	add.s32 	%r478, %r473, %r477;
	add.s32 	%r479, %r464, 3;
	min.s32 	%r480, %r479, %r16;
	max.s32 	%r481, %r480, 0;
	mul.wide.u32 	%rd102, %r481, 2;
	add.s64 	%rd103, %rd4, %rd102;
	ld.global.s16 	%r482, [%rd103];
	add.s32 	%r595, %r478, %r482;
	add.s32 	%r561, %r561, 4;
$L__BB2_13:
	setp.eq.s32 	%p48, %r107, 0;
	@%p48 bra 	$L__BB2_18;
	setp.eq.s32 	%p49, %r107, 1;
	@%p49 bra 	$L__BB2_16;
	add.s32 	%r484, %r11, %r561;
	min.s32 	%r485, %r484, %r16;
	max.s32 	%r486, %r485, 0;
	mul.wide.u32 	%rd104, %r486, 2;
	add.s64 	%rd105, %rd4, %rd104;
	ld.global.s16 	%r487, [%rd105];
	add.s32 	%r488, %r595, %r487;
	add.s32 	%r489, %r484, 1;
	min.s32 	%r490, %r489, %r16;
	max.s32 	%r491, %r490, 0;
	mul.wide.u32 	%rd106, %r491, 2;
	add.s64 	%rd107, %rd4, %rd106;
	ld.global.s16 	%r492, [%rd107];
	add.s32 	%r595, %r488, %r492;
	add.s32 	%r561, %r561, 2;
$L__BB2_16:
	setp.eq.s32 	%p50, %r109, 0;
	@%p50 bra 	$L__BB2_18;
	add.s32 	%r493, %r11, %r561;
	min.s32 	%r494, %r493, %r16;
	max.s32 	%r495, %r494, 0;
	mul.wide.u32 	%rd108, %r495, 2;
	add.s64 	%rd109, %rd4, %rd108;
	ld.global.s16 	%r496, [%rd109];
	add.s32 	%r595, %r595, %r496;
$L__BB2_18:
	add.s32 	%r553, %r553, 1;
	setp.eq.s32 	%p51, %r553, %r4;
	@%p51 bra 	$L__BB2_90;
	bra.uni 	$L__BB2_7;
$L__BB2_19:
	setp.eq.s32 	%p8, %r201, 3;
	@%p8 bra 	$L__BB2_77;
	setp.eq.s32 	%p9, %r201, 4;
	@%p9 bra 	$L__BB2_21;
	bra.uni 	$L__BB2_90;
$L__BB2_21:
	add.s32 	%r164, %r3, -1;
	and.b32  	%r165, %r3, 7;
	add.s32 	%r166, %r165, -1;
	and.b32  	%r167, %r3, 3;
	and.b32  	%r168, %r3, 2147483640;
	and.b32  	%r169, %r3, 1;
	shl.b32 	%r170, %r199, 1;
	mov.b32 	%r581, 0;
	mov.u32 	%r595, %r581;
$L__BB2_22:
	setp.lt.u32 	%p12, %r164, 7;
	add.s32 	%r220, %r12, %r581;
	shr.s32 	%r221, %r220, 31;
	xor.b32  	%r222, %r221, %r220;
	setp.lt.s32 	%p13, %r222, %r199;
	not.b32 	%r223, %r222;
	add.s32 	%r224, %r170, %r223;
	selp.b32 	%r225, %r222, %r224, %p13;
	mul.lo.s32 	%r226, %r225, %r197;
	cvt.s64.s32 	%rd11, %r226;
	add.s64 	%rd6, %rd1, %rd11;
	mov.b32 	%r589, 0;
	@%p12 bra 	$L__BB2_25;
	mov.b32 	%r583, 0;
$L__BB2_24:
	.pragma "nounroll";
	add.s32 	%r228, %r11, %r583;
	shr.s32 	%r229, %r228, 31;
	xor.b32  	%r230, %r229, %r228;
	setp.lt.s32 	%p14, %r230, %r198;
	not.b32 	%r231, %r230;
	add.s32 	%r232, %r15, %r231;
	selp.b32 	%r233, %r230, %r232, %p14;
	mul.wide.s32 	%rd12, %r233, 2;
	add.s64 	%rd13, %rd6, %rd12;
	ld.global.s16 	%r234, [%rd13];
	add.s32 	%r235, %r595, %r234;
	add.s32 	%r236, %r228, 1;
	shr.s32 	%r237, %r236, 31;
	xor.b32  	%r238, %r237, %r236;
	setp.lt.s32 	%p15, %r238, %r198;
	not.b32 	%r239, %r238;
	add.s32 	%r240, %r15, %r239;
	selp.b32 	%r241, %r238, %r240, %p15;
	mul.wide.s32 	%rd14, %r241, 2;
	add.s64 	%rd15, %rd6, %rd14;
	ld.global.s16 	%r242, [%rd15];
	add.s32 	%r243, %r235, %r242;
	add.s32 	%r244, %r228, 2;
	shr.s32 	%r245, %r244, 31;
	xor.b32  	%r246, %r245, %r244;
	setp.lt.s32 	%p16, %r246, %r198;
	not.b32 	%r247, %r246;
	add.s32 	%r248, %r15, %r247;
	selp.b32 	%r249, %r246, %r248, %p16;
	mul.wide.s32 	%rd16, %r249, 2;
	add.s64 	%rd17, %rd6, %rd16;
	ld.global.s16 	%r250, [%rd17];
	add.s32 	%r251, %r243, %r250;
	add.s32 	%r252, %r228, 3;
	shr.s32 	%r253, %r252, 31;
	xor.b32  	%r254, %r253, %r252;
	setp.lt.s32 	%p17, %r254, %r198;
	not.b32 	%r255, %r254;
	add.s32 	%r256, %r15, %r255;
	selp.b32 	%r257, %r254, %r256, %p17;
	mul.wide.s32 	%rd18, %r257, 2;
	add.s64 	%rd19, %rd6, %rd18;
	ld.global.s16 	%r258, [%rd19];
	add.s32 	%r259, %r251, %r258;
	add.s32 	%r260, %r228, 4;
	shr.s32 	%r261, %r260, 31;
	xor.b32  	%r262, %r261, %r260;
	setp.lt.s32 	%p18, %r262, %r198;
	not.b32 	%r263, %r262;
	add.s32 	%r264, %r15, %r263;
	selp.b32 	%r265, %r262, %r264, %p18;
	mul.wide.s32 	%rd20, %r265, 2;
	add.s64 	%rd21, %rd6, %rd20;
	ld.global.s16 	%r266, [%rd21];
	add.s32 	%r267, %r259, %r266;
	add.s32 	%r268, %r228, 5;
	shr.s32 	%r269, %r268, 31;
	xor.b32  	%r270, %r269, %r268;
	setp.lt.s32 	%p19, %r270, %r198;
	not.b32 	%r271, %r270;
	add.s32 	%r272, %r15, %r271;
	selp.b32 	%r273, %r270, %r272, %p19;
	mul.wide.s32 	%rd22, %r273, 2;
	add.s64 	%rd23, %rd6, %rd22;
	ld.global.s16 	%r274, [%rd23];
	add.s32 	%r275, %r267, %r274;
	add.s32 	%r276, %r228, 6;
	shr.s32 	%r277, %r276, 31;
	xor.b32  	%r278, %r277, %r276;
	setp.lt.s32 	%p20, %r278, %r198;
	not.b32 	%r279, %r278;
	add.s32 	%r280, %r15, %r279;
	selp.b32 	%r281, %r278, %r280, %p20;
	mul.wide.s32 	%rd24, %r281, 2;
	add.s64 	%rd25, %rd6, %rd24;
	ld.global.s16 	%r282, [%rd25];
	add.s32 	%r283, %r275, %r282;
	add.s32 	%r284, %r228, 7;
	shr.s32 	%r285, %r284, 31;
	xor.b32  	%r286, %r285, %r284;
	setp.lt.s32 	%p21, %r286, %r198;
	not.b32 	%r287, %r286;
	add.s32 	%r288, %r15, %r287;
	selp.b32 	%r289, %r286, %r288, %p21;
	mul.wide.s32 	%rd26, %r289, 2;
	add.s64 	%rd27, %rd6, %rd26;
	ld.global.s16 	%r290, [%rd27];
	add.s32 	%r595, %r283, %r290;
	add.s32 	%r583, %r583, 8;
	setp.ne.s32 	%p22, %r583, %r168;
	mov.u32 	%r589, %r168;
	@%p22 bra 	$L__BB2_24;
$L__BB2_25:
	setp.eq.s32 	%p23, %r165, 0;
	@%p23 bra 	$L__BB2_33;
	setp.lt.u32 	%p24, %r166, 3;
	@%p24 bra 	$L__BB2_28;
	add.s32 	%r292, %r11, %r589;
	shr.s32 	%r293, %r292, 31;
	xor.b32  	%r294, %r293, %r292;
	setp.lt.s32 	%p25, %r294, %r198;
	not.b32 	%r295, %r294;
	add.s32 	%r296, %r15, %r295;
	selp.b32 	%r297, %r294, %r296, %p25;
	mul.wide.s32 	%rd28, %r297, 2;
	add.s64 	%rd29, %rd6, %rd28;
	ld.global.s16 	%r298, [%rd29];
	add.s32 	%r299, %r595, %r298;
	add.s32 	%r300, %r292, 1;
	shr.s32 	%r301, %r300, 31;
	xor.b32  	%r302, %r301, %r300;
	setp.lt.s32 	%p26, %r302, %r198;
	not.b32 	%r303, %r302;
	add.s32 	%r304, %r15, %r303;
	selp.b32 	%r305, %r302, %r304, %p26;
	mul.wide.s32 	%rd30, %r305, 2;
	add.s64 	%rd31, %rd6, %rd30;
	ld.global.s16 	%r306, [%rd31];
	add.s32 	%r307, %r299, %r306;
	add.s32 	%r308, %r292, 2;
	shr.s32 	%r309, %r308, 31;
	xor.b32  	%r310, %r309, %r308;
	setp.lt.s32 	%p27, %r310, %r198;
	not.b32 	%r311, %r310;
	add.s32 	%r312, %r15, %r311;
	selp.b32 	%r313, %r310, %r312, %p27;
	mul.wide.s32 	%rd32, %r313, 2;
	add.s64 	%rd33, %rd6, %rd32;
	ld.global.s16 	%r314, [%rd33];
	add.s32 	%r315, %r307, %r314;
	add.s32 	%r316, %r292, 3;
	shr.s32 	%r317, %r316, 31;
	xor.b32  	%r318, %r317, %r316;
	setp.lt.s32 	%p28, %r318, %r198;
	not.b32 	%r319, %r318;
	add.s32 	%r320, %r15, %r319;
	selp.b32 	%r321, %r318, %r320, %p28;
	mul.wide.s32 	%rd34, %r321, 2;
	add.s64 	%rd35, %rd6, %rd34;
	ld.global.s16 	%r322, [%rd35];
	add.s32 	%r595, %r315, %r322;
	add.s32 	%r589, %r589, 4;
$L__BB2_28:
	setp.eq.s32 	%p29, %r167, 0;
	@%p29 bra 	$L__BB2_33;
	setp.eq.s32 	%p30, %r167, 1;
	@%p30 bra 	$L__BB2_31;
	add.s32 	%r324, %r11, %r589;
	shr.s32 	%r325, %r324, 31;
	xor.b32  	%r326, %r325, %r324;
	setp.lt.s32 	%p31, %r326, %r198;
	not.b32 	%r327, %r326;
	add.s32 	%r328, %r15, %r327;
	selp.b32 	%r329, %r326, %r328, %p31;
	mul.wide.s32 	%rd36, %r329, 2;
	add.s64 	%rd37, %rd6, %rd36;
	ld.global.s16 	%r330, [%rd37];
	add.s32 	%r331, %r595, %r330;
	add.s32 	%r332, %r324, 1;
	shr.s32 	%r333, %r332, 31;
	xor.b32  	%r334, %r333, %r332;
	setp.lt.s32 	%p32, %r334, %r198;
	not.b32 	%r335, %r334;
	add.s32 	%r336, %r15, %r335;
	selp.b32 	%r337, %r334, %r336, %p32;
	mul.wide.s32 	%rd38, %r337, 2;
	add.s64 	%rd39, %rd6, %rd38;
	ld.global.s16 	%r338, [%rd39];
	add.s32 	%r595, %r331, %r338;
	add.s32 	%r589, %r589, 2;
$L__BB2_31:
	setp.eq.s32 	%p33, %r169, 0;
	@%p33 bra 	$L__BB2_33;
	add.s32 	%r339, %r11, %r589;
	shr.s32 	%r340, %r339, 31;
	xor.b32  	%r341, %r340, %r339;
	setp.lt.s32 	%p34, %r341, %r198;
	not.b32 	%r342, %r341;
	add.s32 	%r343, %r15, %r342;
	selp.b32 	%r344, %r341, %r343, %p34;
	mul.wide.s32 	%rd40, %r344, 2;
	add.s64 	%rd41, %rd6, %rd40;
	ld.global.s16 	%r345, [%rd41];
	add.s32 	%r595, %r595, %r345;
$L__BB2_33:
	add.s32 	%r581, %r581, 1;
	setp.ne.s32 	%p35, %r581, %r4;
	@%p35 bra 	$L__BB2_22;
	bra.uni 	$L__BB2_90;
$L__BB2_34:
	add.s32 	%r17, %r3, -1;
	and.b32  	%r18, %r3, 7;
	add.s32 	%r19, %r18, -1;
	and.b32  	%r20, %r3, 3;
	and.b32  	%r21, %r3, 2147483640;
	and.b32  	%r22, %r3, 1;
	neg.s32 	%r23, %r21;
	add.s32 	%r498, %r1, %r8;
	add.s32 	%r499, %r498, %r7;
	sub.s32 	%r500, %r499, %r5;
	add.s32 	%r24, %r500, 3;
	mov.b32 	%r523, 0;
	mov.u32 	%r595, %r523;
$L__BB2_35:
	setp.lt.u32 	%p52, %r17, 7;
	add.s32 	%r503, %r12, %r523;
	setp.lt.s32 	%p53, %r503, 0;
	setp.ge.s32 	%p54, %r503, %r199;
	or.pred  	%p1, %p53, %p54;
	mul.lo.s32 	%r504, %r503, %r197;
	cvt.s64.s32 	%rd110, %r504;
	add.s64 	%rd3, %rd1, %rd110;
	mov.b32 	%r544, 0;
	@%p52 bra 	$L__BB2_54;
	mov.u32 	%r525, %r24;
	mov.u32 	%r526, %r23;
$L__BB2_37:
	.pragma "nounroll";
	add.s32 	%r30, %r525, -3;
	setp.lt.s32 	%p55, %r30, 0;
	setp.ge.s32 	%p56, %r30, %r198;
	or.pred  	%p57, %p55, %p56;
	or.pred  	%p58, %p57, %p1;
	mov.b32 	%r528, 0;
	@%p58 bra 	$L__BB2_39;
	mul.wide.u32 	%rd111, %r30, 2;
	add.s64 	%rd112, %rd3, %rd111;
	ld.global.s16 	%r528, [%rd112];
$L__BB2_39:
	add.s32 	%r33, %r528, %r595;
	add.s32 	%r34, %r525, -2;
	setp.lt.s32 	%p59, %r34, 0;
	setp.ge.s32 	%p60, %r34, %r198;
	or.pred  	%p61, %p59, %p60;
	or.pred  	%p62, %p61, %p1;
	mov.b32 	%r529, 0;
	@%p62 bra 	$L__BB2_41;
	mul.wide.u32 	%rd113, %r34, 2;
	add.s64 	%rd114, %rd3, %rd113;
	ld.global.s16 	%r529, [%rd114];
$L__BB2_41:
	add.s32 	%r37, %r529, %r33;
	add.s32 	%r38, %r525, -1;
	setp.lt.s32 	%p63, %r38, 0;
	setp.ge.s32 	%p64, %r38, %r198;
	or.pred  	%p65, %p63, %p64;
	or.pred  	%p66, %p65, %p1;
	mov.b32 	%r530, 0;
	@%p66 bra 	$L__BB2_43;
	mul.wide.u32 	%rd115, %r38, 2;
	add.s64 	%rd116, %rd3, %rd115;
	ld.global.s16 	%r530, [%rd116];
$L__BB2_43:
	add.s32 	%r41, %r530, %r37;
	add.s32 	%r42, %r525, 4;
	setp.lt.s32 	%p67, %r525, 0;
	setp.ge.s32 	%p68, %r525, %r198;
	or.pred  	%p69, %p67, %p68;
	or.pred  	%p70, %p69, %p1;
	mov.b32 	%r531, 0;
	@%p70 bra 	$L__BB2_45;
	mul.wide.u32 	%rd117, %r525, 2;
	add.s64 	%rd118, %rd3, %rd117;
	ld.global.s16 	%r531, [%rd118];
$L__BB2_45:
	add.s32 	%r45, %r531, %r41;
	add.s32 	%r46, %r525, 1;
	setp.lt.s32 	%p71, %r46, 0;
	setp.ge.s32 	%p72, %r46, %r198;
	or.pred  	%p73, %p71, %p72;
	or.pred  	%p74, %p73, %p1;
	mov.b32 	%r532, 0;
	@%p74 bra 	$L__BB2_47;
	mul.wide.u32 	%rd119, %r46, 2;
	add.s64 	%rd120, %rd3, %rd119;
	ld.global.s16 	%r532, [%rd120];
$L__BB2_47:
	add.s32 	%r49, %r532, %r45;
	add.s32 	%r50, %r525, 2;
	setp.lt.s32 	%p75, %r50, 0;
	setp.ge.s32 	%p76, %r50, %r198;
	or.pred  	%p77, %p75, %p76;
	or.pred  	%p78, %p77, %p1;
	mov.b32 	%r533, 0;
	@%p78 bra 	$L__BB2_49;
	mul.wide.u32 	%rd121, %r50, 2;
	add.s64 	%rd122, %rd3, %rd121;
	ld.global.s16 	%r533, [%rd122];
$L__BB2_49:
	add.s32 	%r53, %r533, %r49;
	add.s32 	%r54, %r525, 3;
	setp.lt.s32 	%p79, %r54, 0;
	setp.ge.s32 	%p80, %r54, %r198;
	or.pred  	%p81, %p79, %p80;
	or.pred  	%p82, %p81, %p1;
	mov.b32 	%r534, 0;
	@%p82 bra 	$L__BB2_51;
	mul.wide.u32 	%rd123, %r54, 2;
	add.s64 	%rd124, %rd3, %rd123;
	ld.global.s16 	%r534, [%rd124];
$L__BB2_51:
	add.s32 	%r57, %r534, %r53;
	setp.lt.s32 	%p83, %r42, 0;
	setp.ge.s32 	%p84, %r42, %r198;
	or.pred  	%p85, %p83, %p84;
	or.pred  	%p86, %p85, %p1;
	mov.b32 	%r535, 0;
	@%p86 bra 	$L__BB2_53;
	mul.wide.u32 	%rd125, %r42, 2;
	add.s64 	%rd126, %rd3, %rd125;
	ld.global.s16 	%r535, [%rd126];
$L__BB2_53:
	add.s32 	%r595, %r535, %r57;
	add.s32 	%r526, %r526, 8;
	add.s32 	%r525, %r525, 8;
	setp.ne.s32 	%p87, %r526, 0;
	mov.u32 	%r544, %r21;
	@%p87 bra 	$L__BB2_37;
$L__BB2_54:
	setp.eq.s32 	%p88, %r18, 0;
	@%p88 bra 	$L__BB2_76;
	setp.lt.u32 	%p89, %r19, 3;
	@%p89 bra 	$L__BB2_65;
	add.s32 	%r66, %r11, %r544;
	setp.lt.s32 	%p90, %r66, 0;
	setp.ge.s32 	%p91, %r66, %r198;
	or.pred  	%p92, %p90, %p91;
	or.pred  	%p93, %p92, %p1;
	mov.b32 	%r539, 0;
	@%p93 bra 	$L__BB2_58;
	mul.wide.u32 	%rd127, %r66, 2;
	add.s64 	%rd128, %rd3, %rd127;
	ld.global.s16 	%r539, [%rd128];
$L__BB2_58:
	add.s32 	%r69, %r539, %r595;
	add.s32 	%r70, %r66, 1;
	setp.lt.s32 	%p94, %r70, 0;
	setp.ge.s32 	%p95, %r70, %r198;
	or.pred  	%p96, %p94, %p95;
	or.pred  	%p97, %p96, %p1;
	mov.b32 	%r540, 0;
	@%p97 bra 	$L__BB2_60;
	mul.wide.u32 	%rd129, %r70, 2;
	add.s64 	%rd130, %rd3, %rd129;
	ld.global.s16 	%r540, [%rd130];
$L__BB2_60:
	add.s32 	%r73, %r540, %r69;
	add.s32 	%r74, %r66, 2;
	setp.lt.s32 	%p98, %r74, 0;
	setp.ge.s32 	%p99, %r74, %r198;
	or.pred  	%p100, %p98, %p99;
	or.pred  	%p101, %p100, %p1;
	mov.b32 	%r541, 0;
	@%p101 bra 	$L__BB2_62;
	mul.wide.u32 	%rd131, %r74, 2;
	add.s64 	%rd132, %rd3, %rd131;
	ld.global.s16 	%r541, [%rd132];
$L__BB2_62:
	add.s32 	%r77, %r541, %r73;
	add.s32 	%r78, %r66, 3;
	setp.lt.s32 	%p102, %r78, 0;
	setp.ge.s32 	%p103, %r78, %r198;
	or.pred  	%p104, %p102, %p103;
	or.pred  	%p105, %p104, %p1;
	mov.b32 	%r542, 0;
	@%p105 bra 	$L__BB2_64;
	mul.wide.u32 	%rd133, %r78, 2;
	add.s64 	%rd134, %rd3, %rd133;
	ld.global.s16 	%r542, [%rd134];
$L__BB2_64:
	add.s32 	%r595, %r542, %r77;
	add.s32 	%r544, %r544, 4;
$L__BB2_65:
	setp.eq.s32 	%p106, %r20, 0;
	@%p106 bra 	$L__BB2_76;
	setp.eq.s32 	%p107, %r20, 1;
	@%p107 bra 	$L__BB2_72;
	add.s32 	%r86, %r11, %r544;
	setp.lt.s32 	%p108, %r86, 0;
	setp.ge.s32 	%p109, %r86, %r198;
	or.pred  	%p110, %p108, %p109;
	or.pred  	%p111, %p110, %p1;
	mov.b32 	%r546, 0;
	@%p111 bra 	$L__BB2_69;
	mul.wide.u32 	%rd135, %r86, 2;
	add.s64 	%rd136, %rd3, %rd135;
	ld.global.s16 	%r546, [%rd136];
$L__BB2_69:
	add.s32 	%r89, %r546, %r595;
	add.s32 	%r90, %r86, 1;
	setp.lt.s32 	%p112, %r90, 0;
	setp.ge.s32 	%p113, %r90, %r198;
	or.pred  	%p114, %p112, %p113;
	or.pred  	%p115, %p114, %p1;
	mov.b32 	%r547, 0;
	@%p115 bra 	$L__BB2_71;
	mul.wide.u32 	%rd137, %r90, 2;
	add.s64 	%rd138, %rd3, %rd137;
	ld.global.s16 	%r547, [%rd138];
$L__BB2_71:
	add.s32 	%r595, %r547, %r89;
	add.s32 	%r544, %r544, 2;
$L__BB2_72:
	setp.eq.s32 	%p116, %r22, 0;
	@%p116 bra 	$L__BB2_76;
	add.s32 	%r98, %r11, %r544;
	setp.lt.s32 	%p117, %r98, 0;
	setp.ge.s32 	%p118, %r98, %r198;
	or.pred  	%p119, %p117, %p118;
	or.pred  	%p120, %p119, %p1;
	mov.b32 	%r551, 0;
	@%p120 bra 	$L__BB2_75;
	mul.wide.u32 	%rd139, %r98, 2;
	add.s64 	%rd140, %rd3, %rd139;
	ld.global.s16 	%r551, [%rd140];
$L__BB2_75:
	add.s32 	%r595, %r551, %r595;
$L__BB2_76:
	add.s32 	%r523, %r523, 1;
	setp.eq.s32 	%p121, %r523, %r4;
	@%p121 bra 	$L__BB2_90;
	bra.uni 	$L__BB2_35;
$L__BB2_77:
	add.s32 	%r133, %r3, -1;
	and.b32  	%r134, %r3, 7;
	add.s32 	%r135, %r134, -1;
	and.b32  	%r136, %r3, 3;
	add.s32 	%r137, %r12, %r199;
	and.b32  	%r138, %r3, 2147483640;
	add.s32 	%r139, %r11, %r198;
	and.b32  	%r140, %r3, 1;
	mov.b32 	%r567, 0;
	mov.u32 	%r595, %r567;
$L__BB2_78:
	setp.lt.u32 	%p36, %r133, 7;
	add.s32 	%r143, %r567, %r137;
	mov.b32 	%r575, 0;
	@%p36 bra 	$L__BB2_81;
	rem.s32 	%r350, %r143, %r199;
	mul.lo.s32 	%r351, %r350, %r197;
	cvt.s64.s32 	%rd42, %r351;
	add.s64 	%rd5, %rd1, %rd42;
	mov.b32 	%r569, 0;
$L__BB2_80:
	.pragma "nounroll";
	add.s32 	%r352, %r569, %r139;
	rem.s32 	%r353, %r352, %r198;
	mul.wide.s32 	%rd43, %r353, 2;
	add.s64 	%rd44, %rd5, %rd43;
	ld.global.s16 	%r354, [%rd44];
	add.s32 	%r355, %r595, %r354;
	add.s32 	%r356, %r352, 1;
	rem.s32 	%r357, %r356, %r198;
	mul.wide.s32 	%rd45, %r357, 2;
	add.s64 	%rd46, %rd5, %rd45;
	ld.global.s16 	%r358, [%rd46];
	add.s32 	%r359, %r355, %r358;
	add.s32 	%r360, %r352, 2;
	rem.s32 	%r361, %r360, %r198;
	mul.wide.s32 	%rd47, %r361, 2;
	add.s64 	%rd48, %rd5, %rd47;
	ld.global.s16 	%r362, [%rd48];
	add.s32 	%r363, %r359, %r362;
	add.s32 	%r364, %r352, 3;
	rem.s32 	%r365, %r364, %r198;
	mul.wide.s32 	%rd49, %r365, 2;
	add.s64 	%rd50, %rd5, %rd49;
	ld.global.s16 	%r366, [%rd50];
	add.s32 	%r367, %r363, %r366;
	add.s32 	%r368, %r352, 4;
	rem.s32 	%r369, %r368, %r198;
	mul.wide.s32 	%rd51, %r369, 2;
	add.s64 	%rd52, %rd5, %rd51;
	ld.global.s16 	%r370, [%rd52];
	add.s32 	%r371, %r367, %r370;
	add.s32 	%r372, %r352, 5;
	rem.s32 	%r373, %r372, %r198;
	mul.wide.s32 	%rd53, %r373, 2;
	add.s64 	%rd54, %rd5, %rd53;
	ld.global.s16 	%r374, [%rd54];
	add.s32 	%r375, %r371, %r374;
	add.s32 	%r376, %r352, 6;
	rem.s32 	%r377, %r376, %r198;
	mul.wide.s32 	%rd55, %r377, 2;
	add.s64 	%rd56, %rd5, %rd55;
	ld.global.s16 	%r378, [%rd56];
	add.s32 	%r379, %r375, %r378;
	add.s32 	%r380, %r352, 7;
	rem.s32 	%r381, %r380, %r198;
	mul.wide.s32 	%rd57, %r381, 2;
	add.s64 	%rd58, %rd5, %rd57;
	ld.global.s16 	%r382, [%rd58];
	add.s32 	%r595, %r379, %r382;
	add.s32 	%r569, %r569, 8;
	setp.ne.s32 	%p37, %r569, %r138;
	mov.u32 	%r575, %r138;
	@%p37 bra 	$L__BB2_80;
$L__BB2_81:
	setp.eq.s32 	%p38, %r134, 0;
	@%p38 bra 	$L__BB2_89;
	setp.lt.u32 	%p39, %r135, 3;
	@%p39 bra 	$L__BB2_84;
	add.s32 	%r384, %r575, %r139;
	rem.s32 	%r385, %r384, %r198;
	rem.s32 	%r386, %r143, %r199;
	mul.lo.s32 	%r387, %r386, %r197;
	cvt.s64.s32 	%rd59, %r387;
	add.s64 	%rd60, %rd1, %rd59;
	mul.wide.s32 	%rd61, %r385, 2;
	add.s64 	%rd62, %rd60, %rd61;
	ld.global.s16 	%r388, [%rd62];
	add.s32 	%r389, %r595, %r388;
	add.s32 	%r390, %r384, 1;
	rem.s32 	%r391, %r390, %r198;
	mul.wide.s32 	%rd63, %r391, 2;
	add.s64 	%rd64, %rd60, %rd63;
	ld.global.s16 	%r392, [%rd64];
	add.s32 	%r393, %r389, %r392;
	add.s32 	%r394, %r384, 2;
	rem.s32 	%r395, %r394, %r198;
	mul.wide.s32 	%rd65, %r395, 2;
	add.s64 	%rd66, %rd60, %rd65;
	ld.global.s16 	%r396, [%rd66];
	add.s32 	%r397, %r393, %r396;
	add.s32 	%r398, %r384, 3;
	rem.s32 	%r399, %r398, %r198;
	mul.wide.s32 	%rd67, %r399, 2;
	add.s64 	%rd68, %rd60, %rd67;
	ld.global.s16 	%r400, [%rd68];
	add.s32 	%r595, %r397, %r400;
	add.s32 	%r575, %r575, 4;
$L__BB2_84:
	setp.eq.s32 	%p40, %r136, 0;
	@%p40 bra 	$L__BB2_89;
	setp.eq.s32 	%p41, %r136, 1;
	@%p41 bra 	$L__BB2_87;
	add.s32 	%r402, %r575, %r139;
	rem.s32 	%r403, %r402, %r198;
	rem.s32 	%r404, %r143, %r199;
	mul.lo.s32 	%r405, %r404, %r197;
	cvt.s64.s32 	%rd69, %r405;
	add.s64 	%rd70, %rd1, %rd69;
	mul.wide.s32 	%rd71, %r403, 2;
	add.s64 	%rd72, %rd70, %rd71;
	ld.global.s16 	%r406, [%rd72];
	add.s32 	%r407, %r595, %r406;
	add.s32 	%r408, %r402, 1;
	rem.s32 	%r409, %r408, %r198;
	mul.wide.s32 	%rd73, %r409, 2;
	add.s64 	%rd74, %rd70, %rd73;
	ld.global.s16 	%r410, [%rd74];
	add.s32 	%r595, %r407, %r410;
	add.s32 	%r575, %r575, 2;
$L__BB2_87:
	setp.eq.s32 	%p42, %r140, 0;
	@%p42 bra 	$L__BB2_89;
	add.s32 	%r411, %r575, %r139;
	rem.s32 	%r412, %r411, %r198;
	rem.s32 	%r413, %r143, %r199;
	mul.lo.s32 	%r414, %r413, %r197;
	cvt.s64.s32 	%rd75, %r414;
	add.s64 	%rd76, %rd1, %rd75;
	mul.wide.s32 	%rd77, %r412, 2;
	add.s64 	%rd78, %rd76, %rd77;
	ld.global.s16 	%r415, [%rd78];
	add.s32 	%r595, %r595, %r415;
$L__BB2_89:
	add.s32 	%r567, %r567, 1;
	setp.eq.s32 	%p43, %r567, %r4;
	@%p43 bra 	$L__BB2_90;
	bra.uni 	$L__BB2_78;
$L__BB2_90:
	mul.lo.s32 	%r597, %r4, %r3;
$L__BB2_91:
	setp.lt.s32 	%p122, %r597, 1;
	mov.b16 	%rs4, 0;
	@%p122 bra 	$L__BB2_93;
	div.s32 	%r522, %r595, %r597;
	cvt.u16.u32 	%rs4, %r522;
$L__BB2_93:
	mul.wide.s32 	%rd141, %r9, 2;
	add.s64 	%rd142, %rd2, %rd141;
	st.global.u16 	[%rd142], %rs4;
$L__BB2_94:
	ret;

}
	// .globl	_Z34nppiFilterBoxBorder_32f_C1R_kernelPKfi8NppiSize9NppiPointPfiS1_S1_S2_14NppiBorderType
.visible .entry _Z34nppiFilterBoxBorder_32f_C1R_kernelPKfi8NppiSize9NppiPointPfiS1_S1_S2_14NppiBorderType(
	.param .u64 .ptr .align 1 _Z34nppiFilterBoxBorder_32f_C1R_kernelPKfi8NppiSize9NppiPointPfiS1_S1_S2_14NppiBorderType_param_0,
	.param .u32 _Z34nppiFilterBoxBorder_32f_C1R_kernelPKfi8NppiSize9NppiPointPfiS1_S1_S2_14NppiBorderType_param_1,
	.param .align 4 .b8 _Z34nppiFilterBoxBorder_32f_C1R_kernelPKfi8NppiSize9NppiPointPfiS1_S1_S2_14NppiBorderType_param_2[8],
	.param .align 4 .b8 _Z34nppiFilterBoxBorder_32f_C1R_kernelPKfi8NppiSize9NppiPointPfiS1_S1_S2_14NppiBorderType_param_3[8],
	.param .u64 .ptr .align 1 _Z34nppiFilterBoxBorder_32f_C1R_kernelPKfi8NppiSize9NppiPointPfiS1_S1_S2_14NppiBorderType_param_4,
	.param .u32 _Z34nppiFilterBoxBorder_32f_C1R_kernelPKfi8NppiSize9NppiPointPfiS1_S1_S2_14NppiBorderType_param_5,
	.param .align 4 .b8 _Z34nppiFilterBoxBorder_32f_C1R_kernelPKfi8NppiSize9NppiPointPfiS1_S1_S2_14NppiBorderType_param_6[8],
	.param .align 4 .b8 _Z34nppiFilterBoxBorder_32f_C1R_kernelPKfi8NppiSize9NppiPointPfiS1_S1_S2_14NppiBorderType_param_7[8],
	.param .align 4 .b8 _Z34nppiFilterBoxBorder_32f_C1R_kernelPKfi8NppiSize9NppiPointPfiS1_S1_S2_14NppiBorderType_param_8[8],
	.param .u32 _Z34nppiFilterBoxBorder_32f_C1R_kernelPKfi8NppiSize9NppiPointPfiS1_S1_S2_14NppiBorderType_param_9
)
{
	.reg .pred 	%p<123>;
	.reg .b32 	%r<343>;
	.reg .b32 	%f<267>;
	.reg .b64 	%rd<144>;

	ld.param.u32 	%r104, [_Z34nppiFilterBoxBorder_32f_C1R_kernelPKfi8NppiSize9NppiPointPfiS1_S1_S2_14NppiBorderType_param_2+4];
	ld.param.u32 	%r103, [_Z34nppiFilterBoxBorder_32f_C1R_kernelPKfi8NppiSize9NppiPointPfiS1_S1_S2_14NppiBorderType_param_2];
	ld.param.u32 	%r1, [_Z34nppiFilterBoxBorder_32f_C1R_kernelPKfi8NppiSize9NppiPointPfiS1_S1_S2_14NppiBorderType_param_3];
	ld.param.u32 	%r2, [_Z34nppiFilterBoxBorder_32f_C1R_kernelPKfi8NppiSize9NppiPointPfiS1_S1_S2_14NppiBorderType_param_3+4];
	ld.param.u32 	%r3, [_Z34nppiFilterBoxBorder_32f_C1R_kernelPKfi8NppiSize9NppiPointPfiS1_S1_S2_14NppiBorderType_param_7];
	ld.param.u32 	%r4, [_Z34nppiFilterBoxBorder_32f_C1R_kernelPKfi8NppiSize9NppiPointPfiS1_S1_S2_14NppiBorderType_param_7+4];
	ld.param.u32 	%r5, [_Z34nppiFilterBoxBorder_32f_C1R_kernelPKfi8NppiSize9NppiPointPfiS1_S1_S2_14NppiBorderType_param_8];
	ld.param.u32 	%r6, [_Z34nppiFilterBoxBorder_32f_C1R_kernelPKfi8NppiSize9NppiPointPfiS1_S1_S2_14NppiBorderType_param_8+4];
	ld.param.u32 	%r107, [_Z34nppiFilterBoxBorder_32f_C1R_kernelPKfi8NppiSize9NppiPointPfiS1_S1_S2_14NppiBorderType_param_6];
	ld.param.u64 	%rd8, [_Z34nppiFilterBoxBorder_32f_C1R_kernelPKfi8NppiSize9NppiPointPfiS1_S1_S2_14NppiBorderType_param_0];
	ld.param.u32 	%r102, [_Z34nppiFilterBoxBorder_32f_C1R_kernelPKfi8NppiSize9NppiPointPfiS1_S1_S2_14NppiBorderType_param_1];
	ld.param.u32 	%r105, [_Z34nppiFilterBoxBorder_32f_C1R_kernelPKfi8NppiSize9NppiPointPfiS1_S1_S2_14NppiBorderType_param_5];
	ld.param.u32 	%r108, [_Z34nppiFilterBoxBorder_32f_C1R_kernelPKfi8NppiSize9NppiPointPfiS1_S1_S2_14NppiBorderType_param_6+4];
	ld.param.u32 	%r106, [_Z34nppiFilterBoxBorder_32f_C1R_kernelPKfi8NppiSize9NppiPointPfiS1_S1_S2_14NppiBorderType_param_9];
	cvta.to.global.u64 	%rd1, %rd8;
	mov.u32 	%r110, %ctaid.x;
	mov.u32 	%r111, %ntid.x;
	mul.lo.s32 	%r7, %r110, %r111;
	mov.u32 	%r8, %tid.x;
	add.s32 	%r9, %r7, %r8;
	mov.u32 	%r112, %ctaid.y;
	mov.u32 	%r113, %ntid.y;
	mov.u32 	%r114, %tid.y;
	mad.lo.s32 	%r115, %r112, %r113, %r114;
	setp.ge.s32 	%p2, %r9, %r107;
	setp.ge.s32 	%p3, %r115, %r108;
	or.pred  	%p4, %p2, %p3;
	mov.f32 	%f264, 0f00000000;
	@%p4 bra 	$L__BB3_94;
	ld.param.u64 	%rd143, [_Z34nppiFilterBoxBorder_32f_C1R_kernelPKfi8NppiSize9NppiPointPfiS1_S1_S2_14NppiBorderType_param_4];
	cvta.to.global.u64 	%rd9, %rd143;
	mul.lo.s32 	%r117, %r105, %r115;
	cvt.s64.s32 	%rd10, %r117;
	add.s64 	%rd2, %rd9, %rd10;
	setp.lt.s32 	%p5, %r4, 1;
	mov.b32 	%r342, 0;
	@%p5 bra 	$L__BB3_91;
	setp.lt.s32 	%p6, %r3, 1;
	add.s32 	%r119, %r1, %r9;
	sub.s32 	%r11, %r119, %r5;
	add.s32 	%r120, %r2, %r115;
	sub.s32 	%r12, %r120, %r6;
	shl.b32 	%r15, %r103, 1;
	add.s32 	%r16, %r103, -1;
	@%p6 bra 	$L__BB3_91;
	mov.f32 	%f264, 0f00000000;
	setp.gt.s32 	%p7, %r106, 2;
	@%p7 bra 	$L__BB3_19;
	setp.eq.s32 	%p10, %r106, 1;
	@%p10 bra 	$L__BB3_34;
	setp.eq.s32 	%p11, %r106, 2;
	@%p11 bra 	$L__BB3_6;
	bra.uni 	$L__BB3_90;
$L__BB3_6:
	add.s32 	%r50, %r3, -1;
	and.b32  	%r51, %r3, 7;
	add.s32 	%r52, %r51, -1;
	and.b32  	%r53, %r3, 3;
	and.b32  	%r54, %r3, 2147483640;
	and.b32  	%r55, %r3, 1;
	add.s32 	%r56, %r104, -1;
	mov.f32 	%f264, 0f00000000;
	mov.b32 	%r327, 0;
$L__BB3_7:
	setp.lt.u32 	%p44, %r50, 7;
	add.s32 	%r264, %r12, %r327;
	min.s32 	%r265, %r264, %r56;
	max.s32 	%r266, %r265, 0;
	mul.lo.s32 	%r267, %r266, %r102;
	cvt.s64.s32 	%rd79, %r267;
	add.s64 	%rd4, %rd1, %rd79;
	mov.b32 	%r330, 0;
	@%p44 bra 	$L__BB3_10;
	mov.b32 	%r328, 0;
$L__BB3_9:
	.pragma "nounroll";
	add.s32 	%r269, %r11, %r328;
	min.s32 	%r270, %r269, %r16;
	max.s32 	%r271, %r270, 0;
	mul.wide.u32 	%rd80, %r271, 4;
	add.s64 	%rd81, %rd4, %rd80;
	ld.global.f32 	%f163, [%rd81];
	add.f32 	%f164, %f264, %f163;
	add.s32 	%r272, %r269, 1;
	min.s32 	%r273, %r272, %r16;
	max.s32 	%r274, %r273, 0;
	mul.wide.u32 	%rd82, %r274, 4;
	add.s64 	%rd83, %rd4, %rd82;
	ld.global.f32 	%f165, [%rd83];
	add.f32 	%f166, %f164, %f165;
	add.s32 	%r275, %r269, 2;
	min.s32 	%r276, %r275, %r16;
	max.s32 	%r277, %r276, 0;
	mul.wide.u32 	%rd84, %r277, 4;
	add.s64 	%rd85, %rd4, %rd84;
	ld.global.f32 	%f167, [%rd85];
	add.f32 	%f168, %f166, %f167;
	add.s32 	%r278, %r269, 3;
	min.s32 	%r279, %r278, %r16;
	max.s32 	%r280, %r279, 0;
	mul.wide.u32 	%rd86, %r280, 4;
	add.s64 	%rd87, %rd4, %rd86;
	ld.global.f32 	%f169, [%rd87];
	add.f32 	%f170, %f168, %f169;
	add.s32 	%r281, %r269, 4;
	min.s32 	%r282, %r281, %r16;
	max.s32 	%r283, %r282, 0;
	mul.wide.u32 	%rd88, %r283, 4;
	add.s64 	%rd89, %rd4, %rd88;
	ld.global.f32 	%f171, [%rd89];
	add.f32 	%f172, %f170, %f171;
	add.s32 	%r284, %r269, 5;
	min.s32 	%r285, %r284, %r16;
	max.s32 	%r286, %r285, 0;
	mul.wide.u32 	%rd90, %r286, 4;
	add.s64 	%rd91, %rd4, %rd90;
	ld.global.f32 	%f173, [%rd91];
	add.f32 	%f174, %f172, %f173;
	add.s32 	%r287, %r269, 6;
	min.s32 	%r288, %r287, %r16;
	max.s32 	%r289, %r288, 0;
	mul.wide.u32 	%rd92, %r289, 4;
	add.s64 	%rd93, %rd4, %rd92;
	ld.global.f32 	%f175, [%rd93];
	add.f32 	%f176, %f174, %f175;
	add.s32 	%r290, %r269, 7;
	min.s32 	%r291, %r290, %r16;
	max.s32 	%r292, %r291, 0;
	mul.wide.u32 	%rd94, %r292, 4;
	add.s64 	%rd95, %rd4, %rd94;
	ld.global.f32 	%f177, [%rd95];
	add.f32 	%f264, %f176, %f177;
	add.s32 	%r328, %r328, 8;
	setp.ne.s32 	%p45, %r328, %r54;
	mov.u32 	%r330, %r54;
	@%p45 bra 	$L__BB3_9;
$L__BB3_10:
	setp.eq.s32 	%p46, %r51, 0;
	@%p46 bra 	$L__BB3_18;
	setp.lt.u32 	%p47, %r52, 3;
	@%p47 bra 	$L__BB3_13;
	add.s32 	%r293, %r11, %r330;
	min.s32 	%r294, %r293, %r16;
	max.s32 	%r295, %r294, 0;
	mul.wide.u32 	%rd96, %r295, 4;
	add.s64 	%rd97, %rd4, %rd96;
	ld.global.f32 	%f179, [%rd97];
	add.f32 	%f180, %f264, %f179;
	add.s32 	%r296, %r293, 1;
	min.s32 	%r297, %r296, %r16;
	max.s32 	%r298, %r297, 0;
	mul.wide.u32 	%rd98, %r298, 4;
	add.s64 	%rd99, %rd4, %rd98;
	ld.global.f32 	%f181, [%rd99];
	add.f32 	%f182, %f180, %f181;
	add.s32 	%r299, %r293, 2;
	min.s32 	%r300, %r299, %r16;
	max.s32 	%r301, %r300, 0;
	mul.wide.u32 	%rd100, %r301, 4;
	add.s64 	%rd101, %rd4, %rd100;
	ld.global.f32 	%f183, [%rd101];
	add.f32 	%f184, %f182, %f183;
	add.s32 	%r302, %r293, 3;
	min.s32 	%r303, %r302, %r16;
	max.s32 	%r304, %r303, 0;
	mul.wide.u32 	%rd102, %r304, 4;
	add.s64 	%rd103, %rd4, %rd102;
	ld.global.f32 	%f185, [%rd103];
	add.f32 	%f264, %f184, %f185;
	add.s32 	%r330, %r330, 4;
$L__BB3_13:
	setp.eq.s32 	%p48, %r53, 0;
	@%p48 bra 	$L__BB3_18;
	setp.eq.s32 	%p49, %r53, 1;
	@%p49 bra 	$L__BB3_16;
	add.s32 	%r305, %r11, %r330;
	min.s32 	%r306, %r305, %r16;
	max.s32 	%r307, %r306, 0;
	mul.wide.u32 	%rd104, %r307, 4;
	add.s64 	%rd105, %rd4, %rd104;
	ld.global.f32 	%f187, [%rd105];
	add.f32 	%f188, %f264, %f187;
	add.s32 	%r308, %r305, 1;
	min.s32 	%r309, %r308, %r16;
	max.s32 	%r310, %r309, 0;
	mul.wide.u32 	%rd106, %r310, 4;
	add.s64 	%rd107, %rd4, %rd106;
	ld.global.f32 	%f189, [%rd107];
	add.f32 	%f264, %f188, %f189;
	add.s32 	%r330, %r330, 2;
$L__BB3_16:
	setp.eq.s32 	%p50, %r55, 0;
	@%p50 bra 	$L__BB3_18;
	add.s32 	%r311, %r11, %r330;
	min.s32 	%r312, %r311, %r16;
	max.s32 	%r313, %r312, 0;
	mul.wide.u32 	%rd108, %r313, 4;
	add.s64 	%rd109, %rd4, %rd108;
	ld.global.f32 	%f190, [%rd109];
	add.f32 	%f264, %f264, %f190;
$L__BB3_18:
	add.s32 	%r327, %r327, 1;
	setp.eq.s32 	%p51, %r327, %r4;
	@%p51 bra 	$L__BB3_90;
	bra.uni 	$L__BB3_7;
$L__BB3_19:
	setp.eq.s32 	%p8, %r106, 3;
	@%p8 bra 	$L__BB3_77;
	setp.eq.s32 	%p9, %r106, 4;
	@%p9 bra 	$L__BB3_21;
	bra.uni 	$L__BB3_90;
$L__BB3_21:
	add.s32 	%r84, %r3, -1;
	and.b32  	%r85, %r3, 7;
	add.s32 	%r86, %r85, -1;
	and.b32  	%r87, %r3, 3;
	and.b32  	%r88, %r3, 2147483640;
	and.b32  	%r89, %r3, 1;
	shl.b32 	%r90, %r104, 1;
	mov.f32 	%f264, 0f00000000;
	mov.b32 	%r337, 0;
$L__BB3_22:
	setp.lt.u32 	%p12, %r84, 7;
	add.s32 	%r123, %r12, %r337;
	shr.s32 	%r124, %r123, 31;
	xor.b32  	%r125, %r124, %r123;
	setp.lt.s32 	%p13, %r125, %r104;
	not.b32 	%r126, %r125;
	add.s32 	%r127, %r90, %r126;
	selp.b32 	%r128, %r125, %r127, %p13;
	mul.lo.s32 	%r129, %r128, %r102;
	cvt.s64.s32 	%rd11, %r129;
	add.s64 	%rd6, %rd1, %rd11;
	mov.b32 	%r340, 0;
	@%p12 bra 	$L__BB3_25;
	mov.b32 	%r338, 0;
$L__BB3_24:
	.pragma "nounroll";
	add.s32 	%r131, %r11, %r338;
	shr.s32 	%r132, %r131, 31;
	xor.b32  	%r133, %r132, %r131;
	setp.lt.s32 	%p14, %r133, %r103;
	not.b32 	%r134, %r133;
	add.s32 	%r135, %r15, %r134;
	selp.b32 	%r136, %r133, %r135, %p14;
	mul.wide.s32 	%rd12, %r136, 4;
	add.s64 	%rd13, %rd6, %rd12;
	ld.global.f32 	%f103, [%rd13];
	add.f32 	%f104, %f264, %f103;
	add.s32 	%r137, %r131, 1;
	shr.s32 	%r138, %r137, 31;
	xor.b32  	%r139, %r138, %r137;
	setp.lt.s32 	%p15, %r139, %r103;
	not.b32 	%r140, %r139;
	add.s32 	%r141, %r15, %r140;
	selp.b32 	%r142, %r139, %r141, %p15;
	mul.wide.s32 	%rd14, %r142, 4;
	add.s64 	%rd15, %rd6, %rd14;
	ld.global.f32 	%f105, [%rd15];
	add.f32 	%f106, %f104, %f105;
	add.s32 	%r143, %r131, 2;
	shr.s32 	%r144, %r143, 31;
	xor.b32  	%r145, %r144, %r143;
	setp.lt.s32 	%p16, %r145, %r103;
	not.b32 	%r146, %r145;
	add.s32 	%r147, %r15, %r146;
	selp.b32 	%r148, %r145, %r147, %p16;
	mul.wide.s32 	%rd16, %r148, 4;
	add.s64 	%rd17, %rd6, %rd16;
	ld.global.f32 	%f107, [%rd17];
	add.f32 	%f108, %f106, %f107;
	add.s32 	%r149, %r131, 3;
	shr.s32 	%r150, %r149, 31;
	xor.b32  	%r151, %r150, %r149;
	setp.lt.s32 	%p17, %r151, %r103;
	not.b32 	%r152, %r151;
	add.s32 	%r153, %r15, %r152;
	selp.b32 	%r154, %r151, %r153, %p17;
	mul.wide.s32 	%rd18, %r154, 4;
	add.s64 	%rd19, %rd6, %rd18;
	ld.global.f32 	%f109, [%rd19];
	add.f32 	%f110, %f108, %f109;
	add.s32 	%r155, %r131, 4;
	shr.s32 	%r156, %r155, 31;
	xor.b32  	%r157, %r156, %r155;
	setp.lt.s32 	%p18, %r157, %r103;
	not.b32 	%r158, %r157;
	add.s32 	%r159, %r15, %r158;
	selp.b32 	%r160, %r157, %r159, %p18;
	mul.wide.s32 	%rd20, %r160, 4;
	add.s64 	%rd21, %rd6, %rd20;
	ld.global.f32 	%f111, [%rd21];
	add.f32 	%f112, %f110, %f111;
	add.s32 	%r161, %r131, 5;
	shr.s32 	%r162, %r161, 31;
	xor.b32  	%r163, %r162, %r161;
	setp.lt.s32 	%p19, %r163, %r103;
	not.b32 	%r164, %r163;
	add.s32 	%r165, %r15, %r164;
	selp.b32 	%r166, %r163, %r165, %p19;
	mul.wide.s32 	%rd22, %r166, 4;
	add.s64 	%rd23, %rd6, %rd22;
	ld.global.f32 	%f113, [%rd23];
	add.f32 	%f114, %f112, %f113;
	add.s32 	%r167, %r131, 6;
	shr.s32 	%r168, %r167, 31;
	xor.b32  	%r169, %r168, %r167;
	setp.lt.s32 	%p20, %r169, %r103;
	not.b32 	%r170, %r169;
	add.s32 	%r171, %r15, %r170;
	selp.b32 	%r172, %r169, %r171, %p20;
	mul.wide.s32 	%rd24, %r172, 4;
	add.s64 	%rd25, %rd6, %rd24;
	ld.global.f32 	%f115, [%rd25];
	add.f32 	%f116, %f114, %f115;
	add.s32 	%r173, %r131, 7;
	shr.s32 	%r174, %r173, 31;
	xor.b32  	%r175, %r174, %r173;
	setp.lt.s32 	%p21, %r175, %r103;
	not.b32 	%r176, %r175;
	add.s32 	%r177, %r15, %r176;
	selp.b32 	%r178, %r175, %r177, %p21;
	mul.wide.s32 	%rd26, %r178, 4;
	add.s64 	%rd27, %rd6, %rd26;
	ld.global.f32 	%f117, [%rd27];
	add.f32 	%f264, %f116, %f117;
	add.s32 	%r338, %r338, 8;
	setp.ne.s32 	%p22, %r338, %r88;
	mov.u32 	%r340, %r88;
	@%p22 bra 	$L__BB3_24;
$L__BB3_25:
	setp.eq.s32 	%p23, %r85, 0;
	@%p23 bra 	$L__BB3_33;
	setp.lt.u32 	%p24, %r86, 3;
	@%p24 bra 	$L__BB3_28;
	add.s32 	%r179, %r11, %r340;
	shr.s32 	%r180, %r179, 31;
	xor.b32  	%r181, %r180, %r179;
	setp.lt.s32 	%p25, %r181, %r103;
	not.b32 	%r182, %r181;
	add.s32 	%r183, %r15, %r182;
	selp.b32 	%r184, %r181, %r183, %p25;
	mul.wide.s32 	%rd28, %r184, 4;
	add.s64 	%rd29, %rd6, %rd28;
	ld.global.f32 	%f119, [%rd29];
	add.f32 	%f120, %f264, %f119;
	add.s32 	%r185, %r179, 1;
	shr.s32 	%r186, %r185, 31;
	xor.b32  	%r187, %r186, %r185;
	setp.lt.s32 	%p26, %r187, %r103;
	not.b32 	%r188, %r187;
	add.s32 	%r189, %r15, %r188;
	selp.b32 	%r190, %r187, %r189, %p26;
	mul.wide.s32 	%rd30, %r190, 4;
	add.s64 	%rd31, %rd6, %rd30;
	ld.global.f32 	%f121, [%rd31];
	add.f32 	%f122, %f120, %f121;
	add.s32 	%r191, %r179, 2;
	shr.s32 	%r192, %r191, 31;
	xor.b32  	%r193, %r192, %r191;
	setp.lt.s32 	%p27, %r193, %r103;
	not.b32 	%r194, %r193;
	add.s32 	%r195, %r15, %r194;
	selp.b32 	%r196, %r193, %r195, %p27;
	mul.wide.s32 	%rd32, %r196, 4;
	add.s64 	%rd33, %rd6, %rd32;
	ld.global.f32 	%f123, [%rd33];
	add.f32 	%f124, %f122, %f123;
	add.s32 	%r197, %r179, 3;
	shr.s32 	%r198, %r197, 31;
	xor.b32  	%r199, %r198, %r197;
	setp.lt.s32 	%p28, %r199, %r103;
	not.b32 	%r200, %r199;
	add.s32 	%r201, %r15, %r200;
	selp.b32 	%r202, %r199, %r201, %p28;
	mul.wide.s32 	%rd34, %r202, 4;
	add.s64 	%rd35, %rd6, %rd34;
	ld.global.f32 	%f125, [%rd35];
	add.f32 	%f264, %f124, %f125;
	add.s32 	%r340, %r340, 4;
$L__BB3_28:
	setp.eq.s32 	%p29, %r87, 0;
	@%p29 bra 	$L__BB3_33;
	setp.eq.s32 	%p30, %r87, 1;
	@%p30 bra 	$L__BB3_31;
	add.s32 	%r203, %r11, %r340;
	shr.s32 	%r204, %r203, 31;
	xor.b32  	%r205, %r204, %r203;
	setp.lt.s32 	%p31, %r205, %r103;
	not.b32 	%r206, %r205;
	add.s32 	%r207, %r15, %r206;
	selp.b32 	%r208, %r205, %r207, %p31;
	mul.wide.s32 	%rd36, %r208, 4;
	add.s64 	%rd37, %rd6, %rd36;
	ld.global.f32 	%f127, [%rd37];
	add.f32 	%f128, %f264, %f127;
	add.s32 	%r209, %r203, 1;
	shr.s32 	%r210, %r209, 31;
	xor.b32  	%r211, %r210, %r209;
	setp.lt.s32 	%p32, %r211, %r103;
	not.b32 	%r212, %r211;
	add.s32 	%r213, %r15, %r212;
	selp.b32 	%r214, %r211, %r213, %p32;
	mul.wide.s32 	%rd38, %r214, 4;
	add.s64 	%rd39, %rd6, %rd38;
	ld.global.f32 	%f129, [%rd39];
	add.f32 	%f264, %f128, %f129;
	add.s32 	%r340, %r340, 2;
$L__BB3_31:
	setp.eq.s32 	%p33, %r89, 0;
	@%p33 bra 	$L__BB3_33;
	add.s32 	%r215, %r11, %r340;
	shr.s32 	%r216, %r215, 31;
	xor.b32  	%r217, %r216, %r215;
	setp.lt.s32 	%p34, %r217, %r103;
	not.b32 	%r218, %r217;
	add.s32 	%r219, %r15, %r218;
	selp.b32 	%r220, %r217, %r219, %p34;
	mul.wide.s32 	%rd40, %r220, 4;
	add.s64 	%rd41, %rd6, %rd40;
	ld.global.f32 	%f130, [%rd41];
	add.f32 	%f264, %f264, %f130;
$L__BB3_33:
	add.s32 	%r337, %r337, 1;
	setp.ne.s32 	%p35, %r337, %r4;
	@%p35 bra 	$L__BB3_22;
	bra.uni 	$L__BB3_90;
$L__BB3_34:
	add.s32 	%r17, %r3, -1;
	and.b32  	%r18, %r3, 7;
	add.s32 	%r19, %r18, -1;
	and.b32  	%r20, %r3, 3;
	and.b32  	%r21, %r3, 2147483640;
	and.b32  	%r22, %r3, 1;
	neg.s32 	%r23, %r21;
	add.s32 	%r315, %r1, %r8;
	add.s32 	%r316, %r315, %r7;
	sub.s32 	%r317, %r316, %r5;
	add.s32 	%r24, %r317, 3;
	mov.f32 	%f264, 0f00000000;
	mov.b32 	%r321, 0;
$L__BB3_35:
	setp.lt.u32 	%p52, %r17, 7;
	add.s32 	%r319, %r12, %r321;
	setp.lt.s32 	%p53, %r319, 0;
	setp.ge.s32 	%p54, %r319, %r104;
	or.pred  	%p1, %p53, %p54;
	mul.lo.s32 	%r320, %r319, %r102;
	cvt.s64.s32 	%rd110, %r320;
	add.s64 	%rd3, %rd1, %rd110;
	mov.b32 	%r325, 0;
	@%p52 bra 	$L__BB3_54;
	mov.u32 	%r322, %r24;
	mov.u32 	%r323, %r23;
$L__BB3_37:
	.pragma "nounroll";
	add.s32 	%r28, %r322, -3;
	setp.lt.s32 	%p55, %r28, 0;
	setp.ge.s32 	%p56, %r28, %r103;
	or.pred  	%p57, %p55, %p56;
	or.pred  	%p58, %p57, %p1;
	mov.f32 	%f215, 0f00000000;
	@%p58 bra 	$L__BB3_39;
	mul.wide.u32 	%rd111, %r28, 4;
	add.s64 	%rd112, %rd3, %rd111;
	ld.global.f32 	%f215, [%rd112];
$L__BB3_39:
	add.f32 	%f5, %f264, %f215;
	add.s32 	%r29, %r322, -2;
	setp.lt.s32 	%p59, %r29, 0;
	setp.ge.s32 	%p60, %r29, %r103;
	or.pred  	%p61, %p59, %p60;
	or.pred  	%p62, %p61, %p1;
	mov.f32 	%f216, 0f00000000;
	@%p62 bra 	$L__BB3_41;
	mul.wide.u32 	%rd113, %r29, 4;
	add.s64 	%rd114, %rd3, %rd113;
	ld.global.f32 	%f216, [%rd114];
$L__BB3_41:
	add.f32 	%f8, %f5, %f216;
	add.s32 	%r30, %r322, -1;
	setp.lt.s32 	%p63, %r30, 0;
	setp.ge.s32 	%p64, %r30, %r103;
	or.pred  	%p65, %p63, %p64;
	or.pred  	%p66, %p65, %p1;
	mov.f32 	%f217, 0f00000000;
	@%p66 bra 	$L__BB3_43;
	mul.wide.u32 	%rd115, %r30, 4;
	add.s64 	%rd116, %rd3, %rd115;
	ld.global.f32 	%f217, [%rd116];
$L__BB3_43:
	add.f32 	%f11, %f8, %f217;
	add.s32 	%r31, %r322, 4;
	setp.lt.s32 	%p67, %r322, 0;
	setp.ge.s32 	%p68, %r322, %r103;
	or.pred  	%p69, %p67, %p68;
	or.pred  	%p70, %p69, %p1;
	mov.f32 	%f218, 0f00000000;
	@%p70 bra 	$L__BB3_45;
	mul.wide.u32 	%rd117, %r322, 4;
	add.s64 	%rd118, %rd3, %rd117;
	ld.global.f32 	%f218, [%rd118];
$L__BB3_45:
	add.f32 	%f14, %f11, %f218;
	add.s32 	%r32, %r322, 1;
	setp.lt.s32 	%p71, %r32, 0;
	setp.ge.s32 	%p72, %r32, %r103;
	or.pred  	%p73, %p71, %p72;
	or.pred  	%p74, %p73, %p1;
	mov.f32 	%f219, 0f00000000;
	@%p74 bra 	$L__BB3_47;
	mul.wide.u32 	%rd119, %r32, 4;
	add.s64 	%rd120, %rd3, %rd119;
	ld.global.f32 	%f219, [%rd120];
$L__BB3_47:
	add.f32 	%f17, %f14, %f219;
	add.s32 	%r33, %r322, 2;
	setp.lt.s32 	%p75, %r33, 0;
	setp.ge.s32 	%p76, %r33, %r103;
	or.pred  	%p77, %p75, %p76;
	or.pred  	%p78, %p77, %p1;
	mov.f32 	%f220, 0f00000000;
	@%p78 bra 	$L__BB3_49;
	mul.wide.u32 	%rd121, %r33, 4;
	add.s64 	%rd122, %rd3, %rd121;
	ld.global.f32 	%f220, [%rd122];
$L__BB3_49:
	add.f32 	%f20, %f17, %f220;
	add.s32 	%r34, %r322, 3;
	setp.lt.s32 	%p79, %r34, 0;
	setp.ge.s32 	%p80, %r34, %r103;
	or.pred  	%p81, %p79, %p80;
	or.pred  	%p82, %p81, %p1;
	mov.f32 	%f221, 0f00000000;
	@%p82 bra 	$L__BB3_51;
	mul.wide.u32 	%rd123, %r34, 4;
	add.s64 	%rd124, %rd3, %rd123;
	ld.global.f32 	%f221, [%rd124];
$L__BB3_51:
	add.f32 	%f23, %f20, %f221;
	setp.lt.s32 	%p83, %r31, 0;
	setp.ge.s32 	%p84, %r31, %r103;
	or.pred  	%p85, %p83, %p84;
	or.pred  	%p86, %p85, %p1;
	mov.f32 	%f222, 0f00000000;
	@%p86 bra 	$L__BB3_53;
	mul.wide.u32 	%rd125, %r31, 4;
	add.s64 	%rd126, %rd3, %rd125;
	ld.global.f32 	%f222, [%rd126];
$L__BB3_53:
	add.f32 	%f264, %f23, %f222;
	add.s32 	%r323, %r323, 8;
	add.s32 	%r322, %r322, 8;
	setp.ne.s32 	%p87, %r323, 0;
	mov.u32 	%r325, %r21;
	@%p87 bra 	$L__BB3_37;
$L__BB3_54:
	setp.eq.s32 	%p88, %r18, 0;
	@%p88 bra 	$L__BB3_76;
	setp.lt.u32 	%p89, %r19, 3;
	@%p89 bra 	$L__BB3_65;
	add.s32 	%r38, %r11, %r325;
	setp.lt.s32 	%p90, %r38, 0;
	setp.ge.s32 	%p91, %r38, %r103;
	or.pred  	%p92, %p90, %p91;
	or.pred  	%p93, %p92, %p1;
	mov.f32 	%f225, 0f00000000;
	@%p93 bra 	$L__BB3_58;
	mul.wide.u32 	%rd127, %r38, 4;
	add.s64 	%rd128, %rd3, %rd127;
	ld.global.f32 	%f225, [%rd128];
$L__BB3_58:
	add.f32 	%f31, %f264, %f225;
	add.s32 	%r39, %r38, 1;
	setp.lt.s32 	%p94, %r39, 0;
	setp.ge.s32 	%p95, %r39, %r103;
	or.pred  	%p96, %p94, %p95;
	or.pred  	%p97, %p96, %p1;
	mov.f32 	%f226, 0f00000000;
	@%p97 bra 	$L__BB3_60;
	mul.wide.u32 	%rd129, %r39, 4;
	add.s64 	%rd130, %rd3, %rd129;
	ld.global.f32 	%f226, [%rd130];
$L__BB3_60:
	add.f32 	%f34, %f31, %f226;
	add.s32 	%r40, %r38, 2;
	setp.lt.s32 	%p98, %r40, 0;
	setp.ge.s32 	%p99, %r40, %r103;
	or.pred  	%p100, %p98, %p99;
	or.pred  	%p101, %p100, %p1;
	mov.f32 	%f227, 0f00000000;
	@%p101 bra 	$L__BB3_62;
	mul.wide.u32 	%rd131, %r40, 4;
	add.s64 	%rd132, %rd3, %rd131;
	ld.global.f32 	%f227, [%rd132];
$L__BB3_62:
	add.f32 	%f37, %f34, %f227;
	add.s32 	%r41, %r38, 3;
	setp.lt.s32 	%p102, %r41, 0;
	setp.ge.s32 	%p103, %r41, %r103;
	or.pred  	%p104, %p102, %p103;
	or.pred  	%p105, %p104, %p1;
	mov.f32 	%f228, 0f00000000;
	@%p105 bra 	$L__BB3_64;
	mul.wide.u32 	%rd133, %r41, 4;
	add.s64 	%rd134, %rd3, %rd133;
	ld.global.f32 	%f228, [%rd134];
$L__BB3_64:
	add.f32 	%f264, %f37, %f228;
	add.s32 	%r325, %r325, 4;
$L__BB3_65:
	setp.eq.s32 	%p106, %r20, 0;
	@%p106 bra 	$L__BB3_76;
	setp.eq.s32 	%p107, %r20, 1;
	@%p107 bra 	$L__BB3_72;
	add.s32 	%r44, %r11, %r325;
	setp.lt.s32 	%p108, %r44, 0;
	setp.ge.s32 	%p109, %r44, %r103;
	or.pred  	%p110, %p108, %p109;
	or.pred  	%p111, %p110, %p1;
	mov.f32 	%f231, 0f00000000;
	@%p111 bra 	$L__BB3_69;
	mul.wide.u32 	%rd135, %r44, 4;
	add.s64 	%rd136, %rd3, %rd135;
	ld.global.f32 	%f231, [%rd136];
$L__BB3_69:
	add.f32 	%f45, %f264, %f231;
	add.s32 	%r45, %r44, 1;
	setp.lt.s32 	%p112, %r45, 0;
	setp.ge.s32 	%p113, %r45, %r103;
	or.pred  	%p114, %p112, %p113;
	or.pred  	%p115, %p114, %p1;
	mov.f32 	%f232, 0f00000000;
	@%p115 bra 	$L__BB3_71;
	mul.wide.u32 	%rd137, %r45, 4;
	add.s64 	%rd138, %rd3, %rd137;
	ld.global.f32 	%f232, [%rd138];
$L__BB3_71:
	add.f32 	%f264, %f45, %f232;
	add.s32 	%r325, %r325, 2;
$L__BB3_72:
	setp.eq.s32 	%p116, %r22, 0;
	@%p116 bra 	$L__BB3_76;
	add.s32 	%r48, %r11, %r325;
	setp.lt.s32 	%p117, %r48, 0;
	setp.ge.s32 	%p118, %r48, %r103;
	or.pred  	%p119, %p117, %p118;
	or.pred  	%p120, %p119, %p1;
	mov.f32 	%f235, 0f00000000;
	@%p120 bra 	$L__BB3_75;
	mul.wide.u32 	%rd139, %r48, 4;
	add.s64 	%rd140, %rd3, %rd139;
	ld.global.f32 	%f235, [%rd140];
$L__BB3_75:
	add.f32 	%f264, %f264, %f235;
$L__BB3_76:
	add.s32 	%r321, %r321, 1;
	setp.eq.s32 	%p121, %r321, %r4;
	@%p121 bra 	$L__BB3_90;
	bra.uni 	$L__BB3_35;
$L__BB3_77:
	add.s32 	%r66, %r3, -1;
	and.b32  	%r67, %r3, 7;
	add.s32 	%r68, %r67, -1;
	and.b32  	%r69, %r3, 3;
	add.s32 	%r70, %r12, %r104;
	and.b32  	%r71, %r3, 2147483640;
	add.s32 	%r72, %r11, %r103;
	and.b32  	%r73, %r3, 1;
	mov.f32 	%f264, 0f00000000;
	mov.b32 	%r332, 0;
$L__BB3_78:
	setp.lt.u32 	%p36, %r66, 7;
	add.s32 	%r75, %r332, %r70;
	mov.b32 	%r335, 0;
	@%p36 bra 	$L__BB3_81;
	rem.s32 	%r224, %r75, %r104;
	mul.lo.s32 	%r225, %r224, %r102;
	cvt.s64.s32 	%rd42, %r225;
	add.s64 	%rd5, %rd1, %rd42;
	mov.b32 	%r333, 0;
$L__BB3_80:
	.pragma "nounroll";
	add.s32 	%r226, %r333, %r72;
	rem.s32 	%r227, %r226, %r103;
	mul.wide.s32 	%rd43, %r227, 4;
	add.s64 	%rd44, %rd5, %rd43;
	ld.global.f32 	%f133, [%rd44];
	add.f32 	%f134, %f264, %f133;
	add.s32 	%r228, %r226, 1;
	rem.s32 	%r229, %r228, %r103;
	mul.wide.s32 	%rd45, %r229, 4;
	add.s64 	%rd46, %rd5, %rd45;
	ld.global.f32 	%f135, [%rd46];
	add.f32 	%f136, %f134, %f135;
	add.s32 	%r230, %r226, 2;
	rem.s32 	%r231, %r230, %r103;
	mul.wide.s32 	%rd47, %r231, 4;
	add.s64 	%rd48, %rd5, %rd47;
	ld.global.f32 	%f137, [%rd48];
	add.f32 	%f138, %f136, %f137;
	add.s32 	%r232, %r226, 3;
	rem.s32 	%r233, %r232, %r103;
	mul.wide.s32 	%rd49, %r233, 4;
	add.s64 	%rd50, %rd5, %rd49;
	ld.global.f32 	%f139, [%rd50];
	add.f32 	%f140, %f138, %f139;
	add.s32 	%r234, %r226, 4;
	rem.s32 	%r235, %r234, %r103;
	mul.wide.s32 	%rd51, %r235, 4;
	add.s64 	%rd52, %rd5, %rd51;
	ld.global.f32 	%f141, [%rd52];
	add.f32 	%f142, %f140, %f141;
	add.s32 	%r236, %r226, 5;
	rem.s32 	%r237, %r236, %r103;
	mul.wide.s32 	%rd53, %r237, 4;
	add.s64 	%rd54, %rd5, %rd53;
	ld.global.f32 	%f143, [%rd54];
	add.f32 	%f144, %f142, %f143;
	add.s32 	%r238, %r226, 6;
	rem.s32 	%r239, %r238, %r103;
	mul.wide.s32 	%rd55, %r239, 4;
	add.s64 	%rd56, %rd5, %rd55;
	ld.global.f32 	%f145, [%rd56];
	add.f32 	%f146, %f144, %f145;
	add.s32 	%r240, %r226, 7;
	rem.s32 	%r241, %r240, %r103;
	mul.wide.s32 	%rd57, %r241, 4;
	add.s64 	%rd58, %rd5, %rd57;
	ld.global.f32 	%f147, [%rd58];
	add.f32 	%f264, %f146, %f147;
	add.s32 	%r333, %r333, 8;
	setp.ne.s32 	%p37, %r333, %r71;
	mov.u32 	%r335, %r71;
	@%p37 bra 	$L__BB3_80;
$L__BB3_81:
	setp.eq.s32 	%p38, %r67, 0;
	@%p38 bra 	$L__BB3_89;
	setp.lt.u32 	%p39, %r68, 3;
	@%p39 bra 	$L__BB3_84;
	add.s32 	%r242, %r335, %r72;
	rem.s32 	%r243, %r242, %r103;
	rem.s32 	%r244, %r75, %r104;
	mul.lo.s32 	%r245, %r244, %r102;
	cvt.s64.s32 	%rd59, %r245;
	add.s64 	%rd60, %rd1, %rd59;
	mul.wide.s32 	%rd61, %r243, 4;
	add.s64 	%rd62, %rd60, %rd61;
	ld.global.f32 	%f149, [%rd62];
	add.f32 	%f150, %f264, %f149;
	add.s32 	%r246, %r242, 1;
	rem.s32 	%r247, %r246, %r103;
	mul.wide.s32 	%rd63, %r247, 4;
	add.s64 	%rd64, %rd60, %rd63;
	ld.global.f32 	%f151, [%rd64];
	add.f32 	%f152, %f150, %f151;
	add.s32 	%r248, %r242, 2;
	rem.s32 	%r249, %r248, %r103;
	mul.wide.s32 	%rd65, %r249, 4;
	add.s64 	%rd66, %rd60, %rd65;
	ld.global.f32 	%f153, [%rd66];
	add.f32 	%f154, %f152, %f153;
	add.s32 	%r250, %r242, 3;
	rem.s32 	%r251, %r250, %r103;
	mul.wide.s32 	%rd67, %r251, 4;
	add.s64 	%rd68, %rd60, %rd67;
	ld.global.f32 	%f155, [%rd68];
	add.f32 	%f264, %f154, %f155;
	add.s32 	%r335, %r335, 4;
$L__BB3_84:
	setp.eq.s32 	%p40, %r69, 0;
	@%p40 bra 	$L__BB3_89;
	setp.eq.s32 	%p41, %r69, 1;
	@%p41 bra 	$L__BB3_87;
	add.s32 	%r252, %r335, %r72;
	rem.s32 	%r253, %r252, %r103;
	rem.s32 	%r254, %r75, %r104;
	mul.lo.s32 	%r255, %r254, %r102;
	cvt.s64.s32 	%rd69, %r255;
	add.s64 	%rd70, %rd1, %rd69;
	mul.wide.s32 	%rd71, %r253, 4;
	add.s64 	%rd72, %rd70, %rd71;
	ld.global.f32 	%f157, [%rd72];
	add.f32 	%f158, %f264, %f157;
	add.s32 	%r256, %r252, 1;
	rem.s32 	%r257, %r256, %r103;
	mul.wide.s32 	%rd73, %r257, 4;
	add.s64 	%rd74, %rd70, %rd73;
	ld.global.f32 	%f159, [%rd74];
	add.f32 	%f264, %f158, %f159;
	add.s32 	%r335, %r335, 2;
$L__BB3_87:
	setp.eq.s32 	%p42, %r73, 0;
	@%p42 bra 	$L__BB3_89;
	add.s32 	%r258, %r335, %r72;
	rem.s32 	%r259, %r258, %r103;
	rem.s32 	%r260, %r75, %r104;
	mul.lo.s32 	%r261, %r260, %r102;
	cvt.s64.s32 	%rd75, %r261;
	add.s64 	%rd76, %rd1, %rd75;
	mul.wide.s32 	%rd77, %r259, 4;
	add.s64 	%rd78, %rd76, %rd77;
	ld.global.f32 	%f160, [%rd78];
	add.f32 	%f264, %f264, %f160;
$L__BB3_89:
	add.s32 	%r332, %r332, 1;
	setp.eq.s32 	%p43, %r332, %r4;
	@%p43 bra 	$L__BB3_90;
	bra.uni 	$L__BB3_78;
$L__BB3_90:
	mul.lo.s32 	%r342, %r4, %r3;
$L__BB3_91:
	setp.lt.s32 	%p122, %r342, 1;
	mov.f32 	%f266, 0f00000000;
	@%p122 bra 	$L__BB3_93;
	cvt.rn.f32.u32 	%f211, %r342;
	div.rn.f32 	%f266, %f264, %f211;
$L__BB3_93:
	mul.wide.s32 	%rd141, %r9, 4;
	add.s64 	%rd142, %rd2, %rd141;
	st.global.f32 	[%rd142], %f266;
$L__BB3_94:
	ret;

}


// ===== COMPILED SASS (sm_100) =====

	.target	sm_100

	.elftype	@"ET_EXEC"


//--------------------- .note.nv.tkinfo           --------------------------
	.section	.note.nv.tkinfo,"",@"SHT_NOTE"
	.sectionflags	@"SHF_NOTE_NV_TKINFO"
	.tkinfo
        /*0018*/ 	.word	0x00000002
        /*0030*/ 	.string	""
        /*0030*/ 	.string	"ptxas"
        /*0030*/ 	.string	"Cuda compilation tools, release 13.0, V13.0.88"
        /*0030*/ 	.string	"Build cuda_13.0.r13.0/compiler.36424714_0"
        /*0030*/ 	.string	"-arch sm_100 -m 64 "



//--------------------- .note.nv.cuinfo           --------------------------
	.section	.note.nv.cuinfo,"",@"SHT_NOTE"
	.sectionflags	@"SHF_NOTE_NV_CUINFO"
        /*0018*/ 	.short	0x0002
        /*001a*/ 	.short	0x0064
        /*001c*/ 	.short	0x0082
	.zero		2


//--------------------- .nv.info                  --------------------------
	.section	.nv.info,"",@"SHT_CUDA_INFO"
	.align	4


	//----- nvinfo : EIATTR_REGCOUNT
	.align		4
        /*0000*/ 	.byte	0x04, 0x2f
        /*0002*/ 	.short	(.L_1 - .L_0)
	.align		4
.L_0:
        /*0004*/ 	.word	index@(_Z33nppiFilterBoxBorder_8u_C1R_kernelPKhi8NppiSize9NppiPointPhiS1_S1_S2_14NppiBorderType)
        /*0008*/ 	.word	0x00000020


	//----- nvinfo : EIATTR_FRAME_SIZE
	.align		4
.L_1:
        /*000c*/ 	.byte	0x04, 0x11
        /*000e*/ 	.short	(.L_3 - .L_2)
	.align		4
.L_2:
        /*0010*/ 	.word	index@(_Z33nppiFilterBoxBorder_8u_C1R_kernelPKhi8NppiSize9NppiPointPhiS1_S1_S2_14NppiBorderType)
        /*0014*/ 	.word	0x00000000


	//----- nvinfo : EIATTR_REGCOUNT
	.align		4
.L_3:
        /*0018*/ 	.byte	0x04, 0x2f
        /*001a*/ 	.short	(.L_5 - .L_4)
	.align		4
.L_4:
        /*001c*/ 	.word	index@(_Z33nppiFilterBoxBorder_8u_C3R_kernelPKhi8NppiSize9NppiPointPhiS1_S1_S2_14NppiBorderType)
        /*0020*/ 	.word	0x0000001f


	//----- nvinfo : EIATTR_FRAME_SIZE
	.align		4
.L_5:
        /*0024*/ 	.byte	0x04, 0x11
        /*0026*/ 	.short	(.L_7 - .L_6)
	.align		4
.L_6:
        /*0028*/ 	.word	index@(_Z33nppiFilterBoxBorder_8u_C3R_kernelPKhi8NppiSize9NppiPointPhiS1_S1_S2_14NppiBorderType)
        /*002c*/ 	.word	0x00000000


	//----- nvinfo : EIATTR_REGCOUNT
	.align		4
.L_7:
        /*0030*/ 	.byte	0x04, 0x2f
        /*0032*/ 	.short	(.L_9 - .L_8)
	.align		4
.L_8:
        /*0034*/ 	.word	index@(_Z34nppiFilterBoxBorder_16s_C1R_kernelPKsi8NppiSize9NppiPointPsiS1_S1_S2_14NppiBorderType)
        /*0038*/ 	.word	0x00000020


	//----- nvinfo : EIATTR_FRAME_SIZE
	.align		4
.L_9:
        /*003c*/ 	.byte	0x04, 0x11
        /*003e*/ 	.short	(.L_11 - .L_10)
	.align		4
.L_10:
        /*0040*/ 	.word	index@(_Z34nppiFilterBoxBorder_16s_C1R_kernelPKsi8NppiSize9NppiPointPsiS1_S1_S2_14NppiBorderType)
        /*0044*/ 	.word	0x00000000


	//----- nvinfo : EIATTR_REGCOUNT
	.align		4
.L_11:
        /*0048*/ 	.byte	0x04, 0x2f
        /*004a*/ 	.short	(.L_13 - .L_12)
	.align		4
.L_12:
        /*004c*/ 	.word	index@(_Z34nppiFilterBoxBorder_32f_C1R_kernelPKfi8NppiSize9NppiPointPfiS1_S1_S2_14NppiBorderType)
        /*0050*/ 	.word	0x00000020


	//----- nvinfo : EIATTR_FRAME_SIZE
	.align		4
.L_13:
        /*0054*/ 	.byte	0x04, 0x11
        /*0056*/ 	.short	(.L_15 - .L_14)
	.align		4
.L_14:
        /*0058*/ 	.word	index@($__internal_0_$__cuda_sm3x_div_rn_noftz_f32_slowpath)
        /*005c*/ 	.word	0x00000000


	//----- nvinfo : EIATTR_FRAME_SIZE
	.align		4
.L_15:
        /*0060*/ 	.byte	0x04, 0x11
        /*0062*/ 	.short	(.L_17 - .L_16)
	.align		4
.L_16:
        /*0064*/ 	.word	index@(_Z34nppiFilterBoxBorder_32f_C1R_kernelPKfi8NppiSize9NppiPointPfiS1_S1_S2_14NppiBorderType)
        /*0068*/ 	.word	0x00000000


	//----- nvinfo : EIATTR_MIN_STACK_SIZE
	.align		4
.L_17:
        /*006c*/ 	.byte	0x04, 0x12
        /*006e*/ 	.short	(.L_19 - .L_18)
	.align		4
.L_18:
        /*0070*/ 	.word	index@(_Z34nppiFilterBoxBorder_32f_C1R_kernelPKfi8NppiSize9NppiPointPfiS1_S1_S2_14NppiBorderType)
        /*0074*/ 	.word	0x00000000


	//----- nvinfo : EIATTR_MIN_STACK_SIZE
	.align		4
.L_19:
        /*0078*/ 	.byte	0x04, 0x12
        /*007a*/ 	.short	(.L_21 - .L_20)
	.align		4
.L_20:
        /*007c*/ 	.word	index@(_Z34nppiFilterBoxBorder_16s_C1R_kernelPKsi8NppiSize9NppiPointPsiS1_S1_S2_14NppiBorderType)
        /*0080*/ 	.word	0x00000000


	//----- nvinfo : EIATTR_MIN_STACK_SIZE
	.align		4
.L_21:
        /*0084*/ 	.byte	0x04, 0x12
        /*0086*/ 	.short	(.L_23 - .L_22)
	.align		4
.L_22:
        /*0088*/ 	.word	index@(_Z33nppiFilterBoxBorder_8u_C3R_kernelPKhi8NppiSize9NppiPointPhiS1_S1_S2_14NppiBorderType)
        /*008c*/ 	.word	0x00000000


	//----- nvinfo : EIATTR_MIN_STACK_SIZE
	.align		4
.L_23:
        /*0090*/ 	.byte	0x04, 0x12
        /*0092*/ 	.short	(.L_25 - .L_24)
	.align		4
.L_24:
        /*0094*/ 	.word	index@(_Z33nppiFilterBoxBorder_8u_C1R_kernelPKhi8NppiSize9NppiPointPhiS1_S1_S2_14NppiBorderType)
        /*0098*/ 	.word	0x00000000
.L_25:


//--------------------- .nv.compat                --------------------------
	.section	.nv.compat,"",@"SHT_CUDA_COMPAT_INFO"
	.align	4
        /*0000*/ 	.byte	0x02, 0x09, 0x00, 0x00, 0x02, 0x02, 0x01, 0x00, 0x02, 0x05, 0x05, 0x00, 0x03, 0x07, 0x01, 0x01
        /*0010*/ 	.byte	0x02, 0x03, 0x00, 0x00, 0x02, 0x06, 0x01, 0x00, 0x04, 0x0b, 0x08, 0x00, 0x01, 0x00, 0x00, 0x00
        /*0020*/ 	.byte	0x00, 0x00, 0x00, 0x00


//--------------------- .nv.info._Z34nppiFilterBoxBorder_32f_C1R_kernelPKfi8NppiSize9NppiPointPfiS1_S1_S2_14NppiBorderType --------------------------
	.section	.nv.info._Z34nppiFilterBoxBorder_32f_C1R_kernelPKfi8NppiSize9NppiPointPfiS1_S1_S2_14NppiBorderType,"",@"SHT_CUDA_INFO"
	.sectionflags	@""
	.align	4


	//----- nvinfo : EIATTR_CUDA_API_VERSION
	.align		4
        /*0000*/ 	.byte	0x04, 0x37
        /*0002*/ 	.short	(.L_27 - .L_26)
.L_26:
        /*0004*/ 	.word	0x00000082


	//----- nvinfo : EIATTR_KPARAM_INFO
	.align		4
.L_27:
        /*0008*/ 	.byte	0x04, 0x17
        /*000a*/ 	.short	(.L_29 - .L_28)
.L_28:
        /*000c*/ 	.word	0x00000000
        /*0010*/ 	.short	0x0009
        /*0012*/ 	.short	0x0044
        /*0014*/ 	.byte	0x00, 0xf0, 0x11, 0x00


	//----- nvinfo : EIATTR_KPARAM_INFO
	.align		4
.L_29:
        /*0018*/ 	.byte	0x04, 0x17
        /*001a*/ 	.short	(.L_31 - .L_30)
.L_30:
        /*001c*/ 	.word	0x00000000
        /*0020*/ 	.short	0x0008
        /*0022*/ 	.short	0x003c
        /*0024*/ 	.byte	0x00, 0xf0, 0x21, 0x00


	//----- nvinfo : EIATTR_KPARAM_INFO
	.align		4
.L_31:
        /*0028*/ 	.byte	0x04, 0x17
        /*002a*/ 	.short	(.L_33 - .L_32)
.L_32:
        /*002c*/ 	.word	0x00000000
        /*0030*/ 	.short	0x0007
        /*0032*/ 	.short	0x0034
        /*0034*/ 	.byte	0x00, 0xf0, 0x21, 0x00


	//----- nvinfo : EIATTR_KPARAM_INFO
	.align		4
.L_33:
        /*0038*/ 	.byte	0x04, 0x17
        /*003a*/ 	.short	(.L_35 - .L_34)
.L_34:
        /*003c*/ 	.word	0x00000000
        /*0040*/ 	.short	0x0006
        /*0042*/ 	.short	0x002c
        /*0044*/ 	.byte	0x00, 0xf0, 0x21, 0x00


	//----- nvinfo : EIATTR_KPARAM_INFO
	.align		4
.L_35:
        /*0048*/ 	.byte	0x04, 0x17
        /*004a*/ 	.short	(.L_37 - .L_36)
.L_36:
        /*004c*/ 	.word	0x00000000
        /*0050*/ 	.short	0x0005
        /*0052*/ 	.short	0x0028
        /*0054*/ 	.byte	0x00, 0xf0, 0x11, 0x00


	//----- nvinfo : EIATTR_KPARAM_INFO
	.align		4
.L_37:
        /*0058*/ 	.byte	0x04, 0x17
        /*005a*/ 	.short	(.L_39 - .L_38)
.L_38:
        /*005c*/ 	.word	0x00000000
        /*0060*/ 	.short	0x0004
        /*0062*/ 	.short	0x0020
        /*0064*/ 	.byte	0x00, 0xf5, 0x21, 0x00


	//----- nvinfo : EIATTR_KPARAM_INFO
	.align		4
.L_39:
        /*0068*/ 	.byte	0x04, 0x17
        /*006a*/ 	.short	(.L_41 - .L_40)
.L_40:
        /*006c*/ 	.word	0x00000000
        /*0070*/ 	.short	0x0003
        /*0072*/ 	.short	0x0014
        /*0074*/ 	.byte	0x00, 0xf0, 0x21, 0x00


	//----- nvinfo : EIATTR_KPARAM_INFO
	.align		4
.L_41:
        /*0078*/ 	.byte	0x04, 0x17
        /*007a*/ 	.short	(.L_43 - .L_42)
.L_42:
        /*007c*/ 	.word	0x00000000
        /*0080*/ 	.short	0x0002
        /*0082*/ 	.short	0x000c
        /*0084*/ 	.byte	0x00, 0xf0, 0x21, 0x00


	//----- nvinfo : EIATTR_KPARAM_INFO
	.align		4
.L_43:
        /*0088*/ 	.byte	0x04, 0x17
        /*008a*/ 	.short	(.L_45 - .L_44)
.L_44:
        /*008c*/ 	.word	0x00000000
        /*0090*/ 	.short	0x0001
        /*0092*/ 	.short	0x0008
        /*0094*/ 	.byte	0x00, 0xf0, 0x11, 0x00


	//----- nvinfo : EIATTR_KPARAM_INFO
	.align		4
.L_45:
        /*0098*/ 	.byte	0x04, 0x17
        /*009a*/ 	.short	(.L_47 - .L_46)
.L_46:
        /*009c*/ 	.word	0x00000000
        /*00a0*/ 	.short	0x0000
        /*00a2*/ 	.short	0x0000
        /*00a4*/ 	.byte	0x00, 0xf5, 0x21, 0x00


	//----- nvinfo : EIATTR_SPARSE_MMA_MASK
	.align		4
.L_47:
        /*00a8*/ 	.byte	0x03, 0x50
        /*00aa*/ 	.short	0x0000


	//----- nvinfo : EIATTR_MAXREG_COUNT
	.align		4
        /*00ac*/ 	.byte	0x03, 0x1b
        /*00ae*/ 	.short	0x00ff


	//----- nvinfo : EIATTR_MERCURY_ISA_VERSION
	.align		4
        /*00b0*/ 	.byte	0x03, 0x5f
        /*00b2*/ 	.short	0x0101


	//----- nvinfo : EIATTR_VRC_CTA_INIT_COUNT
	.align		4
        /*00b4*/ 	.byte	0x02, 0x4a
	.zero		1
	.zero		1


	//----- nvinfo : EIATTR_EXIT_INSTR_OFFSETS
	.align		4
        /*00b8*/ 	.byte	0x04, 0x1c
        /*00ba*/ 	.short	(.L_49 - .L_48)


	//   ....[0]....
.L_48:
        /*00bc*/ 	.word	0x000000e0


	//   ....[1]....
        /*00c0*/ 	.word	0x00003c70


	//----- nvinfo : EIATTR_INDIRECT_BRANCH_TARGETS
	.align		4
.L_49:
        /*00c4*/ 	.byte	0x04, 0x34
        /*00c6*/ 	.short	(.L_51 - .L_50)


	//   ....[0]....
.L_50:
        /*00c8*/ 	.word	.L_x_134@srel
        /*00cc*/ 	.short	0x0
        /*00ce*/ 	.short	0x0
        /*00d0*/ 	.word	0x3
        /*00d4*/ 	.word	.L_x_135@srel
        /*00d8*/ 	.word	.L_x_136@srel
        /*00dc*/ 	.word	.L_x_6@srel


	//   ....[1]....
        /*00e0*/ 	.word	.L_x_138@srel
        /*00e4*/ 	.short	0x0
        /*00e6*/ 	.short	0x0
        /*00e8*/ 	.word	0x3
        /*00ec*/ 	.word	.L_x_139@srel
        /*00f0*/ 	.word	.L_x_140@srel
        /*00f4*/ 	.word	.L_x_6@srel


	//----- nvinfo : EIATTR_CRS_STACK_SIZE
	.align		4
.L_51:
        /*00f8*/ 	.byte	0x04, 0x1e
        /*00fa*/ 	.short	(.L_53 - .L_52)
.L_52:
        /*00fc*/ 	.word	0x00000000


	//----- nvinfo : EIATTR_CBANK_PARAM_SIZE
	.align		4
.L_53:
        /*0100*/ 	.byte	0x03, 0x19
        /*0102*/ 	.short	0x0048


	//----- nvinfo : EIATTR_PARAM_CBANK
	.align		4
        /*0104*/ 	.byte	0x04, 0x0a
        /*0106*/ 	.short	(.L_55 - .L_54)
	.align		4
.L_54:
        /*0108*/ 	.word	index@(.nv.constant0._Z34nppiFilterBoxBorder_32f_C1R_kernelPKfi8NppiSize9NppiPointPfiS1_S1_S2_14NppiBorderType)
        /*010c*/ 	.short	0x0380
        /*010e*/ 	.short	0x0048


	//----- nvinfo : EIATTR_SW_WAR
	.align		4
.L_55:
        /*0110*/ 	.byte	0x04, 0x36
        /*0112*/ 	.short	(.L_57 - .L_56)
.L_56:
        /*0114*/ 	.word	0x00000008
.L_57:


//--------------------- .nv.info._Z34nppiFilterBoxBorder_16s_C1R_kernelPKsi8NppiSize9NppiPointPsiS1_S1_S2_14NppiBorderType --------------------------
	.section	.nv.info._Z34nppiFilterBoxBorder_16s_C1R_kernelPKsi8NppiSize9NppiPointPsiS1_S1_S2_14NppiBorderType,"",@"SHT_CUDA_INFO"
	.sectionflags	@""
	.align	4


	//----- nvinfo : EIATTR_CUDA_API_VERSION
	.align		4
        /*0000*/ 	.byte	0x04, 0x37
        /*0002*/ 	.short	(.L_59 - .L_58)
.L_58:
        /*0004*/ 	.word	0x00000082


	//----- nvinfo : EIATTR_KPARAM_INFO
	.align		4
.L_59:
        /*0008*/ 	.byte	0x04, 0x17
        /*000a*/ 	.short	(.L_61 - .L_60)
.L_60:
        /*000c*/ 	.word	0x00000000
        /*0010*/ 	.short	0x0009
        /*0012*/ 	.short	0x0044
        /*0014*/ 	.byte	0x00, 0xf0, 0x11, 0x00


	//----- nvinfo : EIATTR_KPARAM_INFO
	.align		4
.L_61:
        /*0018*/ 	.byte	0x04, 0x17
        /*001a*/ 	.short	(.L_63 - .L_62)
.L_62:
        /*001c*/ 	.word	0x00000000
        /*0020*/ 	.short	0x0008
        /*0022*/ 	.short	0x003c
        /*0024*/ 	.byte	0x00, 0xf0, 0x21, 0x00


	//----- nvinfo : EIATTR_KPARAM_INFO
	.align		4
.L_63:
        /*0028*/ 	.byte	0x04, 0x17
        /*002a*/ 	.short	(.L_65 - .L_64)
.L_64:
        /*002c*/ 	.word	0x00000000
        /*0030*/ 	.short	0x0007
        /*0032*/ 	.short	0x0034
        /*0034*/ 	.byte	0x00, 0xf0, 0x21, 0x00


	//----- nvinfo : EIATTR_KPARAM_INFO
	.align		4
.L_65:
        /*0038*/ 	.byte	0x04, 0x17
        /*003a*/ 	.short	(.L_67 - .L_66)
.L_66:
        /*003c*/ 	.word	0x00000000
        /*0040*/ 	.short	0x0006
        /*0042*/ 	.short	0x002c
        /*0044*/ 	.byte	0x00, 0xf0, 0x21, 0x00


	//----- nvinfo : EIATTR_KPARAM_INFO
	.align		4
.L_67:
        /*0048*/ 	.byte	0x04, 0x17
        /*004a*/ 	.short	(.L_69 - .L_68)
.L_68:
        /*004c*/ 	.word	0x00000000
        /*0050*/ 	.short	0x0005
        /*0052*/ 	.short	0x0028
        /*0054*/ 	.byte	0x00, 0xf0, 0x11, 0x00


	//----- nvinfo : EIATTR_KPARAM_INFO
	.align		4
.L_69:
        /*0058*/ 	.byte	0x04, 0x17
        /*005a*/ 	.short	(.L_71 - .L_70)
.L_70:
        /*005c*/ 	.word	0x00000000
        /*0060*/ 	.short	0x0004
        /*0062*/ 	.short	0x0020
        /*0064*/ 	.byte	0x00, 0xf5, 0x21, 0x00


	//----- nvinfo : EIATTR_KPARAM_INFO
	.align		4
.L_71:
        /*0068*/ 	.byte	0x04, 0x17
        /*006a*/ 	.short	(.L_73 - .L_72)
.L_72:
        /*006c*/ 	.word	0x00000000
        /*0070*/ 	.short	0x0003
        /*0072*/ 	.short	0x0014
        /*0074*/ 	.byte	0x00, 0xf0, 0x21, 0x00


	//----- nvinfo : EIATTR_KPARAM_INFO
	.align		4
.L_73:
        /*0078*/ 	.byte	0x04, 0x17
        /*007a*/ 	.short	(.L_75 - .L_74)
.L_74:
        /*007c*/ 	.word	0x00000000
        /*0080*/ 	.short	0x0002
        /*0082*/ 	.short	0x000c
        /*0084*/ 	.byte	0x00, 0xf0, 0x21, 0x00


	//----- nvinfo : EIATTR_KPARAM_INFO
	.align		4
.L_75:
        /*0088*/ 	.byte	0x04, 0x17
        /*008a*/ 	.short	(.L_77 - .L_76)
.L_76:
        /*008c*/ 	.word	0x00000000
        /*0090*/ 	.short	0x0001
        /*0092*/ 	.short	0x0008
        /*0094*/ 	.byte	0x00, 0xf0, 0x11, 0x00


	//----- nvinfo : EIATTR_KPARAM_INFO
	.align		4
.L_77:
        /*0098*/ 	.byte	0x04, 0x17
        /*009a*/ 	.short	(.L_79 - .L_78)
.L_78:
        /*009c*/ 	.word	0x00000000
        /*00a0*/ 	.short	0x0000
        /*00a2*/ 	.short	0x0000
        /*00a4*/ 	.byte	0x00, 0xf5, 0x21, 0x00


	//----- nvinfo : EIATTR_SPARSE_MMA_MASK
	.align		4
.L_79:
        /*00a8*/ 	.byte	0x03, 0x50
        /*00aa*/ 	.short	0x0000


	//----- nvinfo : EIATTR_MAXREG_COUNT
	.align		4
        /*00ac*/ 	.byte	0x03, 0x1b
        /*00ae*/ 	.short	0x00ff


	//----- nvinfo : EIATTR_MERCURY_ISA_VERSION
	.align		4
        /*00b0*/ 	.byte	0x03, 0x5f
        /*00b2*/ 	.short	0x0101


	//----- nvinfo : EIATTR_VRC_CTA_INIT_COUNT
	.align		4
        /*00b4*/ 	.byte	0x02, 0x4a
	.zero		1
	.zero		1


	//----- nvinfo : EIATTR_EXIT_INSTR_OFFSETS
	.align		4
        /*00b8*/ 	.byte	0x04, 0x1c
        /*00ba*/ 	.short	(.L_81 - .L_80)


	//   ....[0]....
.L_80:
        /*00bc*/ 	.word	0x000000e0


	//   ....[1]....
        /*00c0*/ 	.word	0x00003c00


	//----- nvinfo : EIATTR_INDIRECT_BRANCH_TARGETS
	.align		4
.L_81:
        /*00c4*/ 	.byte	0x04, 0x34
        /*00c6*/ 	.short	(.L_83 - .L_82)


	//   ....[0]....
.L_82:
        /*00c8*/ 	.word	.L_x_142@srel
        /*00cc*/ 	.short	0x0
        /*00ce*/ 	.short	0x0
        /*00d0*/ 	.word	0x3
        /*00d4*/ 	.word	.L_x_143@srel
        /*00d8*/ 	.word	.L_x_144@srel
        /*00dc*/ 	.word	.L_x_47@srel


	//   ....[1]....
        /*00e0*/ 	.word	.L_x_146@srel
        /*00e4*/ 	.short	0x0
        /*00e6*/ 	.short	0x0
        /*00e8*/ 	.word	0x3
        /*00ec*/ 	.word	.L_x_147@srel
        /*00f0*/ 	.word	.L_x_148@srel
        /*00f4*/ 	.word	.L_x_47@srel


	//----- nvinfo : EIATTR_CRS_STACK_SIZE
	.align		4
.L_83:
        /*00f8*/ 	.byte	0x04, 0x1e
        /*00fa*/ 	.short	(.L_85 - .L_84)
.L_84:
        /*00fc*/ 	.word	0x00000000


	//----- nvinfo : EIATTR_CBANK_PARAM_SIZE
	.align		4
.L_85:
        /*0100*/ 	.byte	0x03, 0x19
        /*0102*/ 	.short	0x0048


	//----- nvinfo : EIATTR_PARAM_CBANK
	.align		4
        /*0104*/ 	.byte	0x04, 0x0a
        /*0106*/ 	.short	(.L_87 - .L_86)
	.align		4
.L_86:
        /*0108*/ 	.word	index@(.nv.constant0._Z34nppiFilterBoxBorder_16s_C1R_kernelPKsi8NppiSize9NppiPointPsiS1_S1_S2_14NppiBorderType)
        /*010c*/ 	.short	0x0380
        /*010e*/ 	.short	0x0048


	//----- nvinfo : EIATTR_SW_WAR
	.align		4
.L_87:
        /*0110*/ 	.byte	0x04, 0x36
        /*0112*/ 	.short	(.L_89 - .L_88)
.L_88:
        /*0114*/ 	.word	0x00000008
.L_89:


//--------------------- .nv.info._Z33nppiFilterBoxBorder_8u_C3R_kernelPKhi8NppiSize9NppiPointPhiS1_S1_S2_14NppiBorderType --------------------------
	.section	.nv.info._Z33nppiFilterBoxBorder_8u_C3R_kernelPKhi8NppiSize9NppiPointPhiS1_S1_S2_14NppiBorderType,"",@"SHT_CUDA_INFO"
	.sectionflags	@""
	.align	4


	//----- nvinfo : EIATTR_CUDA_API_VERSION
	.align		4
        /*0000*/ 	.byte	0x04, 0x37
        /*0002*/ 	.short	(.L_91 - .L_90)
.L_90:
        /*0004*/ 	.word	0x00000082


	//----- nvinfo : EIATTR_KPARAM_INFO
	.align		4
.L_91:
        /*0008*/ 	.byte	0x04, 0x17
        /*000a*/ 	.short	(.L_93 - .L_92)
.L_92:
        /*000c*/ 	.word	0x00000000
        /*0010*/ 	.short	0x0009
        /*0012*/ 	.short	0x0044
        /*0014*/ 	.byte	0x00, 0xf0, 0x11, 0x00


	//----- nvinfo : EIATTR_KPARAM_INFO
	.align		4
.L_93:
        /*0018*/ 	.byte	0x04, 0x17
        /*001a*/ 	.short	(.L_95 - .L_94)
.L_94:
        /*001c*/ 	.word	0x00000000
        /*0020*/ 	.short	0x0008
        /*0022*/ 	.short	0x003c
        /*0024*/ 	.byte	0x00, 0xf0, 0x21, 0x00


	//----- nvinfo : EIATTR_KPARAM_INFO
	.align		4
.L_95:
        /*0028*/ 	.byte	0x04, 0x17
        /*002a*/ 	.short	(.L_97 - .L_96)
.L_96:
        /*002c*/ 	.word	0x00000000
        /*0030*/ 	.short	0x0007
        /*0032*/ 	.short	0x0034
        /*0034*/ 	.byte	0x00, 0xf0, 0x21, 0x00


	//----- nvinfo : EIATTR_KPARAM_INFO
	.align		4
.L_97:
        /*0038*/ 	.byte	0x04, 0x17
        /*003a*/ 	.short	(.L_99 - .L_98)
.L_98:
        /*003c*/ 	.word	0x00000000
        /*0040*/ 	.short	0x0006
        /*0042*/ 	.short	0x002c
        /*0044*/ 	.byte	0x00, 0xf0, 0x21, 0x00


	//----- nvinfo : EIATTR_KPARAM_INFO
	.align		4
.L_99:
        /*0048*/ 	.byte	0x04, 0x17
        /*004a*/ 	.short	(.L_101 - .L_100)
.L_100:
        /*004c*/ 	.word	0x00000000
        /*0050*/ 	.short	0x0005
        /*0052*/ 	.short	0x0028
        /*0054*/ 	.byte	0x00, 0xf0, 0x11, 0x00


	//----- nvinfo : EIATTR_KPARAM_INFO
	.align		4
.L_101:
        /*0058*/ 	.byte	0x04, 0x17
        /*005a*/ 	.short	(.L_103 - .L_102)
.L_102:
        /*005c*/ 	.word	0x00000000
        /*0060*/ 	.short	0x0004
        /*0062*/ 	.short	0x0020
        /*0064*/ 	.byte	0x00, 0xf5, 0x21, 0x00


	//----- nvinfo : EIATTR_KPARAM_INFO
	.align		4
.L_103:
        /*0068*/ 	.byte	0x04, 0x17
        /*006a*/ 	.short	(.L_105 - .L_104)
.L_104:
        /*006c*/ 	.word	0x00000000
        /*0070*/ 	.short	0x0003
        /*0072*/ 	.short	0x0014
        /*0074*/ 	.byte	0x00, 0xf0, 0x21, 0x00


	//----- nvinfo : EIATTR_KPARAM_INFO
	.align		4
.L_105:
        /*0078*/ 	.byte	0x04, 0x17
        /*007a*/ 	.short	(.L_107 - .L_106)
.L_106:
        /*007c*/ 	.word	0x00000000
        /*0080*/ 	.short	0x0002
        /*0082*/ 	.short	0x000c
        /*0084*/ 	.byte	0x00, 0xf0, 0x21, 0x00


	//----- nvinfo : EIATTR_KPARAM_INFO
	.align		4
.L_107:
        /*0088*/ 	.byte	0x04, 0x17
        /*008a*/ 	.short	(.L_109 - .L_108)
.L_108:
        /*008c*/ 	.word	0x00000000
        /*0090*/ 	.short	0x0001
        /*0092*/ 	.short	0x0008
        /*0094*/ 	.byte	0x00, 0xf0, 0x11, 0x00


	//----- nvinfo : EIATTR_KPARAM_INFO
	.align		4
.L_109:
        /*0098*/ 	.byte	0x04, 0x17
        /*009a*/ 	.short	(.L_111 - .L_110)
.L_110:
        /*009c*/ 	.word	0x00000000
        /*00a0*/ 	.short	0x0000
        /*00a2*/ 	.short	0x0000
        /*00a4*/ 	.byte	0x00, 0xf5, 0x21, 0x00


	//----- nvinfo : EIATTR_SPARSE_MMA_MASK
	.align		4
.L_111:
        /*00a8*/ 	.byte	0x03, 0x50
        /*00aa*/ 	.short	0x0000


	//----- nvinfo : EIATTR_MAXREG_COUNT
	.align		4
        /*00ac*/ 	.byte	0x03, 0x1b
        /*00ae*/ 	.short	0x00ff


	//----- nvinfo : EIATTR_MERCURY_ISA_VERSION
	.align		4
        /*00b0*/ 	.byte	0x03, 0x5f
        /*00b2*/ 	.short	0x0101


	//----- nvinfo : EIATTR_VRC_CTA_INIT_COUNT
	.align		4
        /*00b4*/ 	.byte	0x02, 0x4a
	.zero		1
	.zero		1


	//----- nvinfo : EIATTR_EXIT_INSTR_OFFSETS
	.align		4
        /*00b8*/ 	.byte	0x04, 0x1c
        /*00ba*/ 	.short	(.L_113 - .L_112)


	//   ....[0]....
.L_112:
        /*00bc*/ 	.word	0x000000e0


	//   ....[1]....
        /*00c0*/ 	.word	0x00002fa0


	//   ....[2]....
        /*00c4*/ 	.word	0x00003020


	//----- nvinfo : EIATTR_CRS_STACK_SIZE
	.align		4
.L_113:
        /*00c8*/ 	.byte	0x04, 0x1e
        /*00ca*/ 	.short	(.L_115 - .L_114)
.L_114:
        /*00cc*/ 	.word	0x00000000


	//----- nvinfo : EIATTR_CBANK_PARAM_SIZE
	.align		4
.L_115:
        /*00d0*/ 	.byte	0x03, 0x19
        /*00d2*/ 	.short	0x0048


	//----- nvinfo : EIATTR_PARAM_CBANK
	.align		4
        /*00d4*/ 	.byte	0x04, 0x0a
        /*00d6*/ 	.short	(.L_117 - .L_116)
	.align		4
.L_116:
        /*00d8*/ 	.word	index@(.nv.constant0._Z33nppiFilterBoxBorder_8u_C3R_kernelPKhi8NppiSize9NppiPointPhiS1_S1_S2_14NppiBorderType)
        /*00dc*/ 	.short	0x0380
        /*00de*/ 	.short	0x0048


	//----- nvinfo : EIATTR_SW_WAR
	.align		4
.L_117:
        /*00e0*/ 	.byte	0x04, 0x36
        /*00e2*/ 	.short	(.L_119 - .L_118)
.L_118:
        /*00e4*/ 	.word	0x00000008
.L_119:


//--------------------- .nv.info._Z33nppiFilterBoxBorder_8u_C1R_kernelPKhi8NppiSize9NppiPointPhiS1_S1_S2_14NppiBorderType --------------------------
	.section	.nv.info._Z33nppiFilterBoxBorder_8u_C1R_kernelPKhi8NppiSize9NppiPointPhiS1_S1_S2_14NppiBorderType,"",@"SHT_CUDA_INFO"
	.sectionflags	@""
	.align	4


	//----- nvinfo : EIATTR_CUDA_API_VERSION
	.align		4
        /*0000*/ 	.byte	0x04, 0x37
        /*0002*/ 	.short	(.L_121 - .L_120)
.L_120:
        /*0004*/ 	.word	0x00000082


	//----- nvinfo : EIATTR_KPARAM_INFO
	.align		4
.L_121:
        /*0008*/ 	.byte	0x04, 0x17
        /*000a*/ 	.short	(.L_123 - .L_122)
.L_122:
        /*000c*/ 	.word	0x00000000
        /*0010*/ 	.short	0x0009
        /*0012*/ 	.short	0x0044
        /*0014*/ 	.byte	0x00, 0xf0, 0x11, 0x00


	//----- nvinfo : EIATTR_KPARAM_INFO
	.align		4
.L_123:
        /*0018*/ 	.byte	0x04, 0x17
        /*001a*/ 	.short	(.L_125 - .L_124)
.L_124:
        /*001c*/ 	.word	0x00000000
        /*0020*/ 	.short	0x0008
        /*0022*/ 	.short	0x003c
        /*0024*/ 	.byte	0x00, 0xf0, 0x21, 0x00


	//----- nvinfo : EIATTR_KPARAM_INFO
	.align		4
.L_125:
        /*0028*/ 	.byte	0x04, 0x17
        /*002a*/ 	.short	(.L_127 - .L_126)
.L_126:
        /*002c*/ 	.word	0x00000000
        /*0030*/ 	.short	0x0007
        /*0032*/ 	.short	0x0034
        /*0034*/ 	.byte	0x00, 0xf0, 0x21, 0x00


	//----- nvinfo : EIATTR_KPARAM_INFO
	.align		4
.L_127:
        /*0038*/ 	.byte	0x04, 0x17
        /*003a*/ 	.short	(.L_129 - .L_128)
.L_128:
        /*003c*/ 	.word	0x00000000
        /*0040*/ 	.short	0x0006
        /*0042*/ 	.short	0x002c
        /*0044*/ 	.byte	0x00, 0xf0, 0x21, 0x00


	//----- nvinfo : EIATTR_KPARAM_INFO
	.align		4
.L_129:
        /*0048*/ 	.byte	0x04, 0x17
        /*004a*/ 	.short	(.L_131 - .L_130)
.L_130:
        /*004c*/ 	.word	0x00000000
        /*0050*/ 	.short	0x0005
        /*0052*/ 	.short	0x0028
        /*0054*/ 	.byte	0x00, 0xf0, 0x11, 0x00


	//----- nvinfo : EIATTR_KPARAM_INFO
	.align		4
.L_131:
        /*0058*/ 	.byte	0x04, 0x17
        /*005a*/ 	.short	(.L_133 - .L_132)
.L_132:
        /*005c*/ 	.word	0x00000000
        /*0060*/ 	.short	0x0004
        /*0062*/ 	.short	0x0020
        /*0064*/ 	.byte	0x00, 0xf5, 0x21, 0x00


	//----- nvinfo : EIATTR_KPARAM_INFO
	.align		4
.L_133:
        /*0068*/ 	.byte	0x04, 0x17
        /*006a*/ 	.short	(.L_135 - .L_134)
.L_134:
        /*006c*/ 	.word	0x00000000
        /*0070*/ 	.short	0x0003
        /*0072*/ 	.short	0x0014
        /*0074*/ 	.byte	0x00, 0xf0, 0x21, 0x00


	//----- nvinfo : EIATTR_KPARAM_INFO
	.align		4
.L_135:
        /*0078*/ 	.byte	0x04, 0x17
        /*007a*/ 	.short	(.L_137 - .L_136)
.L_136:
        /*007c*/ 	.word	0x00000000
        /*0080*/ 	.short	0x0002
        /*0082*/ 	.short	0x000c
        /*0084*/ 	.byte	0x00, 0xf0, 0x21, 0x00


	//----- nvinfo : EIATTR_KPARAM_INFO
	.align		4
.L_137:
        /*0088*/ 	.byte	0x04, 0x17
        /*008a*/ 	.short	(.L_139 - .L_138)
.L_138:
        /*008c*/ 	.word	0x00000000
        /*0090*/ 	.short	0x0001
        /*0092*/ 	.short	0x0008
        /*0094*/ 	.byte	0x00, 0xf0, 0x11, 0x00


	//----- nvinfo : EIATTR_KPARAM_INFO
	.align		4
.L_139:
        /*0098*/ 	.byte	0x04, 0x17
        /*009a*/ 	.short	(.L_141 - .L_140)
.L_140:
        /*009c*/ 	.word	0x00000000
        /*00a0*/ 	.short	0x0000
        /*00a2*/ 	.short	0x0000
        /*00a4*/ 	.byte	0x00, 0xf5, 0x21, 0x00


	//----- nvinfo : EIATTR_SPARSE_MMA_MASK
	.align		4
.L_141:
        /*00a8*/ 	.byte	0x03, 0x50
        /*00aa*/ 	.short	0x0000


	//----- nvinfo : EIATTR_MAXREG_COUNT
	.align		4
        /*00ac*/ 	.byte	0x03, 0x1b
        /*00ae*/ 	.short	0x00ff


	//----- nvinfo : EIATTR_MERCURY_ISA_VERSION
	.align		4
        /*00b0*/ 	.byte	0x03, 0x5f
        /*00b2*/ 	.short	0x0101


	//----- nvinfo : EIATTR_VRC_CTA_INIT_COUNT
	.align		4
        /*00b4*/ 	.byte	0x02, 0x4a
	.zero		1
	.zero		1


	//----- nvinfo : EIATTR_EXIT_INSTR_OFFSETS
	.align		4
        /*00b8*/ 	.byte	0x04, 0x1c
        /*00ba*/ 	.short	(.L_143 - .L_142)


	//   ....[0]....
.L_142:
        /*00bc*/ 	.word	0x000000e0


	//   ....[1]....
        /*00c0*/ 	.word	0x000044d0


	//----- nvinfo : EIATTR_INDIRECT_BRANCH_TARGETS
	.align		4
.L_143:
        /*00c4*/ 	.byte	0x04, 0x34
        /*00c6*/ 	.short	(.L_145 - .L_144)


	//   ....[0]....
.L_144:
        /*00c8*/ 	.word	.L_x_150@srel
        /*00cc*/ 	.short	0x0
        /*00ce*/ 	.short	0x0
        /*00d0*/ 	.word	0x3
        /*00d4*/ 	.word	.L_x_151@srel
        /*00d8*/ 	.word	.L_x_152@srel
        /*00dc*/ 	.word	.L_x_110@srel


	//   ....[1]....
        /*00e0*/ 	.word	.L_x_154@srel
        /*00e4*/ 	.short	0x0
        /*00e6*/ 	.short	0x0
        /*00e8*/ 	.word	0x3
        /*00ec*/ 	.word	.L_x_155@srel
        /*00f0*/ 	.word	.L_x_156@srel
        /*00f4*/ 	.word	.L_x_110@srel


	//----- nvinfo : EIATTR_CRS_STACK_SIZE
	.align		4
.L_145:
        /*00f8*/ 	.byte	0x04, 0x1e
        /*00fa*/ 	.short	(.L_147 - .L_146)
.L_146:
        /*00fc*/ 	.word	0x00000000


	//----- nvinfo : EIATTR_CBANK_PARAM_SIZE
	.align		4
.L_147:
        /*0100*/ 	.byte	0x03, 0x19
        /*0102*/ 	.short	0x0048


	//----- nvinfo : EIATTR_PARAM_CBANK
	.align		4
        /*0104*/ 	.byte	0x04, 0x0a
        /*0106*/ 	.short	(.L_149 - .L_148)
	.align		4
.L_148:
        /*0108*/ 	.word	index@(.nv.constant0._Z33nppiFilterBoxBorder_8u_C1R_kernelPKhi8NppiSize9NppiPointPhiS1_S1_S2_14NppiBorderType)
        /*010c*/ 	.short	0x0380
        /*010e*/ 	.short	0x0048


	//----- nvinfo : EIATTR_SW_WAR
	.align		4
.L_149:
        /*0110*/ 	.byte	0x04, 0x36
        /*0112*/ 	.short	(.L_151 - .L_150)
.L_150:
        /*0114*/ 	.word	0x00000008
.L_151:


//--------------------- .nv.callgraph             --------------------------
	.section	.nv.callgraph,"",@"SHT_CUDA_CALLGRAPH"
	.align	4
	.sectionentsize	8
	.align		4
        /*0000*/ 	.word	0x00000000
	.align		4
        /*0004*/ 	.word	0xffffffff
	.align		4
        /*0008*/ 	.word	0x00000000
	.align		4
        /*000c*/ 	.word	0xfffffffe
	.align		4
        /*0010*/ 	.word	0x00000000
	.align		4
        /*0014*/ 	.word	0xfffffffd
	.align		4
        /*0018*/ 	.word	0x00000000
	.align		4
        /*001c*/ 	.word	0xfffffffc


//--------------------- .nv.constant2._Z34nppiFilterBoxBorder_32f_C1R_kernelPKfi8NppiSize9NppiPointPfiS1_S1_S2_14NppiBorderType --------------------------
	.section	.nv.constant2._Z34nppiFilterBoxBorder_32f_C1R_kernelPKfi8NppiSize9NppiPointPfiS1_S1_S2_14NppiBorderType,"a",@progbits
	.sectionflags	@""
	.align	4
.nv.constant2._Z34nppiFilterBoxBorder_32f_C1R_kernelPKfi8NppiSize9NppiPointPfiS1_S1_S2_14NppiBorderType:
        /*0000*/ 	.byte	0x50, 0x09, 0x00, 0x00, 0xe0, 0x02, 0x00, 0x00, 0x00, 0x3b, 0x00, 0x00, 0xe0, 0x1f, 0x00, 0x00
        /*0010*/ 	.byte	0x30, 0x14, 0x00, 0x00, 0x00, 0x3b, 0x00, 0x00


//--------------------- .nv.constant2._Z34nppiFilterBoxBorder_16s_C1R_kernelPKsi8NppiSize9NppiPointPsiS1_S1_S2_14NppiBorderType --------------------------
	.section	.nv.constant2._Z34nppiFilterBoxBorder_16s_C1R_kernelPKsi8NppiSize9NppiPointPsiS1_S1_S2_14NppiBorderType,"a",@progbits
	.sectionflags	@""
	.align	4
.nv.constant2._Z34nppiFilterBoxBorder_16s_C1R_kernelPKsi8NppiSize9NppiPointPsiS1_S1_S2_14NppiBorderType:
        /*0000*/ 	.byte	0xe0, 0x08, 0x00, 0x00, 0xe0, 0x02, 0x00, 0x00, 0xe0, 0x39, 0x00, 0x00, 0xc0, 0x1e, 0x00, 0x00
        /*0010*/ 	.byte	0x80, 0x13, 0x00, 0x00, 0xe0, 0x39, 0x00, 0x00


//--------------------- .nv.constant2._Z33nppiFilterBoxBorder_8u_C1R_kernelPKhi8NppiSize9NppiPointPhiS1_S1_S2_14NppiBorderType --------------------------
	.section	.nv.constant2._Z33nppiFilterBoxBorder_8u_C1R_kernelPKhi8NppiSize9NppiPointPhiS1_S1_S2_14NppiBorderType,"a",@progbits
	.sectionflags	@""
	.align	4
.nv.constant2._Z33nppiFilterBoxBorder_8u_C1R_kernelPKhi8NppiSize9NppiPointPhiS1_S1_S2_14NppiBorderType:
        /*0000*/ 	.byte	0x50, 0x0a, 0x00, 0x00, 0xb0, 0x02, 0x00, 0x00, 0x60, 0x42, 0x00, 0x00, 0x80, 0x25, 0x00, 0x00
        /*0010*/ 	.byte	0x20, 0x18, 0x00, 0x00, 0x60, 0x42, 0x00, 0x00


//--------------------- .text._Z34nppiFilterBoxBorder_32f_C1R_kernelPKfi8NppiSize9NppiPointPfiS1_S1_S2_14NppiBorderType --------------------------
	.section	.text._Z34nppiFilterBoxBorder_32f_C1R_kernelPKfi8NppiSize9NppiPointPfiS1_S1_S2_14NppiBorderType,"ax",@progbits
	.align	128
        .global         _Z34nppiFilterBoxBorder_32f_C1R_kernelPKfi8NppiSize9NppiPointPfiS1_S1_S2_14NppiBorderType
        .type           _Z34nppiFilterBoxBorder_32f_C1R_kernelPKfi8NppiSize9NppiPointPfiS1_S1_S2_14NppiBorderType,@function
        .size           _Z34nppiFilterBoxBorder_32f_C1R_kernelPKfi8NppiSize9NppiPointPfiS1_S1_S2_14NppiBorderType,(.L_x_158 - _Z34nppiFilterBoxBorder_32f_C1R_kernelPKfi8NppiSize9NppiPointPfiS1_S1_S2_14NppiBorderType)
        .other          _Z34nppiFilterBoxBorder_32f_C1R_kernelPKfi8NppiSize9NppiPointPfiS1_S1_S2_14NppiBorderType,@"STO_CUDA_ENTRY STV_DEFAULT"
_Z34nppiFilterBoxBorder_32f_C1R_kernelPKfi8NppiSize9NppiPointPfiS1_S1_S2_14NppiBorderType:
.text._Z34nppiFilterBoxBorder_32f_C1R_kernelPKfi8NppiSize9NppiPointPfiS1_S1_S2_14NppiBorderType:
[----:B------:R-:W-:Y:S01]  /*0000*/  LDC R1, c[0x0][0x37c] ;  /* 0x0000df00ff017b82 */ /* 0x000fe20000000800 */
[----:B------:R-:W0:Y:S07]  /*0010*/  S2R R3, SR_TID.Y ;  /* 0x0000000000037919 */ /* 0x000e2e0000002200 */
[----:B------:R-:W1:Y:S01]  /*0020*/  S2UR UR5, SR_CTAID.X ;  /* 0x00000000000579c3 */ /* 0x000e620000002500 */
[----:B------:R-:W1:Y:S01]  /*0030*/  LDCU UR4, c[0x0][0x360] ;  /* 0x00006c00ff0477ac */ /* 0x000e620008000800 */
[----:B------:R-:W2:Y:S01]  /*0040*/  S2R R8, SR_TID.X ;  /* 0x0000000000087919 */ /* 0x000ea20000002100 */
[----:B------:R-:W3:Y:S05]  /*0050*/  LDCU UR7, c[0x0][0x3b0] ;  /* 0x00007600ff0777ac */ /* 0x000eea0008000800 */
[----:B------:R-:W0:Y:S01]  /*0060*/  S2UR UR6, SR_CTAID.Y ;  /* 0x00000000000679c3 */ /* 0x000e220000002600 */
[----:B------:R-:W4:Y:S07]  /*0070*/  LDCU UR8, c[0x0][0x3ac] ;  /* 0x00007580ff0877ac */ /* 0x000f2e0008000800 */
[----:B------:R-:W0:Y:S01]  /*0080*/  LDC R2, c[0x0][0x364] ;  /* 0x0000d900ff027b82 */ /* 0x000e220000000800 */
[----:B-1----:R-:W-:-:S06]  /*0090*/  UIMAD UR5, UR5, UR4, URZ ;  /* 0x00000004050572a4 */ /* 0x002fcc000f8e02ff */
[----:B--2---:R-:W-:Y:S02]  /*00a0*/  VIADD R0, R8, UR5 ;  /* 0x0000000508007c36 */ /* 0x004fe40008000000 */
[----:B0-----:R-:W-:-:S05]  /*00b0*/  IMAD R2, R2, UR6, R3 ;  /* 0x0000000602027c24 */ /* 0x001fca000f8e0203 */
[----:B---3--:R-:W-:-:S04]  /*00c0*/  ISETP.GE.AND P0, PT, R2, UR7, PT ;  /* 0x0000000702007c0c */ /* 0x008fc8000bf06270 */
[----:B----4-:R-:W-:-:S13]  /*00d0*/  ISETP.GE.OR P0, PT, R0, UR8, P0 ;  /* 0x0000000800007c0c */ /* 0x010fda0008706670 */
[----:B------:R-:W-:Y:S05]  /*00e0*/  @P0 EXIT ;  /* 0x000000000000094d */ /* 0x000fea0003800000 */
[----:B------:R-:W0:Y:S01]  /*00f0*/  LDCU UR10, c[0x0][0x3b8] ;  /* 0x00007700ff0a77ac */ /* 0x000e220008000800 */
[----:B------:R-:W-:Y:S01]  /*0100*/  IMAD.MOV.U32 R25, RZ, RZ, RZ ;  /* 0x000000ffff197224 */ /* 0x000fe200078e00ff */
[----:B------:R-:W1:Y:S01]  /*0110*/  LDCU UR4, c[0x0][0x3a8] ;  /* 0x00007500ff0477ac */ /* 0x000e620008000800 */
[----:B------:R-:W2:Y:S01]  /*0120*/  LDCU.64 UR8, c[0x0][0x3a0] ;  /* 0x00007400ff0877ac */ /* 0x000ea20008000a00 */
[----:B------:R-:W3:Y:S01]  /*0130*/  LDCU.64 UR6, c[0x0][0x358] ;  /* 0x00006b00ff0677ac */ /* 0x000ee20008000a00 */
[----:B0-----:R-:W-:Y:S01]  /*0140*/  UISETP.GE.AND UP0, UPT, UR10, 0x1, UPT ;  /* 0x000000010a00788c */ /* 0x001fe2000bf06270 */
[----:B-1----:R-:W-:Y:S01]  /*0150*/  IMAD R3, R2, UR4, RZ ;  /* 0x0000000402037c24 */ /* 0x002fe2000f8e02ff */
[----:B------:R-:W-:-:S04]  /*0160*/  UMOV UR4, URZ ;  /* 0x000000ff00047c82 */ /* 0x000fc80008000000 */
[----:B--2---:R-:W-:-:S04]  /*0170*/  IADD3 R12, P0, PT, R3, UR8, RZ ;  /* 0x00000008030c7c10 */ /* 0x004fc8000ff1e0ff */
[----:B------:R-:W-:Y:S01]  /*0180*/  LEA.HI.X.SX32 R13, R3, UR9, 0x1, P0 ;  /* 0x00000009030d7c11 */ /* 0x000fe200080f0eff */
[----:B---3--:R-:W-:Y:S08]  /*0190*/  BRA.U !UP0, `(.L_x_0) ;  /* 0x0000003908647547 */ /* 0x008ff0000b800000 */
[----:B------:R-:W0:Y:S01]  /*01a0*/  LDC R18, c[0x0][0x3b4] ;  /* 0x0000ed00ff127b82 */ /* 0x000e220000000800 */
[----:B------:R-:W1:Y:S07]  /*01b0*/  LDCU UR8, c[0x0][0x398] ;  /* 0x00007300ff0877ac */ /* 0x000e6e0008000800 */
[----:B------:R-:W1:Y:S01]  /*01c0*/  LDC R3, c[0x0][0x3c0] ;  /* 0x0000f000ff037b82 */ /* 0x000e620000000800 */
[----:B0-----:R-:W-:Y:S02]  /*01d0*/  ISETP.GE.AND P0, PT, R18, 0x1, PT ;  /* 0x000000011200780c */ /* 0x001fe40003f06270 */
[----:B-1----:R-:W-:-:S11]  /*01e0*/  IADD3 R2, PT, PT, -R3, UR8, R2 ;  /* 0x0000000803027c10 */ /* 0x002fd6000fffe102 */
[----:B------:R-:W-:Y:S05]  /*01f0*/  @!P0 BRA `(.L_x_0) ;  /* 0x00000038004c8947 */ /* 0x000fea0003800000 */
[----:B------:R-:W0:Y:S01]  /*0200*/  LDC R4, c[0x0][0x3c4] ;  /* 0x0000f100ff047b82 */ /* 0x000e220000000800 */
[----:B------:R-:W-:-:S07]  /*0210*/  IMAD.MOV.U32 R25, RZ, RZ, RZ ;  /* 0x000000ffff197224 */ /* 0x000fce00078e00ff */
[----:B------:R-:W1:Y:S08]  /*0220*/  LDC R9, c[0x0][0x394] ;  /* 0x0000e500ff097b82 */ /* 0x000e700000000800 */
[----:B------:R-:W1:Y:S01]  /*0230*/  LDC R10, c[0x0][0x3bc] ;  /* 0x0000ef00ff0a7b82 */ /* 0x000e620000000800 */
[----:B0-----:R-:W-:Y:S02]  /*0240*/  ISETP.GT.AND P0, PT, R4, 0x2, PT ;  /* 0x000000020400780c */ /* 0x001fe40003f04270 */
[----:B-1----:R-:W-:-:S11]  /*0250*/  IADD3 R3, PT, PT, -R10, R0, R9 ;  /* 0x000000000a037210 */ /* 0x002fd60007ffe109 */
[----:B------:R-:W-:Y:S05]  /*0260*/  @P0 BRA `(.L_x_1) ;  /* 0x0000001000540947 */ /* 0x000fea0003800000 */
[----:B------:R-:W-:-:S05]  /*0270*/  VIADD R4, R4, 0xffffffff ;  /* 0xffffffff04047836 */ /* 0x000fca0000000000 */
[----:B------:R-:W-:-:S05]  /*0280*/  VIMNMX.U32 R4, PT, PT, R4, 0x2, PT ;  /* 0x0000000204047848 */ /* 0x000fca0003fe0000 */
[----:B------:R-:W-:Y:S01]  /*0290*/  IMAD.SHL.U32 R5, R4, 0x4, RZ ;  /* 0x0000000404057824 */ /* 0x000fe200078e00ff */
[----:B------:R-:W-:-:S03]  /*02a0*/  IADD3 R4, PT, PT, R18, -0x1, RZ ;  /* 0xffffffff12047810 */ /* 0x000fc60007ffe0ff */
[----:B------:R-:W0:Y:S02]  /*02b0*/  LDC R6, c[0x2][R5] ;  /* 0x0080000005067b82 */ /* 0x000e240000000800 */
[----:B0-----:R-:W-:-:S04]  /*02c0*/  SHF.R.S32.HI R7, RZ, 0x1f, R6 ;  /* 0x0000001fff077819 */ /* 0x001fc80000011406 */
.L_x_134:
[----:B------:R-:W-:Y:S05]  /*02d0*/  BRX R6 -0x2e0                                                                                                  (*"BRANCH_TARGETS .L_x_135,.L_x_136,.L_x_6"*) ;  /* 0xfffffffc06487949 */ /* 0x000fea000383ffff */
.L_x_136:
[----:B------:R-:W0:Y:S01]  /*02e0*/  LDC R14, c[0x0][0x38c] ;  /* 0x0000e300ff0e7b82 */ /* 0x000e220000000800 */
[----:B------:R-:W1:Y:S01]  /*02f0*/  LDCU UR5, c[0x0][0x390] ;  /* 0x00007200ff0577ac */ /* 0x000e620008000800 */
[C---:B------:R-:W-:Y:S01]  /*0300*/  LOP3.LUT R24, R18.reuse, 0x7, RZ, 0xc0, !PT ;  /* 0x0000000712187812 */ /* 0x040fe200078ec0ff */
[----:B------:R-:W-:Y:S01]  /*0310*/  IMAD.MOV.U32 R25, RZ, RZ, RZ ;  /* 0x000000ffff197224 */ /* 0x000fe200078e00ff */
[----:B------:R-:W-:Y:S01]  /*0320*/  LOP3.LUT R26, R18, 0x3, RZ, 0xc0, !PT ;  /* 0x00000003121a7812 */ /* 0x000fe200078ec0ff */
[----:B------:R-:W-:Y:S02]  /*0330*/  IMAD.MOV.U32 R15, RZ, RZ, RZ ;  /* 0x000000ffff0f7224 */ /* 0x000fe400078e00ff */
[----:B------:R-:W-:-:S05]  /*0340*/  VIADD R5, R24, 0xffffffff ;  /* 0xffffffff18057836 */ /* 0x000fca0000000000 */
[----:B------:R-:W-:Y:S02]  /*0350*/  ISETP.GE.U32.AND P0, PT, R5, 0x3, PT ;  /* 0x000000030500780c */ /* 0x000fe40003f06070 */
[----:B------:R-:W-:Y:S01]  /*0360*/  LOP3.LUT R5, R18, 0x7ffffff8, RZ, 0xc0, !PT ;  /* 0x7ffffff812057812 */ /* 0x000fe200078ec0ff */
[----:B-1----:R-:W-:Y:S01]  /*0370*/  UIADD3 UR5, UPT, UPT, UR5, -0x1, URZ ;  /* 0xffffffff05057890 */ /* 0x002fe2000fffe0ff */
[----:B0-----:R-:W-:-:S11]  /*0380*/  VIADD R14, R14, 0xffffffff ;  /* 0xffffffff0e0e7836 */ /* 0x001fd60000000000 */
.L_x_7:
[----:B------:R-:W0:Y:S01]  /*0390*/  LDCU UR4, c[0x0][0x388] ;  /* 0x00007100ff0477ac */ /* 0x000e220008000800 */
[----:B------:R-:W-:Y:S01]  /*03a0*/  VIADDMNMX.RELU R6, R2, R15, UR5, PT ;  /* 0x0000000502067e46 */ /* 0x000fe2000b80110f */
[----:B------:R-:W-:Y:S01]  /*03b0*/  IMAD.MOV.U32 R20, RZ, RZ, RZ ;  /* 0x000000ffff147224 */ /* 0x000fe200078e00ff */
[----:B------:R-:W-:Y:S01]  /*03c0*/  ISETP.GE.U32.AND P2, PT, R4, 0x7, PT ;  /* 0x000000070400780c */ /* 0x000fe20003f46070 */
[----:B------:R-:W1:Y:S02]  /*03d0*/  LDCU.64 UR8, c[0x0][0x380] ;  /* 0x00007000ff0877ac */ /* 0x000e640008000a00 */
[----:B0-----:R-:W-:-:S05]  /*03e0*/  IMAD R7, R6, UR4, RZ ;  /* 0x0000000406077c24 */ /* 0x001fca000f8e02ff */
[----:B-1----:R-:W-:-:S04]  /*03f0*/  IADD3 R6, P1, PT, R7, UR8, RZ ;  /* 0x0000000807067c10 */ /* 0x002fc8000ff3e0ff */
[----:B------:R-:W-:Y:S01]  /*0400*/  LEA.HI.X.SX32 R7, R7, UR9, 0x1, P1 ;  /* 0x0000000907077c11 */ /* 0x000fe200088f0eff */
[----:B------:R-:W-:Y:S08]  /*0410*/  @!P2 BRA `(.L_x_2) ;  /* 0x000000000098a947 */ /* 0x000ff00003800000 */
[----:B------:R-:W-:-:S05]  /*0420*/  UMOV UR4, URZ ;  /* 0x000000ff00047c82 */ /* 0x000fca0008000000 */
.L_x_3:
[----:B------:R-:W-:-:S04]  /*0430*/  IADD3 R23, PT, PT, R3, UR4, RZ ;  /* 0x0000000403177c10 */ /* 0x000fc8000fffe0ff */
[C---:B------:R-:W-:Y:S02]  /*0440*/  VIMNMX.RELU R21, PT, PT, R23.reuse, R14, PT ;  /* 0x0000000e17157248 */ /* 0x040fe40003fe1100 */
[C-C-:B------:R-:W-:Y:S02]  /*0450*/  VIADDMNMX.RELU R11, R23.reuse, 0x1, R14.reuse, PT ;  /* 0x00000001170b7846 */ /* 0x140fe4000380110e */
[----:B------:R-:W-:Y:S01]  /*0460*/  VIADDMNMX.RELU R17, R23, 0x2, R14, PT ;  /* 0x0000000217117846 */ /* 0x000fe2000380110e */
[----:B------:R-:W-:Y:S01]  /*0470*/  IMAD.WIDE.U32 R20, R21, 0x4, R6 ;  /* 0x0000000415147825 */ /* 0x000fe200078e0006 */
[----:B------:R-:W-:-:S03]  /*0480*/  VIADDMNMX.RELU R9, R23, 0x3, R14, PT ;  /* 0x0000000317097846 */ /* 0x000fc6000380110e */
[--C-:B------:R-:W-:Y:S01]  /*0490*/  IMAD.WIDE.U32 R10, R11, 0x4, R6.reuse ;  /* 0x000000040b0a7825 */ /* 0x100fe200078e0006 */
[----:B------:R0:W2:Y:S03]  /*04a0*/  LDG.E R28, desc[UR6][R20.64] ;  /* 0x00000006141c7981 */ /* 0x0000a6000c1e1900 */
[----:B------:R-:W-:Y:S01]  /*04b0*/  IMAD.WIDE.U32 R16, R17, 0x4, R6 ;  /* 0x0000000411107825 */ /* 0x000fe200078e0006 */
[----:B------:R1:W3:Y:S01]  /*04c0*/  LDG.E R27, desc[UR6][R10.64] ;  /* 0x000000060a1b7981 */ /* 0x0002e2000c1e1900 */
[----:B------:R-:W-:Y:S02]  /*04d0*/  VIADDMNMX.RELU R19, R23, 0x4, R14, PT ;  /* 0x0000000417137846 */ /* 0x000fe4000380110e */
[----:B------:R-:W-:Y:S01]  /*04e0*/  IMAD.WIDE.U32 R8, R9, 0x4, R6 ;  /* 0x0000000409087825 */ /* 0x000fe200078e0006 */
[----:B------:R-:W-:Y:S01]  /*04f0*/  VIADDMNMX.RELU R29, R23, 0x5, R14, PT ;  /* 0x00000005171d7846 */ /* 0x000fe2000380110e */
[----:B------:R-:W4:Y:S02]  /*0500*/  LDG.E R16, desc[UR6][R16.64] ;  /* 0x0000000610107981 */ /* 0x000f24000c1e1900 */
[----:B------:R-:W-:Y:S01]  /*0510*/  IMAD.WIDE.U32 R18, R19, 0x4, R6 ;  /* 0x0000000413127825 */ /* 0x000fe200078e0006 */
[----:B------:R-:W-:Y:S01]  /*0520*/  VIADDMNMX.RELU R22, R23, 0x6, R14, PT ;  /* 0x0000000617167846 */ /* 0x000fe2000380110e */
[----:B------:R-:W5:Y:S02]  /*0530*/  LDG.E R8, desc[UR6][R8.64] ;  /* 0x0000000608087981 */ /* 0x000f64000c1e1900 */
[----:B0-----:R-:W-:Y:S01]  /*0540*/  IMAD.WIDE.U32 R20, R29, 0x4, R6 ;  /* 0x000000041d147825 */ /* 0x001fe200078e0006 */
[----:B------:R-:W-:Y:S01]  /*0550*/  VIADDMNMX.RELU R23, R23, 0x7, R14, PT ;  /* 0x0000000717177846 */ /* 0x000fe2000380110e */
[----:B------:R-:W5:Y:S02]  /*0560*/  LDG.E R18, desc[UR6][R18.64] ;  /* 0x0000000612127981 */ /* 0x000f64000c1e1900 */
[----:B-1----:R-:W-:-:S02]  /*0570*/  IMAD.WIDE.U32 R10, R22, 0x4, R6 ;  /* 0x00000004160a7825 */ /* 0x002fc400078e0006 */
[----:B------:R-:W5:Y:S02]  /*0580*/  LDG.E R20, desc[UR6][R20.64] ;  /* 0x0000000614147981 */ /* 0x000f64000c1e1900 */
[----:B------:R-:W-:Y:S02]  /*0590*/  IMAD.WIDE.U32 R22, R23, 0x4, R6 ;  /* 0x0000000417167825 */ /* 0x000fe400078e0006 */
[----:B------:R-:W5:Y:S04]  /*05a0*/  LDG.E R10, desc[UR6][R10.64] ;  /* 0x000000060a0a7981 */ /* 0x000f68000c1e1900 */
[----:B------:R-:W5:Y:S01]  /*05b0*/  LDG.E R22, desc[UR6][R22.64] ;  /* 0x0000000616167981 */ /* 0x000f62000c1e1900 */
[----:B------:R-:W-:-:S06]  /*05c0*/  UIADD3 UR4, UPT, UPT, UR4, 0x8, URZ ;  /* 0x0000000804047890 */ /* 0x000fcc000fffe0ff */
[----:B------:R-:W-:Y:S01]  /*05d0*/  ISETP.NE.AND P1, PT, R5, UR4, PT ;  /* 0x0000000405007c0c */ /* 0x000fe2000bf25270 */
[----:B--2---:R-:W-:-:S04]  /*05e0*/  FADD R28, R28, R25 ;  /* 0x000000191c1c7221 */ /* 0x004fc80000000000 */
[----:B---3--:R-:W-:-:S04]  /*05f0*/  FADD R27, R28, R27 ;  /* 0x0000001b1c1b7221 */ /* 0x008fc80000000000 */
[----:B----4-:R-:W-:-:S04]  /*0600*/  FADD R27, R27, R16 ;  /* 0x000000101b1b7221 */ /* 0x010fc80000000000 */
[----:B-----5:R-:W-:-:S04]  /*0610*/  FADD R27, R27, R8 ;  /* 0x000000081b1b7221 */ /* 0x020fc80000000000 */
[----:B------:R-:W-:-:S04]  /*0620*/  FADD R27, R27, R18 ;  /* 0x000000121b1b7221 */ /* 0x000fc80000000000 */
[----:B------:R-:W-:-:S04]  /*0630*/  FADD R27, R27, R20 ;  /* 0x000000141b1b7221 */ /* 0x000fc80000000000 */
[----:B------:R-:W-:-:S04]  /*0640*/  FADD R27, R27, R10 ;  /* 0x0000000a1b1b7221 */ /* 0x000fc80000000000 */
[----:B------:R-:W-:Y:S01]  /*0650*/  FADD R25, R27, R22 ;  /* 0x000000161b197221 */ /* 0x000fe20000000000 */
[----:B------:R-:W-:Y:S06]  /*0660*/  @P1 BRA `(.L_x_3) ;  /* 0xfffffffc00701947 */ /* 0x000fec000383ffff */
[----:B------:R-:W-:-:S07]  /*0670*/  IMAD.MOV.U32 R20, RZ, RZ, R5 ;  /* 0x000000ffff147224 */ /* 0x000fce00078e0005 */
.L_x_2:
[----:B------:R-:W-:-:S13]  /*0680*/  ISETP.NE.AND P1, PT, R24, RZ, PT ;  /* 0x000000ff1800720c */ /* 0x000fda0003f25270 */
[----:B------:R-:W-:Y:S05]  /*0690*/  @!P1 BRA `(.L_x_4) ;  /* 0x0000000000989947 */ /* 0x000fea0003800000 */
[----:B------:R-:W-:Y:S01]  /*06a0*/  ISETP.NE.AND P1, PT, R26, RZ, PT ;  /* 0x000000ff1a00720c */ /* 0x000fe20003f25270 */
[----:B------:R-:W-:-:S12]  /*06b0*/  @!P0 BRA `(.L_x_5) ;  /* 0x0000000000488947 */ /* 0x000fd80003800000 */
[----:B------:R-:W-:-:S05]  /*06c0*/  IMAD.IADD R11, R3, 0x1, R20 ;  /* 0x00000001030b7824 */ /* 0x000fca00078e0214 */
[C---:B------:R-:W-:Y:S02]  /*06d0*/  VIMNMX.RELU R17, PT, PT, R11.reuse, R14, PT ;  /* 0x0000000e0b117248 */ /* 0x040fe40003fe1100 */
[C-C-:B------:R-:W-:Y:S02]  /*06e0*/  VIADDMNMX.RELU R9, R11.reuse, 0x1, R14.reuse, PT ;  /* 0x000000010b097846 */ /* 0x140fe4000380110e */
[----:B------:R-:W-:Y:S01]  /*06f0*/  VIADDMNMX.RELU R19, R11, 0x2, R14, PT ;  /* 0x000000020b137846 */ /* 0x000fe2000380110e */
[----:B------:R-:W-:Y:S01]  /*0700*/  IMAD.WIDE.U32 R16, R17, 0x4, R6 ;  /* 0x0000000411107825 */ /* 0x000fe200078e0006 */
[----:B------:R-:W-:-:S03]  /*0710*/  VIADDMNMX.RELU R21, R11, 0x3, R14, PT ;  /* 0x000000030b157846 */ /* 0x000fc6000380110e */
[--C-:B------:R-:W-:Y:S02]  /*0720*/  IMAD.WIDE.U32 R8, R9, 0x4, R6.reuse ;  /* 0x0000000409087825 */ /* 0x100fe400078e0006 */
[----:B------:R-:W2:Y:S02]  /*0730*/  LDG.E R16, desc[UR6][R16.64] ;  /* 0x0000000610107981 */ /* 0x000ea4000c1e1900 */
[--C-:B------:R-:W-:Y:S02]  /*0740*/  IMAD.WIDE.U32 R10, R19, 0x4, R6.reuse ;  /* 0x00000004130a7825 */ /* 0x100fe400078e0006 */
[----:B------:R-:W3:Y:S02]  /*0750*/  LDG.E R8, desc[UR6][R8.64] ;  /* 0x0000000608087981 */ /* 0x000ee4000c1e1900 */
[----:B------:R-:W-:Y:S02]  /*0760*/  IMAD.WIDE.U32 R18, R21, 0x4, R6 ;  /* 0x0000000415127825 */ /* 0x000fe400078e0006 */
[----:B------:R-:W4:Y:S04]  /*0770*/  LDG.E R10, desc[UR6][R10.64] ;  /* 0x000000060a0a7981 */ /* 0x000f28000c1e1900 */
[----:B------:R-:W5:Y:S01]  /*0780*/  LDG.E R18, desc[UR6][R18.64] ;  /* 0x0000000612127981 */ /* 0x000f62000c1e1900 */
[----:B------:R-:W-:-:S02]  /*0790*/  VIADD R20, R20, 0x4 ;  /* 0x0000000414147836 */ /* 0x000fc40000000000 */
[----:B--2---:R-:W-:-:S04]  /*07a0*/  FADD R25, R25, R16 ;  /* 0x0000001019197221 */ /* 0x004fc80000000000 */
[----:B---3--:R-:W-:-:S04]  /*07b0*/  FADD R25, R25, R8 ;  /* 0x0000000819197221 */ /* 0x008fc80000000000 */
[----:B----4-:R-:W-:-:S04]  /*07c0*/  FADD R25, R25, R10 ;  /* 0x0000000a19197221 */ /* 0x010fc80000000000 */
[----:B-----5:R-:W-:-:S07]  /*07d0*/  FADD R25, R25, R18 ;  /* 0x0000001219197221 */ /* 0x020fce0000000000 */
.L_x_5:
[----:B------:R-:W-:Y:S05]  /*07e0*/  @!P1 BRA `(.L_x_4) ;  /* 0x0000000000449947 */ /* 0x000fea0003800000 */
[----:B------:R-:W0:Y:S01]  /*07f0*/  LDC R8, c[0x0][0x3b4] ;  /* 0x0000ed00ff087b82 */ /* 0x000e220000000800 */
[----:B------:R-:W-:-:S13]  /*0800*/  ISETP.NE.AND P1, PT, R26, 0x1, PT ;  /* 0x000000011a00780c */ /* 0x000fda0003f25270 */
[----:B------:R-:W-:Y:S02]  /*0810*/  @P1 IMAD.IADD R9, R3, 0x1, R20 ;  /* 0x0000000103091824 */ /* 0x000fe400078e0214 */
[----:B------:R-:W-:-:S03]  /*0820*/  @P1 VIADD R20, R20, 0x2 ;  /* 0x0000000214141836 */ /* 0x000fc60000000000 */
[C---:B------:R-:W-:Y:S02]  /*0830*/  @P1 VIMNMX.RELU R11, PT, PT, R9.reuse, R14, PT ;  /* 0x0000000e090b1248 */ /* 0x040fe40003fe1100 */
[----:B------:R-:W-:Y:S02]  /*0840*/  @P1 VIADDMNMX.RELU R19, R9, 0x1, R14, PT ;  /* 0x0000000109131846 */ /* 0x000fe4000380110e */
[----:B0-----:R-:W-:Y:S01]  /*0850*/  LOP3.LUT P2, RZ, R8, 0x1, RZ, 0xc0, !PT ;  /* 0x0000000108ff7812 */ /* 0x001fe2000784c0ff */
[----:B------:R-:W-:-:S04]  /*0860*/  @P1 IMAD.WIDE.U32 R8, R11, 0x4, R6 ;  /* 0x000000040b081825 */ /* 0x000fc800078e0006 */
[----:B------:R-:W-:Y:S02]  /*0870*/  @P1 IMAD.WIDE.U32 R10, R19, 0x4, R6 ;  /* 0x00000004130a1825 */ /* 0x000fe400078e0006 */
[----:B------:R-:W2:Y:S04]  /*0880*/  @P1 LDG.E R8, desc[UR6][R8.64] ;  /* 0x0000000608081981 */ /* 0x000ea8000c1e1900 */
[----:B------:R-:W3:Y:S02]  /*0890*/  @P1 LDG.E R11, desc[UR6][R10.64] ;  /* 0x000000060a0b1981 */ /* 0x000ee4000c1e1900 */
[----:B------:R-:W-:-:S05]  /*08a0*/  @P2 VIADDMNMX.RELU R17, R3, R20, R14, PT ;  /* 0x0000001403112246 */ /* 0x000fca000380110e */
[----:B------:R-:W-:-:S06]  /*08b0*/  @P2 IMAD.WIDE.U32 R6, R17, 0x4, R6 ;  /* 0x0000000411062825 */ /* 0x000fcc00078e0006 */
[----:B------:R-:W4:Y:S01]  /*08c0*/  @P2 LDG.E R6, desc[UR6][R6.64] ;  /* 0x0000000606062981 */ /* 0x000f22000c1e1900 */
[----:B--2---:R-:W-:-:S04]  /*08d0*/  @P1 FADD R16, R25, R8 ;  /* 0x0000000819101221 */ /* 0x004fc80000000000 */
[----:B---3--:R-:W-:-:S04]  /*08e0*/  @P1 FADD R25, R16, R11 ;  /* 0x0000000b10191221 */ /* 0x008fc80000000000 */
[----:B----4-:R-:W-:-:S07]  /*08f0*/  @P2 FADD R25, R25, R6 ;  /* 0x0000000619192221 */ /* 0x010fce0000000000 */
.L_x_4:
[----:B------:R-:W0:Y:S01]  /*0900*/  LDCU UR4, c[0x0][0x3b8] ;  /* 0x00007700ff0477ac */ /* 0x000e220008000800 */
[----:B------:R-:W-:-:S04]  /*0910*/  IADD3 R15, PT, PT, R15, 0x1, RZ ;  /* 0x000000010f0f7810 */ /* 0x000fc80007ffe0ff */
[----:B0-----:R-:W-:-:S13]  /*0920*/  ISETP.NE.AND P1, PT, R15, UR4, PT ;  /* 0x000000040f007c0c */ /* 0x001fda000bf25270 */
[----:B------:R-:W-:Y:S05]  /*0930*/  @!P1 BRA `(.L_x_6) ;  /* 0x0000003000709947 */ /* 0x000fea0003800000 */
[----:B------:R-:W-:Y:S05]  /*0940*/  BRA `(.L_x_7) ;  /* 0xfffffff800907947 */ /* 0x000fea000383ffff */
.L_x_135:
[C---:B------:R-:W-:Y:S01]  /*0950*/  LOP3.LUT R5, R18.reuse, 0x7, RZ, 0xc0, !PT ;  /* 0x0000000712057812 */ /* 0x040fe200078ec0ff */
[----:B------:R-:W-:Y:S01]  /*0960*/  IMAD.MOV.U32 R25, RZ, RZ, RZ ;  /* 0x000000ffff197224 */ /* 0x000fe200078e00ff */
[----:B------:R-:W-:Y:S01]  /*0970*/  IADD3 R7, PT, PT, R9, UR5, R8 ;  /* 0x0000000509077c10 */ /* 0x000fe2000fffe008 */
[----:B------:R-:W-:Y:S01]  /*0980*/  UMOV UR4, URZ ;  /* 0x000000ff00047c82 */ /* 0x000fe20008000000 */
[----:B------:R-:W-:Y:S01]  /*0990*/  LOP3.LUT R8, R18, 0x3, RZ, 0xc0, !PT ;  /* 0x0000000312087812 */ /* 0x000fe200078ec0ff */
[----:B------:R-:W-:Y:S01]  /*09a0*/  VIADD R6, R5, 0xffffffff ;  /* 0xffffffff05067836 */ /* 0x000fe20000000000 */
[----:B------:R-:W-:-:S04]  /*09b0*/  IADD3 R7, PT, PT, R7, 0x3, -R10 ;  /* 0x0000000307077810 */ /* 0x000fc80007ffe80a */
[----:B------:R-:W-:Y:S02]  /*09c0*/  ISETP.GE.U32.AND P5, PT, R6, 0x3, PT ;  /* 0x000000030600780c */ /* 0x000fe40003fa6070 */
[----:B------:R-:W-:-:S05]  /*09d0*/  LOP3.LUT R6, R18, 0x7ffffff8, RZ, 0xc0, !PT ;  /* 0x7ffffff812067812 */ /* 0x000fca00078ec0ff */
[----:B------:R-:W-:-:S07]  /*09e0*/  IMAD.MOV R9, RZ, RZ, -R6 ;  /* 0x000000ffff097224 */ /* 0x000fce00078e0a06 */
.L_x_15:
[----:B0-----:R-:W0:Y:S01]  /*09f0*/  LDCU UR8, c[0x0][0x388] ;  /* 0x00007100ff0877ac */ /* 0x001e220008000800 */
[----:B------:R-:W-:Y:S01]  /*0a00*/  VIADD R10, R2, UR4 ;  /* 0x00000004020a7c36 */ /* 0x000fe20008000000 */
[----:B------:R-:W-:Y:S01]  /*0a10*/  ISETP.GE.U32.AND P2, PT, R4, 0x7, PT ;  /* 0x000000070400780c */ /* 0x000fe20003f46070 */
[----:B------:R-:W-:Y:S01]  /*0a20*/  IMAD.MOV.U32 R22, RZ, RZ, RZ ;  /* 0x000000ffff167224 */ /* 0x000fe200078e00ff */
[----:B------:R-:W1:Y:S01]  /*0a30*/  LDCU.64 UR10, c[0x0][0x380] ;  /* 0x00007000ff0a77ac */ /* 0x000e620008000a00 */
[----:B------:R-:W2:Y:S01]  /*0a40*/  LDCU UR5, c[0x0][0x390] ;  /* 0x00007200ff0577ac */ /* 0x000ea20008000800 */
[----:B0-----:R-:W-:-:S05]  /*0a50*/  IMAD R11, R10, UR8, RZ ;  /* 0x000000080a0b7c24 */ /* 0x001fca000f8e02ff */
[C---:B-1----:R-:W-:Y:S02]  /*0a60*/  IADD3 R14, P1, PT, R11.reuse, UR10, RZ ;  /* 0x0000000a0b0e7c10 */ /* 0x042fe4000ff3e0ff */
[C---:B--2---:R-:W-:Y:S02]  /*0a70*/  ISETP.GE.AND P0, PT, R10.reuse, UR5, PT ;  /* 0x000000050a007c0c */ /* 0x044fe4000bf06270 */
[----:B------:R-:W-:Y:S02]  /*0a80*/  LEA.HI.X.SX32 R15, R11, UR11, 0x1, P1 ;  /* 0x0000000b0b0f7c11 */ /* 0x000fe400088f0eff */
[----:B------:R-:W-:Y:S01]  /*0a90*/  ISETP.LT.OR P0, PT, R10, RZ, P0 ;  /* 0x000000ff0a00720c */ /* 0x000fe20000701670 */
[----:B------:R-:W-:-:S12]  /*0aa0*/  @!P2 BRA `(.L_x_8) ;  /* 0x000000040010a947 */ /* 0x000fd80003800000 */
[----:B------:R-:W-:Y:S01]  /*0ab0*/  MOV R10, R7 ;  /* 0x00000007000a7202 */ /* 0x000fe20000000f00 */
[----:B------:R-:W-:Y:S01]  /*0ac0*/  IMAD.MOV.U32 R11, RZ, RZ, R9 ;  /* 0x000000ffff0b7224 */ /* 0x000fe200078e0009 */
[----:B------:R-:W0:Y:S06]  /*0ad0*/  LDCU UR5, c[0x0][0x38c] ;  /* 0x00007180ff0577ac */ /* 0x000e2c0008000800 */
.L_x_9:
[C---:B------:R-:W-:Y:S01]  /*0ae0*/  VIADD R19, R10.reuse, 0xfffffffe ;  /* 0xfffffffe0a137836 */ /* 0x040fe20000000000 */
[----:B------:R-:W-:Y:S01]  /*0af0*/  CS2R R26, SRZ ;  /* 0x00000000001a7805 */ /* 0x000fe2000001ff00 */
[C---:B------:R-:W-:Y:S02]  /*0b00*/  VIADD R23, R10.reuse, 0xfffffffd ;  /* 0xfffffffd0a177836 */ /* 0x040fe40000000000 */
[C---:B------:R-:W-:Y:S01]  /*0b10*/  VIADD R17, R10.reuse, 0xffffffff ;  /* 0xffffffff0a117836 */ /* 0x040fe20000000000 */
[----:B0-----:R-:W-:Y:S01]  /*0b20*/  ISETP.GE.AND P1, PT, R19, UR5, PT ;  /* 0x0000000513007c0c */ /* 0x001fe2000bf26270 */
[----:B------:R-:W-:Y:S01]  /*0b30*/  VIADD R21, R10, 0x1 ;  /* 0x000000010a157836 */ /* 0x000fe20000000000 */
[----:B------:R-:W-:Y:S02]  /*0b40*/  ISETP.GE.AND P2, PT, R23, UR5, PT ;  /* 0x0000000517007c0c */ /* 0x000fe4000bf46270 */
[----:B------:R-:W-:Y:S02]  /*0b50*/  ISETP.LT.OR P1, PT, R19, RZ, P1 ;  /* 0x000000ff1300720c */ /* 0x000fe40000f21670 */
[----:B------:R-:W-:-:S02]  /*0b60*/  ISETP.LT.OR P2, PT, R23, RZ, P2 ;  /* 0x000000ff1700720c */ /* 0x000fc40001741670 */
[----:B------:R-:W-:Y:S02]  /*0b70*/  PLOP3.LUT P1, PT, P1, P0, PT, 0xf8, 0x8f ;  /* 0x00000000008f781c */ /* 0x000fe40000f21f70 */
[C---:B------:R-:W-:Y:S02]  /*0b80*/  ISETP.GE.AND P3, PT, R17.reuse, UR5, PT ;  /* 0x0000000511007c0c */ /* 0x040fe4000bf66270 */
[----:B------:R-:W-:Y:S02]  /*0b90*/  PLOP3.LUT P2, PT, P2, P0, PT, 0xf8, 0x8f ;  /* 0x00000000008f781c */ /* 0x000fe40001741f70 */
[----:B------:R-:W-:Y:S02]  /*0ba0*/  ISETP.LT.OR P3, PT, R17, RZ, P3 ;  /* 0x000000ff1100720c */ /* 0x000fe40001f61670 */
[----:B------:R-:W-:Y:S02]  /*0bb0*/  ISETP.GE.AND P4, PT, R21, UR5, PT ;  /* 0x0000000515007c0c */ /* 0x000fe4000bf86270 */
[----:B------:R-:W-:-:S02]  /*0bc0*/  PLOP3.LUT P3, PT, P3, P0, PT, 0xf8, 0x8f ;  /* 0x00000000008f781c */ /* 0x000fc40001f61f70 */
[----:B------:R-:W-:Y:S01]  /*0bd0*/  ISETP.LT.OR P4, PT, R21, RZ, P4 ;  /* 0x000000ff1500720c */ /* 0x000fe20002781670 */
[----:B------:R-:W-:Y:S01]  /*0be0*/  @!P1 IMAD.WIDE.U32 R18, R19, 0x4, R14 ;  /* 0x0000000413129825 */ /* 0x000fe200078e000e */
[----:B------:R-:W-:-:S04]  /*0bf0*/  CS2R R28, SRZ ;  /* 0x00000000001c7805 */ /* 0x000fc8000001ff00 */
[----:B------:R0:W2:Y:S01]  /*0c00*/  @!P1 LDG.E R27, desc[UR6][R18.64] ;  /* 0x00000006121b9981 */ /* 0x0000a2000c1e1900 */
[----:B------:R-:W-:Y:S01]  /*0c10*/  PLOP3.LUT P1, PT, P4, P0, PT, 0xf8, 0x8f ;  /* 0x00000000008f781c */ /* 0x000fe20002721f70 */
[----:B------:R-:W-:-:S04]  /*0c20*/  @!P2 IMAD.WIDE.U32 R22, R23, 0x4, R14 ;  /* 0x000000041716a825 */ /* 0x000fc800078e000e */
[----:B------:R-:W-:Y:S02]  /*0c30*/  HFMA2 R24, -RZ, RZ, 0, 0 ;  /* 0x00000000ff187431 */ /* 0x000fe400000001ff */
[--C-:B------:R-:W-:Y:S01]  /*0c40*/  @!P3 IMAD.WIDE.U32 R16, R17, 0x4, R14.reuse ;  /* 0x000000041110b825 */ /* 0x100fe200078e000e */
[----:B------:R1:W3:Y:S01]  /*0c50*/  @!P2 LDG.E R28, desc[UR6][R22.64] ;  /* 0x00000006161ca981 */ /* 0x0002e2000c1e1900 */
[C---:B------:R-:W-:Y:S02]  /*0c60*/  ISETP.GE.AND P2, PT, R10.reuse, UR5, PT ;  /* 0x000000050a007c0c */ /* 0x040fe4000bf46270 */
[C---:B------:R-:W-:Y:S01]  /*0c70*/  VIADD R20, R10.reuse, 0x2 ;  /* 0x000000020a147836 */ /* 0x040fe20000000000 */
[----:B------:R4:W5:Y:S01]  /*0c80*/  @!P3 LDG.E R26, desc[UR6][R16.64] ;  /* 0x00000006101ab981 */ /* 0x000962000c1e1900 */
[----:B------:R-:W-:Y:S01]  /*0c90*/  ISETP.LT.OR P2, PT, R10, RZ, P2 ;  /* 0x000000ff0a00720c */ /* 0x000fe20001741670 */
[----:B0-----:R-:W-:Y:S02]  /*0ca0*/  @!P1 IMAD.WIDE.U32 R18, R21, 0x4, R14 ;  /* 0x0000000415129825 */ /* 0x001fe400078e000e */
[----:B------:R-:W-:-:S02]  /*0cb0*/  ISETP.GE.AND P3, PT, R20, UR5, PT ;  /* 0x0000000514007c0c */ /* 0x000fc4000bf66270 */
[----:B------:R-:W-:Y:S01]  /*0cc0*/  PLOP3.LUT P2, PT, P2, P0, PT, 0xf8, 0x8f ;  /* 0x00000000008f781c */ /* 0x000fe20001741f70 */
[----:B------:R-:W-:Y:S01]  /*0cd0*/  VIADD R21, R10, 0x3 ;  /* 0x000000030a157836 */ /* 0x000fe20000000000 */
[----:B------:R-:W-:Y:S01]  /*0ce0*/  ISETP.LT.OR P3, PT, R20, RZ, P3 ;  /* 0x000000ff1400720c */ /* 0x000fe20001f61670 */
[----:B-1----:R-:W-:Y:S01]  /*0cf0*/  VIADD R23, R10, 0x4 ;  /* 0x000000040a177836 */ /* 0x002fe20000000000 */
[----:B------:R0:W5:Y:S02]  /*0d00*/  @!P1 LDG.E R24, desc[UR6][R18.64] ;  /* 0x0000000612189981 */ /* 0x000164000c1e1900 */
[----:B------:R-:W-:Y:S02]  /*0d10*/  ISETP.GE.AND P4, PT, R21, UR5, PT ;  /* 0x0000000515007c0c */ /* 0x000fe4000bf86270 */
[----:B------:R-:W-:Y:S02]  /*0d20*/  ISETP.GE.AND P1, PT, R23, UR5, PT ;  /* 0x0000000517007c0c */ /* 0x000fe4000bf26270 */
[----:B------:R-:W-:-:S02]  /*0d30*/  ISETP.LT.OR P4, PT, R21, RZ, P4 ;  /* 0x000000ff1500720c */ /* 0x000fc40002781670 */
[----:B------:R-:W-:Y:S01]  /*0d40*/  PLOP3.LUT P3, PT, P3, P0, PT, 0xf8, 0x8f ;  /* 0x00000000008f781c */ /* 0x000fe20001f61f70 */
[--C-:B----4-:R-:W-:Y:S01]  /*0d50*/  @!P2 IMAD.WIDE.U32 R16, R10, 0x4, R14.reuse ;  /* 0x000000040a10a825 */ /* 0x110fe200078e000e */
[----:B------:R-:W-:Y:S02]  /*0d60*/  ISETP.LT.OR P1, PT, R23, RZ, P1 ;  /* 0x000000ff1700720c */ /* 0x000fe40000f21670 */
[----:B------:R-:W-:Y:S02]  /*0d70*/  PLOP3.LUT P4, PT, P4, P0, PT, 0xf8, 0x8f ;  /* 0x00000000008f781c */ /* 0x000fe40002781f70 */
[----:B------:R-:W-:Y:S01]  /*0d80*/  PLOP3.LUT P1, PT, P1, P0, PT, 0xf8, 0x8f ;  /* 0x00000000008f781c */ /* 0x000fe20000f21f70 */
[----:B------:R1:W4:Y:S06]  /*0d90*/  @!P2 LDG.E R29, desc[UR6][R16.64] ;  /* 0x00000006101da981 */ /* 0x00032c000c1e1900 */
[----:B0-----:R-:W-:Y:S01]  /*0da0*/  @!P3 IMAD.WIDE.U32 R18, R20, 0x4, R14 ;  /* 0x000000041412b825 */ /* 0x001fe200078e000e */
[----:B-1----:R-:W-:-:S03]  /*0db0*/  CS2R R16, SRZ ;  /* 0x0000000000107805 */ /* 0x002fc6000001ff00 */
[----:B------:R-:W-:-:S03]  /*0dc0*/  @!P4 IMAD.WIDE.U32 R20, R21, 0x4, R14 ;  /* 0x000000041514c825 */ /* 0x000fc600078e000e */
[----:B------:R0:W4:Y:S01]  /*0dd0*/  @!P3 LDG.E R16, desc[UR6][R18.64] ;  /* 0x000000061210b981 */ /* 0x000122000c1e1900 */
[----:B------:R-:W-:-:S03]  /*0de0*/  @!P1 IMAD.WIDE.U32 R22, R23, 0x4, R14 ;  /* 0x0000000417169825 */ /* 0x000fc600078e000e */
[----:B------:R-:W4:Y:S01]  /*0df0*/  @!P4 LDG.E R17, desc[UR6][R20.64] ;  /* 0x000000061411c981 */ /* 0x000f22000c1e1900 */
[----:B0-----:R-:W-:-:S06]  /*0e00*/  IMAD.MOV.U32 R18, RZ, RZ, RZ ;  /* 0x000000ffff127224 */ /* 0x001fcc00078e00ff */
[----:B------:R-:W4:Y:S01]  /*0e10*/  @!P1 LDG.E R18, desc[UR6][R22.64] ;  /* 0x0000000616129981 */ /* 0x000f22000c1e1900 */
[----:B------:R-:W-:Y:S01]  /*0e20*/  VIADD R11, R11, 0x8 ;  /* 0x000000080b0b7836 */ /* 0x000fe20000000000 */
[----:B------:R-:W-:-:S04]  /*0e30*/  IADD3 R10, PT, PT, R10, 0x8, RZ ;  /* 0x000000080a0a7810 */ /* 0x000fc80007ffe0ff */
[----:B------:R-:W-:Y:S01]  /*0e40*/  ISETP.NE.AND P1, PT, R11, RZ, PT ;  /* 0x000000ff0b00720c */ /* 0x000fe20003f25270 */
[----:B---3--:R-:W-:-:S04]  /*0e50*/  FADD R28, R28, R25 ;  /* 0x000000191c1c7221 */ /* 0x008fc80000000000 */
[----:B--2---:R-:W-:-:S04]  /*0e60*/  FADD R27, R28, R27 ;  /* 0x0000001b1c1b7221 */ /* 0x004fc80000000000 */
[----:B-----5:R-:W-:-:S04]  /*0e70*/  FADD R26, R27, R26 ;  /* 0x0000001a1b1a7221 */ /* 0x020fc80000000000 */
[----:B----4-:R-:W-:-:S04]  /*0e80*/  FADD R29, R26, R29 ;  /* 0x0000001d1a1d7221 */ /* 0x010fc80000000000 */
[----:B------:R-:W-:-:S04]  /*0e90*/  FADD R29, R29, R24 ;  /* 0x000000181d1d7221 */ /* 0x000fc80000000000 */
[----:B------:R-:W-:-:S04]  /*0ea0*/  FADD R16, R29, R16 ;  /* 0x000000101d107221 */ /* 0x000fc80000000000 */
[----:B------:R-:W-:-:S04]  /*0eb0*/  FADD R17, R16, R17 ;  /* 0x0000001110117221 */ /* 0x000fc80000000000 */
[----:B------:R-:W-:Y:S01]  /*0ec0*/  FADD R25, R17, R18 ;  /* 0x0000001211197221 */ /* 0x000fe20000000000 */
[----:B------:R-:W-:Y:S06]  /*0ed0*/  @P1 BRA `(.L_x_9) ;  /* 0xfffffffc00001947 */ /* 0x000fec000383ffff */
[----:B------:R-:W-:-:S07]  /*0ee0*/  IMAD.MOV.U32 R22, RZ, RZ, R6 ;  /* 0x000000ffff167224 */ /* 0x000fce00078e0006 */
.L_x_8:
[----:B------:R-:W-:-:S13]  /*0ef0*/  ISETP.NE.AND P1, PT, R5, RZ, PT ;  /* 0x000000ff0500720c */ /* 0x000fda0003f25270 */
[----:B------:R-:W-:Y:S05]  /*0f00*/  @!P1 BRA `(.L_x_10) ;  /* 0x0000000400189947 */ /* 0x000fea0003800000 */
[----:B------:R-:W-:Y:S01]  /*0f10*/  ISETP.NE.AND P6, PT, R8, RZ, PT ;  /* 0x000000ff0800720c */ /* 0x000fe20003fc5270 */
[----:B------:R-:W-:-:S12]  /*0f20*/  @!P5 BRA `(.L_x_11) ;  /* 0x000000000084d947 */ /* 0x000fd80003800000 */
[----:B------:R-:W0:Y:S01]  /*0f30*/  LDCU UR5, c[0x0][0x38c] ;  /* 0x00007180ff0577ac */ /* 0x000e220008000800 */
[----:B------:R-:W-:Y:S01]  /*0f40*/  IMAD.IADD R19, R3, 0x1, R22 ;  /* 0x0000000103137824 */ /* 0x000fe200078e0216 */
[----:B------:R-:W-:Y:S01]  /*0f50*/  MOV R24, RZ ;  /* 0x000000ff00187202 */ /* 0x000fe20000000f00 */
[----:B------:R-:W-:Y:S02]  /*0f60*/  IMAD.MOV.U32 R23, RZ, RZ, RZ ;  /* 0x000000ffff177224 */ /* 0x000fe400078e00ff */
[C---:B------:R-:W-:Y:S02]  /*0f70*/  VIADD R11, R19.reuse, 0x1 ;  /* 0x00000001130b7836 */ /* 0x040fe40000000000 */
[C---:B------:R-:W-:Y:S02]  /*0f80*/  VIADD R17, R19.reuse, 0x2 ;  /* 0x0000000213117836 */ /* 0x040fe40000000000 */
[C---:B------:R-:W-:Y:S01]  /*0f90*/  VIADD R21, R19.reuse, 0x3 ;  /* 0x0000000313157836 */ /* 0x040fe20000000000 */
[----:B0-----:R-:W-:-:S02]  /*0fa0*/  ISETP.GE.AND P1, PT, R19, UR5, PT ;  /* 0x0000000513007c0c */ /* 0x001fc4000bf26270 */
[----:B------:R-:W-:Y:S02]  /*0fb0*/  ISETP.GE.AND P4, PT, R11, UR5, PT ;  /* 0x000000050b007c0c */ /* 0x000fe4000bf86270 */
[----:B------:R-:W-:Y:S02]  /*0fc0*/  ISETP.LT.OR P1, PT, R19, RZ, P1 ;  /* 0x000000ff1300720c */ /* 0x000fe40000f21670 */
[----:B------:R-:W-:Y:S02]  /*0fd0*/  ISETP.GE.AND P3, PT, R17, UR5, PT ;  /* 0x0000000511007c0c */ /* 0x000fe4000bf66270 */
[----:B------:R-:W-:Y:S02]  /*0fe0*/  PLOP3.LUT P1, PT, P1, P0, PT, 0xf8, 0x8f ;  /* 0x00000000008f781c */ /* 0x000fe40000f21f70 */
[----:B------:R-:W-:Y:S02]  /*0ff0*/  ISETP.LT.OR P4, PT, R11, RZ, P4 ;  /* 0x000000ff0b00720c */ /* 0x000fe40002781670 */
[----:B------:R-:W-:-:S02]  /*1000*/  ISETP.GE.AND P2, PT, R21, UR5, PT ;  /* 0x0000000515007c0c */ /* 0x000fc4000bf46270 */
[----:B------:R-:W-:Y:S02]  /*1010*/  ISETP.LT.OR P3, PT, R17, RZ, P3 ;  /* 0x000000ff1100720c */ /* 0x000fe40001f61670 */
[----:B------:R-:W-:Y:S02]  /*1020*/  PLOP3.LUT P4, PT, P4, P0, PT, 0xf8, 0x8f ;  /* 0x00000000008f781c */ /* 0x000fe40002781f70 */
[----:B------:R-:W-:Y:S02]  /*1030*/  ISETP.LT.OR P2, PT, R21, RZ, P2 ;  /* 0x000000ff1500720c */ /* 0x000fe40001741670 */
[----:B------:R-:W-:Y:S01]  /*1040*/  PLOP3.LUT P3, PT, P3, P0, PT, 0xf8, 0x8f ;  /* 0x00000000008f781c */ /* 0x000fe20001f61f70 */
[----:B------:R-:W-:Y:S01]  /*1050*/  @!P1 IMAD.WIDE.U32 R18, R19, 0x4, R14 ;  /* 0x0000000413129825 */ /* 0x000fe200078e000e */
[----:B------:R-:W-:Y:S02]  /*1060*/  PLOP3.LUT P2, PT, P2, P0, PT, 0xf8, 0x8f ;  /* 0x00000000008f781c */ /* 0x000fe40001741f70 */
[----:B------:R-:W-:-:S02]  /*1070*/  CS2R R26, SRZ ;  /* 0x00000000001a7805 */ /* 0x000fc4000001ff00 */
[----:B------:R-:W2:Y:S03]  /*1080*/  @!P1 LDG.E R24, desc[UR6][R18.64] ;  /* 0x0000000612189981 */ /* 0x000ea6000c1e1900 */
[----:B------:R-:W-:-:S04]  /*1090*/  @!P4 IMAD.WIDE.U32 R10, R11, 0x4, R14 ;  /* 0x000000040b0ac825 */ /* 0x000fc800078e000e */
[--C-:B------:R-:W-:Y:S01]  /*10a0*/  @!P3 IMAD.WIDE.U32 R16, R17, 0x4, R14.reuse ;  /* 0x000000041110b825 */ /* 0x100fe200078e000e */
[----:B------:R-:W3:Y:S03]  /*10b0*/  @!P4 LDG.E R23, desc[UR6][R10.64] ;  /* 0x000000060a17c981 */ /* 0x000ee6000c1e1900 */
[----:B------:R-:W-:Y:S01]  /*10c0*/  @!P2 IMAD.WIDE.U32 R20, R21, 0x4, R14 ;  /* 0x000000041514a825 */ /* 0x000fe200078e000e */
[----:B------:R-:W4:Y:S04]  /*10d0*/  @!P3 LDG.E R26, desc[UR6][R16.64] ;  /* 0x00000006101ab981 */ /* 0x000f28000c1e1900 */
[----:B------:R-:W5:Y:S01]  /*10e0*/  @!P2 LDG.E R27, desc[UR6][R20.64] ;  /* 0x00000006141ba981 */ /* 0x000f62000c1e1900 */
[----:B------:R-:W-:-:S02]  /*10f0*/  VIADD R22, R22, 0x4 ;  /* 0x0000000416167836 */ /* 0x000fc40000000000 */
[----:B--2---:R-:W-:-:S04]  /*1100*/  FADD R24, R25, R24 ;  /* 0x0000001819187221 */ /* 0x004fc80000000000 */
[----:B---3--:R-:W-:-:S04]  /*1110*/  FADD R23, R24, R23 ;  /* 0x0000001718177221 */ /* 0x008fc80000000000 */
[----:B----4-:R-:W-:-:S04]  /*1120*/  FADD R26, R23, R26 ;  /* 0x0000001a171a7221 */ /* 0x010fc80000000000 */
[----:B-----5:R-:W-:-:S07]  /*1130*/  FADD R25, R26, R27 ;  /* 0x0000001b1a197221 */ /* 0x020fce0000000000 */
.L_x_11:
[----:B------:R-:W-:Y:S05]  /*1140*/  @!P6 BRA `(.L_x_10) ;  /* 0x000000000088e947 */ /* 0x000fea0003800000 */
[----:B------:R-:W0:Y:S01]  /*1150*/  LDCU UR5, c[0x0][0x3b4] ;  /* 0x00007680ff0577ac */ /* 0x000e220008000800 */
[----:B------:R-:W-:Y:S01]  /*1160*/  ISETP.NE.AND P1, PT, R8, 0x1, PT ;  /* 0x000000010800780c */ /* 0x000fe20003f25270 */
[----:B0-----:R-:W-:-:S12]  /*1170*/  ULOP3.LUT UP0, URZ, UR5, 0x1, URZ, 0xc0, !UPT ;  /* 0x0000000105ff7892 */ /* 0x001fd8000f80c0ff */
[----:B------:R-:W-:Y:S05]  /*1180*/  @!P1 BRA `(.L_x_12) ;  /* 0x0000000000449947 */ /* 0x000fea0003800000 */
[----:B------:R-:W0:Y:S01]  /*1190*/  LDCU UR5, c[0x0][0x38c] ;  /* 0x00007180ff0577ac */ /* 0x000e220008000800 */
[----:B------:R-:W-:Y:S01]  /*11a0*/  IMAD.IADD R11, R3, 0x1, R22 ;  /* 0x00000001030b7824 */ /* 0x000fe200078e0216 */
[----:B------:R-:W-:-:S03]  /*11b0*/  CS2R R18, SRZ ;  /* 0x0000000000127805 */ /* 0x000fc6000001ff00 */
[C---:B------:R-:W-:Y:S01]  /*11c0*/  VIADD R17, R11.reuse, 0x1 ;  /* 0x000000010b117836 */ /* 0x040fe20000000000 */
[----:B0-----:R-:W-:-:S04]  /*11d0*/  ISETP.GE.AND P1, PT, R11, UR5, PT ;  /* 0x000000050b007c0c */ /* 0x001fc8000bf26270 */
[----:B------:R-:W-:Y:S02]  /*11e0*/  ISETP.GE.AND P2, PT, R17, UR5, PT ;  /* 0x0000000511007c0c */ /* 0x000fe4000bf46270 */
[----:B------:R-:W-:Y:S02]  /*11f0*/  ISETP.LT.OR P1, PT, R11, RZ, P1 ;  /* 0x000000ff0b00720c */ /* 0x000fe40000f21670 */
[----:B------:R-:W-:Y:S02]  /*1200*/  ISETP.LT.OR P2, PT, R17, RZ, P2 ;  /* 0x000000ff1100720c */ /* 0x000fe40001741670 */
[----:B------:R-:W-:Y:S02]  /*1210*/  PLOP3.LUT P1, PT, P1, P0, PT, 0xf8, 0x8f ;  /* 0x00000000008f781c */ /* 0x000fe40000f21f70 */
[----:B------:R-:W-:-:S11]  /*1220*/  PLOP3.LUT P2, PT, P2, P0, PT, 0xf8, 0x8f ;  /* 0x00000000008f781c */ /* 0x000fd60001741f70 */
[----:B------:R-:W-:-:S04]  /*1230*/  @!P1 IMAD.WIDE.U32 R10, R11, 0x4, R14 ;  /* 0x000000040b0a9825 */ /* 0x000fc800078e000e */
[----:B------:R-:W-:Y:S01]  /*1240*/  @!P2 IMAD.WIDE.U32 R16, R17, 0x4, R14 ;  /* 0x000000041110a825 */ /* 0x000fe200078e000e */
[----:B------:R-:W2:Y:S04]  /*1250*/  @!P1 LDG.E R18, desc[UR6][R10.64] ;  /* 0x000000060a129981 */ /* 0x000ea8000c1e1900 */
[----:B------:R-:W3:Y:S01]  /*1260*/  @!P2 LDG.E R19, desc[UR6][R16.64] ;  /* 0x000000061013a981 */ /* 0x000ee2000c1e1900 */
[----:B------:R-:W-:Y:S02]  /*1270*/  VIADD R22, R22, 0x2 ;  /* 0x0000000216167836 */ /* 0x000fe40000000000 */
[----:B--2---:R-:W-:-:S04]  /*1280*/  FADD R18, R25, R18 ;  /* 0x0000001219127221 */ /* 0x004fc80000000000 */
[----:B---3--:R-:W-:-:S07]  /*1290*/  FADD R25, R18, R19 ;  /* 0x0000001312197221 */ /* 0x008fce0000000000 */
.L_x_12:
[----:B------:R-:W-:Y:S05]  /*12a0*/  BRA.U !UP0, `(.L_x_10) ;  /* 0x0000000108307547 */ /* 0x000fea000b800000 */
[----:B------:R-:W0:Y:S01]  /*12b0*/  LDCU UR5, c[0x0][0x38c] ;  /* 0x00007180ff0577ac */ /* 0x000e220008000800 */
[----:B------:R-:W-:Y:S01]  /*12c0*/  IADD3 R11, PT, PT, R3, R22, RZ ;  /* 0x00000016030b7210 */ /* 0x000fe20007ffe0ff */
[----:B------:R-:W-:Y:S01]  /*12d0*/  BSSY.RECONVERGENT B0, `(.L_x_13) ;  /* 0x0000008000007945 */ /* 0x000fe20003800200 */
[----:B------:R-:W-:Y:S02]  /*12e0*/  IMAD.MOV.U32 R10, RZ, RZ, RZ ;  /* 0x000000ffff0a7224 */ /* 0x000fe400078e00ff */
[----:B0-----:R-:W-:-:S04]  /*12f0*/  ISETP.GE.AND P1, PT, R11, UR5, PT ;  /* 0x000000050b007c0c */ /* 0x001fc8000bf26270 */
[----:B------:R-:W-:-:S04]  /*1300*/  ISETP.LT.OR P1, PT, R11, RZ, P1 ;  /* 0x000000ff0b00720c */ /* 0x000fc80000f21670 */
[----:B------:R-:W-:-:S13]  /*1310*/  PLOP3.LUT P1, PT, P1, P0, PT, 0xf8, 0x8f ;  /* 0x00000000008f781c */ /* 0x000fda0000f21f70 */
[----:B------:R-:W-:Y:S05]  /*1320*/  @P1 BRA `(.L_x_14) ;  /* 0x0000000000081947 */ /* 0x000fea0003800000 */
[----:B------:R-:W-:-:S05]  /*1330*/  IMAD.WIDE.U32 R14, R11, 0x4, R14 ;  /* 0x000000040b0e7825 */ /* 0x000fca00078e000e */
[----:B------:R0:W5:Y:S02]  /*1340*/  LDG.E R10, desc[UR6][R14.64] ;  /* 0x000000060e0a7981 */ /* 0x000164000c1e1900 */
.L_x_14:
[----:B------:R-:W-:Y:S05]  /*1350*/  BSYNC.RECONVERGENT B0 ;  /* 0x0000000000007941 */ /* 0x000fea0003800200 */
.L_x_13:
[----:B-----5:R-:W-:-:S07]  /*1360*/  FADD R25, R25, R10 ;  /* 0x0000000a19197221 */ /* 0x020fce0000000000 */
.L_x_10:
[----:B------:R-:W1:Y:S01]  /*1370*/  LDCU UR5, c[0x0][0x3b8] ;  /* 0x00007700ff0577ac */ /* 0x000e620008000800 */
[----:B------:R-:W-:-:S04]  /*1380*/  UIADD3 UR4, UPT, UPT, UR4, 0x1, URZ ;  /* 0x0000000104047890 */ /* 0x000fc8000fffe0ff */
[----:B-1----:R-:W-:-:S09]  /*1390*/  UISETP.NE.AND UP0, UPT, UR4, UR5, UPT ;  /* 0x000000050400728c */ /* 0x002fd2000bf05270 */
[----:B------:R-:W-:Y:S05]  /*13a0*/  BRA.U !UP0, `(.L_x_6) ;  /* 0x0000002508d47547 */ /* 0x000fea000b800000 */
[----:B------:R-:W-:Y:S05]  /*13b0*/  BRA `(.L_x_15) ;  /* 0xfffffff4008c7947 */ /* 0x000fea000383ffff */
.L_x_1:
[----:B------:R-:W-:Y:S02]  /*13c0*/  IMAD.MOV.U32 R5, RZ, RZ, -0x3 ;  /* 0xfffffffdff057424 */ /* 0x000fe400078e00ff */
[----:B------:R-:W-:-:S03]  /*13d0*/  VIADD R8, R18, 0xffffffff ;  /* 0xffffffff12087836 */ /* 0x000fc60000000000 */
[----:B------:R-:W-:-:S05]  /*13e0*/  VIADDMNMX.U32 R4, R4, R5, 0x2, PT ;  /* 0x0000000204047446 */ /* 0x000fca0003800005 */
[----:B------:R-:W-:-:S04]  /*13f0*/  IMAD.SHL.U32 R6, R4, 0x4, RZ ;  /* 0x0000000404067824 */ /* 0x000fc800078e00ff */
[----:B------:R-:W0:Y:S02]  /*1400*/  LDC R4, c[0x2][R6+0xc] ;  /* 0x0080030006047b82 */ /* 0x000e240000000800 */
[----:B0-----:R-:W-:-:S04]  /*1410*/  SHF.R.S32.HI R5, RZ, 0x1f, R4 ;  /* 0x0000001fff057819 */ /* 0x001fc80000011404 */
.L_x_138:
[----:B------:R-:W-:Y:S05]  /*1420*/  BRX R4 -0x1430                                                                                                 (*"BRANCH_TARGETS .L_x_139,.L_x_140,.L_x_6"*) ;  /* 0xffffffe804f47949 */ /* 0x000fea000383ffff */
.L_x_140:
[C---:B------:R-:W-:Y:S01]  /*1430*/  LOP3.LUT R21, R18.reuse, 0x7, RZ, 0xc0, !PT ;  /* 0x0000000712157812 */ /* 0x040fe200078ec0ff */
[----:B------:R-:W-:Y:S01]  /*1440*/  HFMA2 R25, -RZ, RZ, 0, 0 ;  /* 0x00000000ff197431 */ /* 0x000fe200000001ff */
[C---:B------:R-:W-:Y:S01]  /*1450*/  LOP3.LUT R24, R18.reuse, 0x3, RZ, 0xc0, !PT ;  /* 0x0000000312187812 */ /* 0x040fe200078ec0ff */
[----:B------:R-:W-:Y:S01]  /*1460*/  UMOV UR4, URZ ;  /* 0x000000ff00047c82 */ /* 0x000fe20008000000 */
[----:B------:R-:W-:Y:S01]  /*1470*/  LOP3.LUT R18, R18, 0x7ffffff8, RZ, 0xc0, !PT ;  /* 0x7ffffff812127812 */ /* 0x000fe200078ec0ff */
[----:B------:R-:W-:-:S05]  /*1480*/  VIADD R4, R21, 0xffffffff ;  /* 0xffffffff15047836 */ /* 0x000fca0000000000 */
[----:B------:R-:W-:-:S13]  /*1490*/  ISETP.GE.U32.AND P0, PT, R4, 0x3, PT ;  /* 0x000000030400780c */ /* 0x000fda0003f06070 */
.L_x_20:
[----:B------:R-:W0:Y:S01]  /*14a0*/  LDC R6, c[0x0][0x390] ;  /* 0x0000e400ff067b82 */ /* 0x000e220000000800 */
[----:B------:R-:W-:Y:S01]  /*14b0*/  VIADD R4, R2, UR4 ;  /* 0x0000000402047c36 */ /* 0x000fe20008000000 */
[----:B------:R-:W1:Y:S01]  /*14c0*/  LDCU UR5, c[0x0][0x388] ;  /* 0x00007100ff0577ac */ /* 0x000e620008000800 */
[----:B------:R-:W-:Y:S01]  /*14d0*/  ISETP.GE.U32.AND P2, PT, R8, 0x7, PT ;  /* 0x000000070800780c */ /* 0x000fe20003f46070 */
[----:B------:R-:W-:Y:S02]  /*14e0*/  IMAD.MOV.U32 R16, RZ, RZ, RZ ;  /* 0x000000ffff107224 */ /* 0x000fe400078e00ff */
[----:B------:R-:W-:Y:S01]  /*14f0*/  SHF.R.S32.HI R5, RZ, 0x1f, R4 ;  /* 0x0000001fff057819 */ /* 0x000fe20000011404 */
[----:B------:R-:W2:Y:S03]  /*1500*/  LDCU.64 UR8, c[0x0][0x380] ;  /* 0x00007000ff0877ac */ /* 0x000ea60008000a00 */
[----:B------:R-:W-:Y:S01]  /*1510*/  LOP3.LUT R4, R5, R4, RZ, 0x3c, !PT ;  /* 0x0000000405047212 */ /* 0x000fe200078e3cff */
[----:B------:R-:W3:Y:S03]  /*1520*/  LDCU UR10, c[0x0][0x3b8] ;  /* 0x00007700ff0a77ac */ /* 0x000ee60008000800 */
[----:B------:R-:W-:Y:S01]  /*1530*/  LOP3.LUT R5, RZ, R4, RZ, 0x33, !PT ;  /* 0x00000004ff057212 */ /* 0x000fe200078e33ff */
[----:B------:R-:W-:Y:S01]  /*1540*/  UIADD3 UR4, UPT, UPT, UR4, 0x1, URZ ;  /* 0x0000000104047890 */ /* 0x000fe2000fffe0ff */
[----:B0-----:R-:W-:-:S03]  /*1550*/  ISETP.GE.AND P1, PT, R4, R6, PT ;  /* 0x000000060400720c */ /* 0x001fc60003f26270 */
[----:B---3--:R-:W-:-:S10]  /*1560*/  UISETP.NE.AND UP0, UPT, UR4, UR10, UPT ;  /* 0x0000000a0400728c */ /* 0x008fd4000bf05270 */
[----:B------:R-:W-:-:S04]  /*1570*/  @P1 IMAD R4, R6, 0x2, R5 ;  /* 0x0000000206041824 */ /* 0x000fc800078e0205 */
[----:B-1----:R-:W-:-:S05]  /*1580*/  IMAD R5, R4, UR5, RZ ;  /* 0x0000000504057c24 */ /* 0x002fca000f8e02ff */
[----:B--2---:R-:W-:-:S04]  /*1590*/  IADD3 R4, P1, PT, R5, UR8, RZ ;  /* 0x0000000805047c10 */ /* 0x004fc8000ff3e0ff */
[----:B------:R-:W-:Y:S01]  /*15a0*/  LEA.HI.X.SX32 R5, R5, UR9, 0x1, P1 ;  /* 0x0000000905057c11 */ /* 0x000fe200088f0eff */
[----:B------:R-:W-:Y:S08]  /*15b0*/  @!P2 BRA `(.L_x_16) ;  /* 0x000000040038a947 */ /* 0x000ff00003800000 */
[----:B------:R-:W0:Y:S01]  /*15c0*/  LDC R9, c[0x0][0x38c] ;  /* 0x0000e300ff097b82 */ /* 0x000e220000000800 */
[----:B------:R-:W-:-:S05]  /*15d0*/  UMOV UR5, URZ ;  /* 0x000000ff00057c82 */ /* 0x000fca0008000000 */
.L_x_17:
[----:B------:R-:W-:-:S04]  /*15e0*/  VIADD R7, R3, UR5 ;  /* 0x0000000503077c36 */ /* 0x000fc80008000000 */
[C---:B------:R-:W-:Y:S01]  /*15f0*/  VIADD R6, R7.reuse, 0x1 ;  /* 0x0000000107067836 */ /* 0x040fe20000000000 */
[----:B------:R-:W-:Y:S01]  /*1600*/  SHF.R.S32.HI R14, RZ, 0x1f, R7 ;  /* 0x0000001fff0e7819 */ /* 0x000fe20000011407 */
[C---:B------:R-:W-:Y:S01]  /*1610*/  VIADD R10, R7.reuse, 0x2 ;  /* 0x00000002070a7836 */ /* 0x040fe20000000000 */
[C---:B------:R-:W-:Y:S01]  /*1620*/  IADD3 R17, PT, PT, R7.reuse, 0x3, RZ ;  /* 0x0000000307117810 */ /* 0x040fe20007ffe0ff */
[C---:B------:R-:W-:Y:S01]  /*1630*/  VIADD R15, R7.reuse, 0x4 ;  /* 0x00000004070f7836 */ /* 0x040fe20000000000 */
[----:B------:R-:W-:Y:S01]  /*1640*/  SHF.R.S32.HI R11, RZ, 0x1f, R6 ;  /* 0x0000001fff0b7819 */ /* 0x000fe20000011406 */
[----:B------:R-:W-:Y:S01]  /*1650*/  VIADD R23, R7, 0x5 ;  /* 0x0000000507177836 */ /* 0x000fe20000000000 */
[----:B------:R-:W-:Y:S02]  /*1660*/  LOP3.LUT R14, R14, R7, RZ, 0x3c, !PT ;  /* 0x000000070e0e7212 */ /* 0x000fe400078e3cff */
[----:B------:R-:W-:Y:S02]  /*1670*/  LOP3.LUT R6, R11, R6, RZ, 0x3c, !PT ;  /* 0x000000060b067212 */ /* 0x000fe400078e3cff */
[----:B------:R-:W-:-:S02]  /*1680*/  SHF.R.S32.HI R11, RZ, 0x1f, R10 ;  /* 0x0000001fff0b7819 */ /* 0x000fc4000001140a */
[----:B0-----:R-:W-:Y:S02]  /*1690*/  ISETP.GE.AND P1, PT, R14, R9, PT ;  /* 0x000000090e00720c */ /* 0x001fe40003f26270 */
[----:B------:R-:W-:Y:S02]  /*16a0*/  SHF.R.S32.HI R16, RZ, 0x1f, R17 ;  /* 0x0000001fff107819 */ /* 0x000fe40000011411 */
[----:B------:R-:W-:Y:S02]  /*16b0*/  SHF.R.S32.HI R20, RZ, 0x1f, R15 ;  /* 0x0000001fff147819 */ /* 0x000fe4000001140f */
[----:B------:R-:W-:Y:S01]  /*16c0*/  LOP3.LUT R10, R11, R10, RZ, 0x3c, !PT ;  /* 0x0000000a0b0a7212 */ /* 0x000fe200078e3cff */
[C---:B------:R-:W-:Y:S01]  /*16d0*/  VIADD R11, R7.reuse, 0x6 ;  /* 0x00000006070b7836 */ /* 0x040fe20000000000 */
[----:B------:R-:W-:Y:S01]  /*16e0*/  LOP3.LUT R17, R16, R17, RZ, 0x3c, !PT ;  /* 0x0000001110117212 */ /* 0x000fe200078e3cff */
[----:B------:R-:W-:Y:S01]  /*16f0*/  VIADD R7, R7, 0x7 ;  /* 0x0000000707077836 */ /* 0x000fe20000000000 */
[----:B------:R-:W-:-:S02]  /*1700*/  LOP3.LUT R16, R20, R15, RZ, 0x3c, !PT ;  /* 0x0000000f14107212 */ /* 0x000fc400078e3cff */
[-C--:B------:R-:W-:Y:S02]  /*1710*/  ISETP.GE.AND P2, PT, R6, R9.reuse, PT ;  /* 0x000000090600720c */ /* 0x080fe40003f46270 */
[----:B------:R-:W-:Y:S02]  /*1720*/  LOP3.LUT R20, RZ, R14, RZ, 0x33, !PT ;  /* 0x0000000eff147212 */ /* 0x000fe400078e33ff */
[----:B------:R-:W-:Y:S02]  /*1730*/  ISETP.GE.AND P3, PT, R10, R9, PT ;  /* 0x000000090a00720c */ /* 0x000fe40003f66270 */
[----:B------:R-:W-:Y:S01]  /*1740*/  SHF.R.S32.HI R22, RZ, 0x1f, R23 ;  /* 0x0000001fff167819 */ /* 0x000fe20000011417 */
[----:B------:R-:W-:Y:S01]  /*1750*/  @P1 IMAD R14, R9, 0x2, R20 ;  /* 0x00000002090e1824 */ /* 0x000fe200078e0214 */
[----:B------:R-:W-:Y:S02]  /*1760*/  SHF.R.S32.HI R26, RZ, 0x1f, R11 ;  /* 0x0000001fff1a7819 */ /* 0x000fe4000001140b */
[----:B------:R-:W-:Y:S01]  /*1770*/  LOP3.LUT R23, R22, R23, RZ, 0x3c, !PT ;  /* 0x0000001716177212 */ /* 0x000fe200078e3cff */
[----:B------:R-:W-:Y:S01]  /*1780*/  IMAD.WIDE R14, R14, 0x4, R4 ;  /* 0x000000040e0e7825 */ /* 0x000fe200078e0204 */
[----:B------:R-:W-:-:S02]  /*1790*/  ISETP.GE.AND P1, PT, R17, R9, PT ;  /* 0x000000091100720c */ /* 0x000fc40003f26270 */
[----:B------:R-:W-:Y:S02]  /*17a0*/  LOP3.LUT R22, R26, R11, RZ, 0x3c, !PT ;  /* 0x0000000b1a167212 */ /* 0x000fe400078e3cff */
[----:B------:R-:W-:Y:S02]  /*17b0*/  LOP3.LUT R20, RZ, R6, RZ, 0x33, !PT ;  /* 0x00000006ff147212 */ /* 0x000fe400078e33ff */
[-C--:B------:R-:W-:Y:S02]  /*17c0*/  ISETP.GE.AND P4, PT, R16, R9.reuse, PT ;  /* 0x000000091000720c */ /* 0x080fe40003f86270 */
[----:B------:R-:W-:Y:S01]  /*17d0*/  LOP3.LUT R26, RZ, R10, RZ, 0x33, !PT ;  /* 0x0000000aff1a7212 */ /* 0x000fe200078e33ff */
[----:B------:R-:W-:Y:S01]  /*17e0*/  @P2 IMAD R6, R9, 0x2, R20 ;  /* 0x0000000209062824 */ /* 0x000fe200078e0214 */
[----:B------:R-:W-:Y:S01]  /*17f0*/  SHF.R.S32.HI R28, RZ, 0x1f, R7 ;  /* 0x0000001fff1c7819 */ /* 0x000fe20000011407 */
[----:B------:R0:W2:Y:S01]  /*1800*/  LDG.E R20, desc[UR6][R14.64] ;  /* 0x000000060e147981 */ /* 0x0000a2000c1e1900 */
[----:B------:R-:W-:Y:S01]  /*1810*/  ISETP.GE.AND P2, PT, R23, R9, PT ;  /* 0x000000091700720c */ /* 0x000fe20003f46270 */
[----:B------:R-:W-:Y:S01]  /*1820*/  @P3 IMAD R10, R9, 0x2, R26 ;  /* 0x00000002090a3824 */ /* 0x000fe200078e021a */
[----:B------:R-:W-:-:S02]  /*1830*/  LOP3.LUT R26, RZ, R17, RZ, 0x33, !PT ;  /* 0x00000011ff1a7212 */ /* 0x000fc400078e33ff */
[----:B------:R-:W-:Y:S01]  /*1840*/  LOP3.LUT R19, R28, R7, RZ, 0x3c, !PT ;  /* 0x000000071c137212 */ /* 0x000fe200078e3cff */
[----:B------:R-:W-:Y:S01]  /*1850*/  IMAD.WIDE R6, R6, 0x4, R4 ;  /* 0x0000000406067825 */ /* 0x000fe200078e0204 */
[----:B------:R-:W-:Y:S02]  /*1860*/  LOP3.LUT R28, RZ, R16, RZ, 0x33, !PT ;  /* 0x00000010ff1c7212 */ /* 0x000fe400078e33ff */
[-C--:B------:R-:W-:Y:S01]  /*1870*/  ISETP.GE.AND P3, PT, R22, R9.reuse, PT ;  /* 0x000000091600720c */ /* 0x080fe20003f66270 */
[----:B------:R-:W-:Y:S02]  /*1880*/  @P1 IMAD R17, R9, 0x2, R26 ;  /* 0x0000000209111824 */ /* 0x000fe400078e021a */
[----:B------:R-:W-:Y:S01]  /*1890*/  IMAD.WIDE R10, R10, 0x4, R4 ;  /* 0x000000040a0a7825 */ /* 0x000fe200078e0204 */
[----:B------:R-:W3:Y:S01]  /*18a0*/  LDG.E R26, desc[UR6][R6.64] ;  /* 0x00000006061a7981 */ /* 0x000ee2000c1e1900 */
[----:B------:R-:W-:Y:S02]  /*18b0*/  ISETP.GE.AND P1, PT, R19, R9, PT ;  /* 0x000000091300720c */ /* 0x000fe40003f26270 */
[----:B------:R-:W-:Y:S01]  /*18c0*/  @P4 IMAD R16, R9, 0x2, R28 ;  /* 0x0000000209104824 */ /* 0x000fe200078e021c */
[----:B------:R-:W-:Y:S01]  /*18d0*/  LOP3.LUT R28, RZ, R23, RZ, 0x33, !PT ;  /* 0x00000017ff1c7212 */ /* 0x000fe200078e33ff */
[----:B0-----:R-:W-:Y:S01]  /*18e0*/  IMAD.WIDE R14, R17, 0x4, R4 ;  /* 0x00000004110e7825 */ /* 0x001fe200078e0204 */
[----:B------:R0:W4:Y:S01]  /*18f0*/  LDG.E R27, desc[UR6][R10.64] ;  /* 0x000000060a1b7981 */ /* 0x000122000c1e1900 */
[----:B------:R-:W-:-:S02]  /*1900*/  LOP3.LUT R29, RZ, R22, RZ, 0x33, !PT ;  /* 0x00000016ff1d7212 */ /* 0x000fc400078e33ff */
[----:B------:R-:W-:Y:S02]  /*1910*/  IMAD.WIDE R16, R16, 0x4, R4 ;  /* 0x0000000410107825 */ /* 0x000fe400078e0204 */
[----:B------:R-:W5:Y:S02]  /*1920*/  LDG.E R14, desc[UR6][R14.64] ;  /* 0x000000060e0e7981 */ /* 0x000f64000c1e1900 */
[C---:B------:R-:W-:Y:S01]  /*1930*/  @P2 IMAD R23, R9.reuse, 0x2, R28 ;  /* 0x0000000209172824 */ /* 0x040fe200078e021c */
[----:B------:R-:W-:Y:S01]  /*1940*/  LOP3.LUT R28, RZ, R19, RZ, 0x33, !PT ;  /* 0x00000013ff1c7212 */ /* 0x000fe200078e33ff */
[----:B------:R-:W-:Y:S01]  /*1950*/  @P3 IMAD R22, R9, 0x2, R29 ;  /* 0x0000000209163824 */ /* 0x000fe200078e021d */
[----:B------:R-:W5:Y:S01]  /*1960*/  LDG.E R16, desc[UR6][R16.64] ;  /* 0x0000000610107981 */ /* 0x000f62000c1e1900 */
[----:B0-----:R-:W-:-:S04]  /*1970*/  IMAD.WIDE R10, R23, 0x4, R4 ;  /* 0x00000004170a7825 */ /* 0x001fc800078e0204 */
[----:B------:R-:W-:Y:S02]  /*1980*/  @P1 IMAD R19, R9, 0x2, R28 ;  /* 0x0000000209131824 */ /* 0x000fe400078e021c */
[--C-:B------:R-:W-:Y:S01]  /*1990*/  IMAD.WIDE R6, R22, 0x4, R4.reuse ;  /* 0x0000000416067825 */ /* 0x100fe200078e0204 */
[----:B------:R-:W5:Y:S03]  /*19a0*/  LDG.E R10, desc[UR6][R10.64] ;  /* 0x000000060a0a7981 */ /* 0x000f66000c1e1900 */
[----:B------:R-:W-:Y:S02]  /*19b0*/  IMAD.WIDE R22, R19, 0x4, R4 ;  /* 0x0000000413167825 */ /* 0x000fe400078e0204 */
        /* <DEDUP_REMOVED lines=14> */
.L_x_16:
[----:B------:R-:W-:-:S13]  /*1aa0*/  ISETP.NE.AND P1, PT, R21, RZ, PT ;  /* 0x000000ff1500720c */ /* 0x000fda0003f25270 */
[----:B------:R-:W-:Y:S05]  /*1ab0*/  @!P1 BRA `(.L_x_18) ;  /* 0x0000000400409947 */ /* 0x000fea0003800000 */
[----:B------:R-:W-:Y:S01]  /*1ac0*/  ISETP.NE.AND P5, PT, R24, RZ, PT ;  /* 0x000000ff1800720c */ /* 0x000fe20003fa5270 */
[----:B------:R-:W-:-:S12]  /*1ad0*/  @!P0 BRA `(.L_x_19) ;  /* 0x0000000000988947 */ /* 0x000fd80003800000 */
[----:B------:R-:W0:Y:S01]  /*1ae0*/  LDC R9, c[0x0][0x38c] ;  /* 0x0000e300ff097b82 */ /* 0x000e220000000800 */
[----:B------:R-:W-:-:S04]  /*1af0*/  IADD3 R6, PT, PT, R3, R16, RZ ;  /* 0x0000001003067210 */ /* 0x000fc80007ffe0ff */
[----:B------:R-:W-:Y:S01]  /*1b00*/  SHF.R.S32.HI R7, RZ, 0x1f, R6 ;  /* 0x0000001fff077819 */ /* 0x000fe20000011406 */
[C---:B------:R-:W-:Y:S02]  /*1b10*/  VIADD R10, R6.reuse, 0x1 ;  /* 0x00000001060a7836 */ /* 0x040fe40000000000 */
[C---:B------:R-:W-:Y:S01]  /*1b20*/  VIADD R15, R6.reuse, 0x2 ;  /* 0x00000002060f7836 */ /* 0x040fe20000000000 */
[----:B------:R-:W-:Y:S01]  /*1b30*/  LOP3.LUT R7, R7, R6, RZ, 0x3c, !PT ;  /* 0x0000000607077212 */ /* 0x000fe200078e3cff */
[----:B------:R-:W-:Y:S01]  /*1b40*/  VIADD R6, R6, 0x3 ;  /* 0x0000000306067836 */ /* 0x000fe20000000000 */
[----:B------:R-:W-:Y:S02]  /*1b50*/  SHF.R.S32.HI R11, RZ, 0x1f, R10 ;  /* 0x0000001fff0b7819 */ /* 0x000fe4000001140a */
[----:B------:R-:W-:Y:S02]  /*1b60*/  SHF.R.S32.HI R20, RZ, 0x1f, R15 ;  /* 0x0000001fff147819 */ /* 0x000fe4000001140f */
[----:B------:R-:W-:-:S02]  /*1b70*/  LOP3.LUT R14, R11, R10, RZ, 0x3c, !PT ;  /* 0x0000000a0b0e7212 */ /* 0x000fc400078e3cff */
[----:B------:R-:W-:Y:S02]  /*1b80*/  LOP3.LUT R15, R20, R15, RZ, 0x3c, !PT ;  /* 0x0000000f140f7212 */ /* 0x000fe400078e3cff */
[----:B------:R-:W-:Y:S02]  /*1b90*/  SHF.R.S32.HI R11, RZ, 0x1f, R6 ;  /* 0x0000001fff0b7819 */ /* 0x000fe40000011406 */
[----:B------:R-:W-:Y:S02]  /*1ba0*/  LOP3.LUT R10, RZ, R14, RZ, 0x33, !PT ;  /* 0x0000000eff0a7212 */ /* 0x000fe400078e33ff */
[----:B------:R-:W-:Y:S02]  /*1bb0*/  LOP3.LUT R22, R11, R6, RZ, 0x3c, !PT ;  /* 0x000000060b167212 */ /* 0x000fe400078e3cff */
[-C--:B0-----:R-:W-:Y:S02]  /*1bc0*/  ISETP.GE.AND P1, PT, R7, R9.reuse, PT ;  /* 0x000000090700720c */ /* 0x081fe40003f26270 */
[----:B------:R-:W-:-:S02]  /*1bd0*/  ISETP.GE.AND P2, PT, R14, R9, PT ;  /* 0x000000090e00720c */ /* 0x000fc40003f46270 */
[----:B------:R-:W-:Y:S02]  /*1be0*/  ISETP.GE.AND P3, PT, R15, R9, PT ;  /* 0x000000090f00720c */ /* 0x000fe40003f66270 */
[----:B------:R-:W-:Y:S02]  /*1bf0*/  LOP3.LUT R6, RZ, R7, RZ, 0x33, !PT ;  /* 0x00000007ff067212 */ /* 0x000fe400078e33ff */
[----:B------:R-:W-:Y:S02]  /*1c00*/  ISETP.GE.AND P4, PT, R22, R9, PT ;  /* 0x000000091600720c */ /* 0x000fe40003f86270 */
[----:B------:R-:W-:-:S03]  /*1c10*/  LOP3.LUT R20, RZ, R22, RZ, 0x33, !PT ;  /* 0x00000016ff147212 */ /* 0x000fc600078e33ff */
[C---:B------:R-:W-:Y:S01]  /*1c20*/  @P1 IMAD R7, R9.reuse, 0x2, R6 ;  /* 0x0000000209071824 */ /* 0x040fe200078e0206 */
[----:B------:R-:W-:Y:S01]  /*1c30*/  LOP3.LUT R6, RZ, R15, RZ, 0x33, !PT ;  /* 0x0000000fff067212 */ /* 0x000fe200078e33ff */
[----:B------:R-:W-:Y:S02]  /*1c40*/  @P2 IMAD R14, R9, 0x2, R10 ;  /* 0x00000002090e2824 */ /* 0x000fe400078e020a */
[----:B------:R-:W-:-:S04]  /*1c50*/  IMAD.WIDE R10, R7, 0x4, R4 ;  /* 0x00000004070a7825 */ /* 0x000fc800078e0204 */
[C---:B------:R-:W-:Y:S02]  /*1c60*/  @P3 IMAD R15, R9.reuse, 0x2, R6 ;  /* 0x00000002090f3824 */ /* 0x040fe400078e0206 */
[----:B------:R-:W-:Y:S01]  /*1c70*/  IMAD.WIDE R6, R14, 0x4, R4 ;  /* 0x000000040e067825 */ /* 0x000fe200078e0204 */
[----:B------:R-:W2:Y:S03]  /*1c80*/  LDG.E R10, desc[UR6][R10.64] ;  /* 0x000000060a0a7981 */ /* 0x000ea6000c1e1900 */
[----:B------:R-:W-:Y:S02]  /*1c90*/  @P4 IMAD R22, R9, 0x2, R20 ;  /* 0x0000000209164824 */ /* 0x000fe400078e0214 */
[--C-:B------:R-:W-:Y:S01]  /*1ca0*/  IMAD.WIDE R14, R15, 0x4, R4.reuse ;  /* 0x000000040f0e7825 */ /* 0x100fe200078e0204 */
[----:B------:R-:W3:Y:S03]  /*1cb0*/  LDG.E R6, desc[UR6][R6.64] ;  /* 0x0000000606067981 */ /* 0x000ee6000c1e1900 */
[----:B------:R-:W-:-:S02]  /*1cc0*/  IMAD.WIDE R22, R22, 0x4, R4 ;  /* 0x0000000416167825 */ /* 0x000fc400078e0204 */
[----:B------:R-:W4:Y:S04]  /*1cd0*/  LDG.E R14, desc[UR6][R14.64] ;  /* 0x000000060e0e7981 */ /* 0x000f28000c1e1900 */
[----:B------:R-:W5:Y:S01]  /*1ce0*/  LDG.E R22, desc[UR6][R22.64] ;  /* 0x0000000616167981 */ /* 0x000f62000c1e1900 */
[----:B------:R-:W-:Y:S02]  /*1cf0*/  VIADD R16, R16, 0x4 ;  /* 0x0000000410107836 */ /* 0x000fe40000000000 */
[----:B--2---:R-:W-:-:S04]  /*1d00*/  FADD R25, R25, R10 ;  /* 0x0000000a19197221 */ /* 0x004fc80000000000 */
[----:B---3--:R-:W-:-:S04]  /*1d10*/  FADD R25, R25, R6 ;  /* 0x0000000619197221 */ /* 0x008fc80000000000 */
[----:B----4-:R-:W-:-:S04]  /*1d20*/  FADD R25, R25, R14 ;  /* 0x0000000e19197221 */ /* 0x010fc80000000000 */
[----:B-----5:R-:W-:-:S07]  /*1d30*/  FADD R25, R25, R22 ;  /* 0x0000001619197221 */ /* 0x020fce0000000000 */
.L_x_19:
[----:B------:R-:W-:Y:S05]  /*1d40*/  @!P5 BRA `(.L_x_18) ;  /* 0x00000000009cd947 */ /* 0x000fea0003800000 */
[----:B------:R-:W0:Y:S01]  /*1d50*/  LDC R6, c[0x0][0x3b4] ;  /* 0x0000ed00ff067b82 */ /* 0x000e220000000800 */
[----:B------:R-:W-:Y:S02]  /*1d60*/  ISETP.NE.AND P2, PT, R24, 0x1, PT ;  /* 0x000000011800780c */ /* 0x000fe40003f45270 */
[----:B------:R-:W-:Y:S02]  /*1d70*/  PLOP3.LUT P3, PT, PT, PT, PT, 0x8, 0x80 ;  /* 0x000000000080781c */ /* 0x000fe40003f6e170 */
[----:B------:R-:W-:-:S09]  /*1d80*/  PLOP3.LUT P6, PT, PT, PT, PT, 0x8, 0x80 ;  /* 0x000000000080781c */ /* 0x000fd20003fce170 */
[----:B------:R-:W1:Y:S01]  /*1d90*/  @P2 LDC R14, c[0x0][0x38c] ;  /* 0x0000e300ff0e2b82 */ /* 0x000e620000000800 */
[----:B------:R-:W-:Y:S01]  /*1da0*/  @P2 IMAD.IADD R7, R3, 0x1, R16 ;  /* 0x0000000103072824 */ /* 0x000fe200078e0210 */
[----:B------:R-:W-:-:S03]  /*1db0*/  @P2 IADD3 R16, PT, PT, R16, 0x2, RZ ;  /* 0x0000000210102810 */ /* 0x000fc60007ffe0ff */
[----:B------:R-:W-:Y:S01]  /*1dc0*/  @P2 VIADD R9, R7, 0x1 ;  /* 0x0000000107092836 */ /* 0x000fe20000000000 */
[----:B------:R-:W-:Y:S02]  /*1dd0*/  @P2 SHF.R.S32.HI R10, RZ, 0x1f, R7 ;  /* 0x0000001fff0a2819 */ /* 0x000fe40000011407 */
[----:B0-----:R-:W-:Y:S02]  /*1de0*/  LOP3.LUT P1, RZ, R6, 0x1, RZ, 0xc0, !PT ;  /* 0x0000000106ff7812 */ /* 0x001fe4000782c0ff */
[----:B------:R-:W-:-:S11]  /*1df0*/  @P2 LOP3.LUT R11, R10, R7, RZ, 0x3c, !PT ;  /* 0x000000070a0b2212 */ /* 0x000fd600078e3cff */
[----:B------:R-:W0:Y:S01]  /*1e00*/  @P1 LDC R19, c[0x0][0x38c] ;  /* 0x0000e300ff131b82 */ /* 0x000e220000000800 */
[----:B------:R-:W-:Y:S01]  /*1e10*/  @P1 IMAD.IADD R6, R3, 0x1, R16 ;  /* 0x0000000103061824 */ /* 0x000fe200078e0210 */
[----:B------:R-:W-:Y:S02]  /*1e20*/  @P2 SHF.R.S32.HI R16, RZ, 0x1f, R9 ;  /* 0x0000001fff102819 */ /* 0x000fe40000011409 */
[-C--:B-1----:R-:W-:Y:S02]  /*1e30*/  @P2 ISETP.GE.AND P4, PT, R11, R14.reuse, PT ;  /* 0x0000000e0b00220c */ /* 0x082fe40003f86270 */
[----:B------:R-:W-:Y:S02]  /*1e40*/  @P2 LOP3.LUT R15, R16, R9, RZ, 0x3c, !PT ;  /* 0x00000009100f2212 */ /* 0x000fe400078e3cff */
[----:B------:R-:W-:Y:S02]  /*1e50*/  @P1 SHF.R.S32.HI R7, RZ, 0x1f, R6 ;  /* 0x0000001fff071819 */ /* 0x000fe40000011406 */
[----:B------:R-:W-:-:S02]  /*1e60*/  @P2 ISETP.GE.AND P5, PT, R15, R14, PT ;  /* 0x0000000e0f00220c */ /* 0x000fc40003fa6270 */
[----:B------:R-:W-:Y:S02]  /*1e70*/  @P1 LOP3.LUT R9, R7, R6, RZ, 0x3c, !PT ;  /* 0x0000000607091212 */ /* 0x000fe400078e3cff */
[----:B------:R-:W-:Y:S02]  /*1e80*/  @P2 PLOP3.LUT P3, PT, P4, PT, PT, 0x80, 0x8 ;  /* 0x000000000008281c */ /* 0x000fe4000276f070 */
[----:B------:R-:W-:Y:S02]  /*1e90*/  PLOP3.LUT P4, PT, PT, PT, PT, 0x8, 0x80 ;  /* 0x000000000080781c */ /* 0x000fe40003f8e170 */
[----:B------:R-:W-:Y:S02]  /*1ea0*/  @P2 PLOP3.LUT P4, PT, P5, PT, PT, 0x80, 0x8 ;  /* 0x000000000008281c */ /* 0x000fe40002f8f070 */
[----:B------:R-:W-:Y:S02]  /*1eb0*/  @P2 LOP3.LUT R7, RZ, R11, RZ, 0x33, !PT ;  /* 0x0000000bff072212 */ /* 0x000fe400078e33ff */
[----:B------:R-:W-:-:S02]  /*1ec0*/  @P2 LOP3.LUT R17, RZ, R15, RZ, 0x33, !PT ;  /* 0x0000000fff112212 */ /* 0x000fc400078e33ff */
[----:B0-----:R-:W-:Y:S02]  /*1ed0*/  @P1 ISETP.GE.AND P5, PT, R9, R19, PT ;  /* 0x000000130900120c */ /* 0x001fe40003fa6270 */
[----:B------:R-:W-:Y:S01]  /*1ee0*/  @P1 LOP3.LUT R6, RZ, R9, RZ, 0x33, !PT ;  /* 0x00000009ff061212 */ /* 0x000fe200078e33ff */
[----:B------:R-:W-:Y:S01]  /*1ef0*/  @P3 IMAD R11, R14, 0x2, R7 ;  /* 0x000000020e0b3824 */ /* 0x000fe200078e0207 */
[----:B------:R-:W-:-:S03]  /*1f00*/  @P1 PLOP3.LUT P6, PT, P5, PT, PT, 0x80, 0x8 ;  /* 0x000000000008181c */ /* 0x000fc60002fcf070 */
[----:B------:R-:W-:Y:S02]  /*1f10*/  @P4 IMAD R15, R14, 0x2, R17 ;  /* 0x000000020e0f4824 */ /* 0x000fe400078e0211 */
[----:B------:R-:W-:-:S06]  /*1f20*/  @P2 IMAD.WIDE R10, R11, 0x4, R4 ;  /* 0x000000040b0a2825 */ /* 0x000fcc00078e0204 */
[----:B------:R-:W2:Y:S02]  /*1f30*/  @P2 LDG.E R10, desc[UR6][R10.64] ;  /* 0x000000060a0a2981 */ /* 0x000ea4000c1e1900 */
[----:B------:R-:W-:Y:S02]  /*1f40*/  @P6 IMAD R9, R19, 0x2, R6 ;  /* 0x0000000213096824 */ /* 0x000fe400078e0206 */
[----:B------:R-:W-:-:S04]  /*1f50*/  @P2 IMAD.WIDE R6, R15, 0x4, R4 ;  /* 0x000000040f062825 */ /* 0x000fc800078e0204 */
[----:B------:R-:W-:Y:S02]  /*1f60*/  @P1 IMAD.WIDE R4, R9, 0x4, R4 ;  /* 0x0000000409041825 */ /* 0x000fe400078e0204 */
[----:B------:R-:W3:Y:S04]  /*1f70*/  @P2 LDG.E R6, desc[UR6][R6.64] ;  /* 0x0000000606062981 */ /* 0x000ee8000c1e1900 */
[----:B------:R-:W4:Y:S01]  /*1f80*/  @P1 LDG.E R4, desc[UR6][R4.64] ;  /* 0x0000000604041981 */ /* 0x000f22000c1e1900 */
[----:B--2---:R-:W-:-:S04]  /*1f90*/  @P2 FADD R9, R25, R10 ;  /* 0x0000000a19092221 */ /* 0x004fc80000000000 */
[----:B---3--:R-:W-:-:S04]  /*1fa0*/  @P2 FADD R25, R9, R6 ;  /* 0x0000000609192221 */ /* 0x008fc80000000000 */
[----:B----4-:R-:W-:-:S07]  /*1fb0*/  @P1 FADD R25, R25, R4 ;  /* 0x0000000419191221 */ /* 0x010fce0000000000 */
.L_x_18:
[----:B------:R-:W-:Y:S05]  /*1fc0*/  BRA.U UP0, `(.L_x_20) ;  /* 0xfffffff500347547 */ /* 0x000fea000b83ffff */
[----:B------:R-:W-:Y:S05]  /*1fd0*/  BRA `(.L_x_6) ;  /* 0x0000001800c87947 */ /* 0x000fea0003800000 */
.L_x_139:
[----:B------:R-:W0:Y:S01]  /*1fe0*/  LDCU UR5, c[0x0][0x38c] ;  /* 0x00007180ff0577ac */ /* 0x000e220008000800 */
[----:B------:R-:W-:Y:S01]  /*1ff0*/  LOP3.LUT R4, R18, 0x7, RZ, 0xc0, !PT ;  /* 0x0000000712047812 */ /* 0x000fe200078ec0ff */
[----:B------:R-:W-:Y:S01]  /*2000*/  IMAD.MOV.U32 R25, RZ, RZ, RZ ;  /* 0x000000ffff197224 */ /* 0x000fe200078e00ff */
[----:B------:R-:W-:Y:S01]  /*2010*/  ISETP.GE.U32.AND P0, PT, R8, 0x7, PT ;  /* 0x000000070800780c */ /* 0x000fe20003f06070 */
[----:B------:R-:W1:Y:S01]  /*2020*/  LDCU UR4, c[0x0][0x390] ;  /* 0x00007200ff0477ac */ /* 0x000e620008000800 */
[----:B------:R-:W-:Y:S01]  /*2030*/  LOP3.LUT R6, R18, 0x7ffffff8, RZ, 0xc0, !PT ;  /* 0x7ffffff812067812 */ /* 0x000fe200078ec0ff */
[----:B------:R-:W-:-:S05]  /*2040*/  VIADD R5, R4, 0xffffffff ;  /* 0xffffffff04057836 */ /* 0x000fca0000000000 */
[----:B------:R-:W-:Y:S02]  /*2050*/  ISETP.GE.U32.AND P1, PT, R5, 0x3, PT ;  /* 0x000000030500780c */ /* 0x000fe40003f26070 */
[----:B------:R-:W-:Y:S02]  /*2060*/  LOP3.LUT R5, R18, 0x3, RZ, 0xc0, !PT ;  /* 0x0000000312057812 */ /* 0x000fe400078ec0ff */
[----:B0-----:R-:W-:Y:S01]  /*2070*/  IADD3 R7, PT, PT, R3, UR5, RZ ;  /* 0x0000000503077c10 */ /* 0x001fe2000fffe0ff */
[----:B-1----:R-:W-:Y:S01]  /*2080*/  VIADD R2, R2, UR4 ;  /* 0x0000000402027c36 */ /* 0x002fe20008000000 */
[----:B------:R-:W-:-:S07]  /*2090*/  UMOV UR4, URZ ;  /* 0x000000ff00047c82 */ /* 0x000fce0008000000 */
.L_x_26:
[----:B------:R-:W0:Y:S01]  /*20a0*/  LDCU UR5, c[0x0][0x3b8] ;  /* 0x00007700ff0577ac */ /* 0x000e220008000800 */
[----:B------:R-:W-:Y:S02]  /*20b0*/  VIADD R8, R2, UR4 ;  /* 0x0000000402087c36 */ /* 0x000fe40008000000 */
[----:B------:R-:W-:Y:S01]  /*20c0*/  IMAD.MOV.U32 R14, RZ, RZ, RZ ;  /* 0x000000ffff0e7224 */ /* 0x000fe200078e00ff */
[----:B------:R-:W-:-:S04]  /*20d0*/  UIADD3 UR4, UPT, UPT, UR4, 0x1, URZ ;  /* 0x0000000104047890 */ /* 0x000fc8000fffe0ff */
[----:B0-----:R-:W-:Y:S01]  /*20e0*/  UISETP.NE.AND UP0, UPT, UR4, UR5, UPT ;  /* 0x000000050400728c */ /* 0x001fe2000bf05270 */
[----:B------:R-:W-:Y:S10]  /*20f0*/  @!P0 BRA `(.L_x_21) ;  /* 0x0000000800c08947 */ /* 0x000ff40003800000 */
[----:B------:R-:W0:Y:S01]  /*2100*/  LDC R18, c[0x0][0x390] ;  /* 0x0000e400ff127b82 */ /* 0x000e220000000800 */
[----:B------:R-:W-:Y:S01]  /*2110*/  ISETP.GE.AND P4, PT, R8, RZ, PT ;  /* 0x000000ff0800720c */ /* 0x000fe20003f86270 */
[----:B------:R-:W-:-:S06]  /*2120*/  UMOV UR5, URZ ;  /* 0x000000ff00057c82 */ /* 0x000fcc0008000000 */
[----:B------:R-:W1:Y:S01]  /*2130*/  LDC.64 R16, c[0x0][0x388] ;  /* 0x0000e200ff107b82 */ /* 0x000e620000000a00 */
[----:B0-----:R-:W-:-:S04]  /*2140*/  IABS R3, R18 ;  /* 0x0000001200037213 */ /* 0x001fc80000000000 */
[----:B------:R-:W0:Y:S08]  /*2150*/  I2F.RP R9, R3 ;  /* 0x0000000300097306 */ /* 0x000e300000209400 */
[----:B0-----:R-:W0:Y:S02]  /*2160*/  MUFU.RCP R9, R9 ;  /* 0x0000000900097308 */ /* 0x001e240000001000 */
[----:B0-----:R-:W-:Y:S01]  /*2170*/  VIADD R10, R9, 0xffffffe ;  /* 0x0ffffffe090a7836 */ /* 0x001fe20000000000 */
[----:B-1----:R-:W-:-:S05]  /*2180*/  IABS R9, R17 ;  /* 0x0000001100097213 */ /* 0x002fca0000000000 */
[----:B------:R0:W1:Y:S02]  /*2190*/  F2I.FTZ.U32.TRUNC.NTZ R11, R10 ;  /* 0x0000000a000b7305 */ /* 0x000064000021f000 */
[----:B0-----:R-:W-:Y:S02]  /*21a0*/  IMAD.MOV.U32 R10, RZ, RZ, RZ ;  /* 0x000000ffff0a7224 */ /* 0x001fe400078e00ff */
[----:B-1----:R-:W-:-:S04]  /*21b0*/  IMAD.MOV R14, RZ, RZ, -R11 ;  /* 0x000000ffff0e7224 */ /* 0x002fc800078e0a0b */
[----:B------:R-:W-:Y:S01]  /*21c0*/  IMAD R15, R14, R3, RZ ;  /* 0x000000030e0f7224 */ /* 0x000fe200078e02ff */
[----:B------:R-:W-:-:S03]  /*21d0*/  IABS R14, R8 ;  /* 0x00000008000e7213 */ /* 0x000fc60000000000 */
[----:B------:R-:W-:-:S06]  /*21e0*/  IMAD.HI.U32 R11, R11, R15, R10 ;  /* 0x0000000f0b0b7227 */ /* 0x000fcc00078e000a */
[----:B------:R-:W-:-:S05]  /*21f0*/  IMAD.HI.U32 R11, R11, R14, RZ ;  /* 0x0000000e0b0b7227 */ /* 0x000fca00078e00ff */
[----:B------:R-:W-:Y:S02]  /*2200*/  IADD3 R10, PT, PT, -R11, RZ, RZ ;  /* 0x000000ff0b0a7210 */ /* 0x000fe40007ffe1ff */
[----:B------:R-:W0:Y:S03]  /*2210*/  I2F.RP R11, R9 ;  /* 0x00000009000b7306 */ /* 0x000e260000209400 */
[C---:B------:R-:W-:Y:S02]  /*2220*/  IMAD R10, R3.reuse, R10, R14 ;  /* 0x0000000a030a7224 */ /* 0x040fe400078e020e */
[----:B------:R-:W1:Y:S03]  /*2230*/  LDC.64 R14, c[0x0][0x380] ;  /* 0x0000e000ff0e7b82 */ /* 0x000e660000000a00 */
[----:B------:R-:W-:Y:S01]  /*2240*/  ISETP.GT.U32.AND P2, PT, R3, R10, PT ;  /* 0x0000000a0300720c */ /* 0x000fe20003f44070 */
[----:B0-----:R-:W0:-:S12]  /*2250*/  MUFU.RCP R11, R11 ;  /* 0x0000000b000b7308 */ /* 0x001e180000001000 */
[----:B------:R-:W-:Y:S01]  /*2260*/  @!P2 IMAD.IADD R10, R10, 0x1, -R3 ;  /* 0x000000010a0aa824 */ /* 0x000fe200078e0a03 */
[----:B------:R-:W-:-:S04]  /*2270*/  ISETP.NE.AND P2, PT, R18, RZ, PT ;  /* 0x000000ff1200720c */ /* 0x000fc80003f45270 */
[----:B------:R-:W-:Y:S01]  /*2280*/  ISETP.GT.U32.AND P3, PT, R3, R10, PT ;  /* 0x0000000a0300720c */ /* 0x000fe20003f64070 */
[----:B0-----:R-:W-:-:S06]  /*2290*/  VIADD R17, R11, 0xffffffe ;  /* 0x0ffffffe0b117836 */ /* 0x001fcc0000000000 */
[----:B------:R-:W0:Y:S06]  /*22a0*/  F2I.FTZ.U32.TRUNC.NTZ R17, R17 ;  /* 0x0000001100117305 */ /* 0x000e2c000021f000 */
[----:B------:R-:W-:-:S04]  /*22b0*/  @!P3 IMAD.IADD R10, R10, 0x1, -R3 ;  /* 0x000000010a0ab824 */ /* 0x000fc800078e0a03 */
[----:B------:R-:W-:Y:S02]  /*22c0*/  IMAD.MOV.U32 R3, RZ, RZ, R10 ;  /* 0x000000ffff037224 */ /* 0x000fe400078e000a */
[----:B------:R-:W2:Y:S02]  /*22d0*/  LDC R10, c[0x0][0x38c] ;  /* 0x0000e300ff0a7b82 */ /* 0x000ea40000000800 */
[----:B------:R-:W-:Y:S01]  /*22e0*/  @!P4 IMAD.MOV R3, RZ, RZ, -R3 ;  /* 0x000000ffff03c224 */ /* 0x000fe200078e0a03 */
[----:B------:R-:W-:Y:S02]  /*22f0*/  @!P2 LOP3.LUT R3, RZ, R18, RZ, 0x33, !PT ;  /* 0x00000012ff03a212 */ /* 0x000fe400078e33ff */
[----:B0-----:R-:W-:-:S03]  /*2300*/  IADD3 R18, PT, PT, RZ, -R17, RZ ;  /* 0x80000011ff127210 */ /* 0x001fc60007ffe0ff */
[----:B------:R-:W-:Y:S02]  /*2310*/  IMAD R11, R3, R16, RZ ;  /* 0x00000010030b7224 */ /* 0x000fe400078e02ff */
[----:B------:R-:W-:-:S03]  /*2320*/  IMAD.MOV.U32 R16, RZ, RZ, R18 ;  /* 0x000000ffff107224 */ /* 0x000fc600078e0012 */
[----:B-1----:R-:W-:Y:S01]  /*2330*/  IADD3 R14, P2, PT, R11, R14, RZ ;  /* 0x0000000e0b0e7210 */ /* 0x002fe20007f5e0ff */
[----:B------:R-:W-:-:S03]  /*2340*/  IMAD R3, R16, R9, RZ ;  /* 0x0000000910037224 */ /* 0x000fc600078e02ff */
[----:B------:R-:W-:Y:S01]  /*2350*/  LEA.HI.X.SX32 R15, R11, R15, 0x1, P2 ;  /* 0x0000000f0b0f7211 */ /* 0x000fe200010f0eff */
[----:B------:R-:W-:-:S04]  /*2360*/  IMAD.MOV.U32 R16, RZ, RZ, RZ ;  /* 0x000000ffff107224 */ /* 0x000fc800078e00ff */
[----:B------:R-:W-:-:S07]  /*2370*/  IMAD.HI.U32 R3, R17, R3, R16 ;  /* 0x0000000311037227 */ /* 0x000fce00078e0010 */
.L_x_22:
[-C--:B--2---:R-:W-:Y:S01]  /*2380*/  IABS R22, R10.reuse ;  /* 0x0000000a00167213 */ /* 0x084fe20000000000 */
[----:B------:R-:W-:Y:S01]  /*2390*/  VIADD R11, R7, UR5 ;  /* 0x00000005070b7c36 */ /* 0x000fe20008000000 */
[----:B------:R-:W-:Y:S02]  /*23a0*/  LOP3.LUT R26, RZ, R10, RZ, 0x33, !PT ;  /* 0x0000000aff1a7212 */ /* 0x000fe400078e33ff */
[----:B------:R-:W0:Y:S01]  /*23b0*/  I2F.RP R19, R22 ;  /* 0x0000001600137306 */ /* 0x000e220000209400 */
[C---:B------:R-:W-:Y:S01]  /*23c0*/  VIADD R20, R11.reuse, 0x1 ;  /* 0x000000010b147836 */ /* 0x040fe20000000000 */
[----:B------:R-:W-:Y:S01]  /*23d0*/  IABS R18, R11 ;  /* 0x0000000b00127213 */ /* 0x000fe20000000000 */
[----:B------:R-:W-:-:S03]  /*23e0*/  VIADD R24, R11, 0x3 ;  /* 0x000000030b187836 */ /* 0x000fc60000000000 */
[----:B------:R-:W-:Y:S01]  /*23f0*/  ISETP.GE.AND P4, PT, R20, RZ, PT ;  /* 0x000000ff1400720c */ /* 0x000fe20003f86270 */
[----:B------:R-:W-:Y:S01]  /*2400*/  IMAD.HI.U32 R3, R3, R18, RZ ;  /* 0x0000001203037227 */ /* 0x000fe200078e00ff */
[----:B------:R-:W-:-:S03]  /*2410*/  ISETP.GE.AND P3, PT, R24, RZ, PT ;  /* 0x000000ff1800720c */ /* 0x000fc60003f66270 */
[----:B------:R-:W-:Y:S01]  /*2420*/  IMAD.MOV R3, RZ, RZ, -R3 ;  /* 0x000000ffff037224 */ /* 0x000fe200078e0a03 */
[----:B0-----:R-:W0:Y:S03]  /*2430*/  MUFU.RCP R19, R19 ;  /* 0x0000001300137308 */ /* 0x001e260000001000 */
[----:B------:R-:W-:-:S05]  /*2440*/  IMAD R18, R22, R3, R18 ;  /* 0x0000000316127224 */ /* 0x000fca00078e0212 */
[----:B------:R-:W-:Y:S01]  /*2450*/  ISETP.GT.U32.AND P2, PT, R9, R18, PT ;  /* 0x000000120900720c */ /* 0x000fe20003f44070 */
[----:B0-----:R-:W-:Y:S01]  /*2460*/  VIADD R16, R19, 0xffffffe ;  /* 0x0ffffffe13107836 */ /* 0x001fe20000000000 */
[----:B------:R-:W-:-:S11]  /*2470*/  IABS R19, R20 ;  /* 0x0000001400137213 */ /* 0x000fd60000000000 */
[----:B------:R-:W-:Y:S01]  /*2480*/  @!P2 IMAD.IADD R18, R18, 0x1, -R22 ;  /* 0x000000011212a824 */ /* 0x000fe200078e0a16 */
[----:B------:R0:W1:Y:S04]  /*2490*/  F2I.FTZ.U32.TRUNC.NTZ R17, R16 ;  /* 0x0000001000117305 */ /* 0x000068000021f000 */
[----:B------:R-:W-:Y:S02]  /*24a0*/  ISETP.GT.U32.AND P5, PT, R9, R18, PT ;  /* 0x000000120900720c */ /* 0x000fe40003fa4070 */
[----:B------:R-:W-:Y:S01]  /*24b0*/  MOV R9, R22 ;  /* 0x0000001600097202 */ /* 0x000fe20000000f00 */
[----:B0-----:R-:W-:Y:S01]  /*24c0*/  IMAD.MOV.U32 R16, RZ, RZ, RZ ;  /* 0x000000ffff107224 */ /* 0x001fe200078e00ff */
[----:B-1----:R-:W-:-:S09]  /*24d0*/  IADD3 R21, PT, PT, RZ, -R17, RZ ;  /* 0x80000011ff157210 */ /* 0x002fd20007ffe0ff */
[-C--:B------:R-:W-:Y:S01]  /*24e0*/  @!P5 IADD3 R18, PT, PT, R18, -R22.reuse, RZ ;  /* 0x800000161212d210 */ /* 0x080fe20007ffe0ff */
[----:B------:R-:W-:Y:S01]  /*24f0*/  IMAD R3, R21, R22, RZ ;  /* 0x0000001615037224 */ /* 0x000fe200078e02ff */
[----:B------:R-:W-:-:S03]  /*2500*/  IABS R21, R24 ;  /* 0x0000001800157213 */ /* 0x000fc60000000000 */
[----:B------:R-:W-:-:S04]  /*2510*/  IMAD.HI.U32 R3, R17, R3, R16 ;  /* 0x0000000311037227 */ /* 0x000fc800078e0010 */
[----:B------:R-:W-:Y:S02]  /*2520*/  VIADD R17, R11, 0x2 ;  /* 0x000000020b117836 */ /* 0x000fe40000000000 */
[----:B------:R-:W-:-:S03]  /*2530*/  IMAD.HI.U32 R16, R3, R19, RZ ;  /* 0x0000001303107227 */ /* 0x000fc600078e00ff */
[----:B------:R-:W-:Y:S01]  /*2540*/  IABS R23, R17 ;  /* 0x0000001100177213 */ /* 0x000fe20000000000 */
[----:B------:R-:W-:Y:S01]  /*2550*/  IMAD.MOV R16, RZ, RZ, -R16 ;  /* 0x000000ffff107224 */ /* 0x000fe200078e0a10 */
[----:B------:R-:W-:Y:S01]  /*2560*/  ISETP.GE.AND P2, PT, R17, RZ, PT ;  /* 0x000000ff1100720c */ /* 0x000fe20003f46270 */
[----:B------:R-:W-:Y:S02]  /*2570*/  VIADD R17, R11, 0x4 ;  /* 0x000000040b117836 */ /* 0x000fe40000000000 */
[----:B------:R-:W-:Y:S02]  /*2580*/  IMAD R19, R22, R16, R19 ;  /* 0x0000001016137224 */ /* 0x000fe400078e0213 */
[----:B------:R-:W-:Y:S01]  /*2590*/  IMAD.HI.U32 R16, R3, R23, RZ ;  /* 0x0000001703107227 */ /* 0x000fe200078e00ff */
[----:B------:R-:W-:Y:S02]  /*25a0*/  IABS R27, R17 ;  /* 0x00000011001b7213 */ /* 0x000fe40000000000 */
[----:B------:R-:W-:Y:S01]  /*25b0*/  ISETP.GT.U32.AND P6, PT, R9, R19, PT ;  /* 0x000000130900720c */ /* 0x000fe20003fc4070 */
[----:B------:R-:W-:-:S02]  /*25c0*/  IMAD.MOV R16, RZ, RZ, -R16 ;  /* 0x000000ffff107224 */ /* 0x000fc400078e0a10 */
[----:B------:R-:W-:-:S04]  /*25d0*/  IMAD.HI.U32 R24, R3, R27, RZ ;  /* 0x0000001b03187227 */ /* 0x000fc800078e00ff */
[----:B------:R-:W-:Y:S02]  /*25e0*/  IMAD R23, R22, R16, R23 ;  /* 0x0000001016177224 */ /* 0x000fe400078e0217 */
[----:B------:R-:W-:-:S04]  /*25f0*/  IMAD.HI.U32 R16, R3, R21, RZ ;  /* 0x0000001503107227 */ /* 0x000fc800078e00ff */
[----:B------:R-:W-:Y:S01]  /*2600*/  @!P6 IMAD.IADD R19, R19, 0x1, -R22 ;  /* 0x000000011313e824 */ /* 0x000fe200078e0a16 */
[C---:B------:R-:W-:Y:S01]  /*2610*/  ISETP.GT.U32.AND P6, PT, R9.reuse, R23, PT ;  /* 0x000000170900720c */ /* 0x040fe20003fc4070 */
[----:B------:R-:W-:Y:S02]  /*2620*/  IMAD.MOV R20, RZ, RZ, -R16 ;  /* 0x000000ffff147224 */ /* 0x000fe400078e0a10 */
[----:B------:R-:W-:Y:S01]  /*2630*/  IMAD.MOV R24, RZ, RZ, -R24 ;  /* 0x000000ffff187224 */ /* 0x000fe200078e0a18 */
[----:B------:R-:W-:Y:S01]  /*2640*/  ISETP.GT.U32.AND P5, PT, R9, R19, PT ;  /* 0x000000130900720c */ /* 0x000fe20003fa4070 */
[C---:B------:R-:W-:Y:S02]  /*2650*/  IMAD R21, R22.reuse, R20, R21 ;  /* 0x0000001416157224 */ /* 0x040fe400078e0215 */
[----:B------:R-:W-:Y:S02]  /*2660*/  VIADD R16, R11, 0x5 ;  /* 0x000000050b107836 */ /* 0x000fe40000000000 */
[----:B------:R-:W-:-:S03]  /*2670*/  IMAD R27, R22, R24, R27 ;  /* 0x00000018161b7224 */ /* 0x000fc600078e021b */
[----:B------:R-:W-:Y:S02]  /*2680*/  IABS R20, R16 ;  /* 0x0000001000147213 */ /* 0x000fe40000000000 */
[----:B------:R-:W-:-:S03]  /*2690*/  @!P6 IADD3 R23, PT, PT, R23, -R22, RZ ;  /* 0x800000161717e210 */ /* 0x000fc60007ffe0ff */
[----:B------:R-:W-:Y:S01]  /*26a0*/  @!P5 IMAD.IADD R19, R19, 0x1, -R22 ;  /* 0x000000011313d824 */ /* 0x000fe200078e0a16 */
[----:B------:R-:W-:Y:S01]  /*26b0*/  ISETP.GT.U32.AND P6, PT, R9, R23, PT ;  /* 0x000000170900720c */ /* 0x000fe20003fc4070 */
[----:B------:R-:W-:Y:S01]  /*26c0*/  IMAD.HI.U32 R24, R3, R20, RZ ;  /* 0x0000001403187227 */ /* 0x000fe200078e00ff */
[----:B------:R-:W-:-:S03]  /*26d0*/  ISETP.GT.U32.AND P5, PT, R9, R21, PT ;  /* 0x000000150900720c */ /* 0x000fc60003fa4070 */
[----:B------:R-:W-:Y:S01]  /*26e0*/  @!P4 IMAD.MOV R19, RZ, RZ, -R19 ;  /* 0x000000ffff13c224 */ /* 0x000fe200078e0a13 */
[----:B------:R-:W-:Y:S01]  /*26f0*/  ISETP.GE.AND P4, PT, R11, RZ, PT ;  /* 0x000000ff0b00720c */ /* 0x000fe20003f86270 */
[----:B------:R-:W-:-:S04]  /*2700*/  IMAD.MOV R29, RZ, RZ, -R24 ;  /* 0x000000ffff1d7224 */ /* 0x000fc800078e0a18 */
[----:B------:R-:W-:Y:S02]  /*2710*/  IMAD R20, R22, R29, R20 ;  /* 0x0000001d16147224 */ /* 0x000fe400078e0214 */
[--C-:B------:R-:W-:Y:S01]  /*2720*/  @!P6 IMAD.IADD R23, R23, 0x1, -R22.reuse ;  /* 0x000000011717e824 */ /* 0x100fe200078e0a16 */
[----:B------:R-:W-:Y:S01]  /*2730*/  ISETP.GT.U32.AND P6, PT, R9, R27, PT ;  /* 0x0000001b0900720c */ /* 0x000fe20003fc4070 */
[----:B------:R-:W-:Y:S02]  /*2740*/  @!P5 IMAD.IADD R21, R21, 0x1, -R22 ;  /* 0x000000011515d824 */ /* 0x000fe400078e0a16 */
[----:B------:R-:W-:Y:S01]  /*2750*/  @!P2 IMAD.MOV R23, RZ, RZ, -R23 ;  /* 0x000000ffff17a224 */ /* 0x000fe200078e0a17 */
[----:B------:R-:W-:Y:S02]  /*2760*/  ISETP.GE.AND P2, PT, R17, RZ, PT ;  /* 0x000000ff1100720c */ /* 0x000fe40003f46270 */
[----:B------:R-:W-:Y:S02]  /*2770*/  ISETP.GT.U32.AND P5, PT, R9, R21, PT ;  /* 0x000000150900720c */ /* 0x000fe40003fa4070 */
[----:B------:R-:W-:-:S02]  /*2780*/  @!P4 IADD3 R18, PT, PT, -R18, RZ, RZ ;  /* 0x000000ff1212c210 */ /* 0x000fc40007ffe1ff */
[----:B------:R-:W-:-:S03]  /*2790*/  ISETP.GT.U32.AND P4, PT, R9, R20, PT ;  /* 0x000000140900720c */ /* 0x000fc60003f84070 */
[----:B------:R-:W-:-:S05]  /*27a0*/  @!P6 IMAD.IADD R27, R27, 0x1, -R22 ;  /* 0x000000011b1be824 */ /* 0x000fca00078e0a16 */
[----:B------:R-:W-:Y:S01]  /*27b0*/  ISETP.GT.U32.AND P6, PT, R9, R27, PT ;  /* 0x0000001b0900720c */ /* 0x000fe20003fc4070 */
[----:B------:R-:W-:Y:S01]  /*27c0*/  @!P5 IMAD.IADD R21, R21, 0x1, -R22 ;  /* 0x000000011515d824 */ /* 0x000fe200078e0a16 */
[----:B------:R-:W-:-:S03]  /*27d0*/  ISETP.NE.AND P5, PT, R10, RZ, PT ;  /* 0x000000ff0a00720c */ /* 0x000fc60003fa5270 */
[----:B------:R-:W-:Y:S01]  /*27e0*/  @!P4 IMAD.IADD R20, R20, 0x1, -R22 ;  /* 0x000000011414c824 */ /* 0x000fe200078e0a16 */
[----:B------:R-:W-:Y:S02]  /*27f0*/  SEL R17, R26, R18, !P5 ;  /* 0x000000121a117207 */ /* 0x000fe40006800000 */
[----:B------:R-:W-:Y:S02]  /*2800*/  @!P3 IADD3 R21, PT, PT, -R21, RZ, RZ ;  /* 0x000000ff1515b210 */ /* 0x000fe40007ffe1ff */
[----:B------:R-:W-:Y:S01]  /*2810*/  ISETP.GE.AND P4, PT, R16, RZ, PT ;  /* 0x000000ff1000720c */ /* 0x000fe20003f86270 */
[----:B------:R-:W-:Y:S01]  /*2820*/  IMAD.WIDE R16, R17, 0x4, R14 ;  /* 0x0000000411107825 */ /* 0x000fe200078e020e */
[----:B------:R-:W-:-:S03]  /*2830*/  SEL R21, R26, R21, !P5 ;  /* 0x000000151a157207 */ /* 0x000fc60006800000 */
[----:B------:R-:W-:Y:S01]  /*2840*/  @!P6 IMAD.IADD R27, R27, 0x1, -R22 ;  /* 0x000000011b1be824 */ /* 0x000fe200078e0a16 */
[----:B------:R0:W2:Y:S01]  /*2850*/  LDG.E R24, desc[UR6][R16.64] ;  /* 0x0000000610187981 */ /* 0x0000a2000c1e1900 */
[C---:B------:R-:W-:Y:S02]  /*2860*/  SEL R29, R26.reuse, R23, !P5 ;  /* 0x000000171a1d7207 */ /* 0x040fe40006800000 */
[----:B------:R-:W-:Y:S01]  /*2870*/  @!P2 IMAD.MOV R27, RZ, RZ, -R27 ;  /* 0x000000ffff1ba224 */ /* 0x000fe200078e0a1b */
[----:B------:R-:W-:Y:S02]  /*2880*/  ISETP.GT.U32.AND P3, PT, R9, R20, PT ;  /* 0x000000140900720c */ /* 0x000fe40003f64070 */
[C---:B------:R-:W-:Y:S01]  /*2890*/  SEL R19, R26.reuse, R19, !P5 ;  /* 0x000000131a137207 */ /* 0x040fe20006800000 */
[----:B0-----:R-:W-:Y:S01]  /*28a0*/  IMAD.WIDE R16, R21, 0x4, R14 ;  /* 0x0000000415107825 */ /* 0x001fe200078e020e */
[----:B------:R-:W-:-:S04]  /*28b0*/  SEL R21, R26, R27, !P5 ;  /* 0x0000001b1a157207 */ /* 0x000fc80006800000 */
[----:B------:R0:W3:Y:S01]  /*28c0*/  LDG.E R27, desc[UR6][R16.64] ;  /* 0x00000006101b7981 */ /* 0x0000e2000c1e1900 */
[----:B------:R-:W-:-:S06]  /*28d0*/  IMAD.WIDE R28, R29, 0x4, R14 ;  /* 0x000000041d1c7825 */ /* 0x000fcc00078e020e */
[----:B------:R1:W4:Y:S01]  /*28e0*/  LDG.E R28, desc[UR6][R28.64] ;  /* 0x000000061c1c7981 */ /* 0x000322000c1e1900 */
[----:B0-----:R-:W-:-:S04]  /*28f0*/  IADD3 R16, PT, PT, R11, 0x6, RZ ;  /* 0x000000060b107810 */ /* 0x001fc80007ffe0ff */
[----:B------:R-:W-:-:S05]  /*2900*/  IABS R17, R16 ;  /* 0x0000001000117213 */ /* 0x000fca0000000000 */
[----:B-1----:R-:W-:-:S04]  /*2910*/  IMAD.HI.U32 R29, R3, R17, RZ ;  /* 0x00000011031d7227 */ /* 0x002fc800078e00ff */
[----:B------:R-:W-:Y:S02]  /*2920*/  IMAD.MOV R29, RZ, RZ, -R29 ;  /* 0x000000ffff1d7224 */ /* 0x000fe400078e0a1d */
[----:B------:R-:W-:Y:S01]  /*2930*/  @!P3 IMAD.IADD R20, R20, 0x1, -R22 ;  /* 0x000000011414b824 */ /* 0x000fe200078e0a16 */
[----:B------:R-:W-:Y:S01]  /*2940*/  ISETP.GE.AND P3, PT, R16, RZ, PT ;  /* 0x000000ff1000720c */ /* 0x000fe20003f66270 */
[----:B------:R-:W-:-:S05]  /*2950*/  IMAD R16, R22, R29, R17 ;  /* 0x0000001d16107224 */ /* 0x000fca00078e0211 */
[----:B------:R-:W-:Y:S01]  /*2960*/  ISETP.GT.U32.AND P2, PT, R9, R16, PT ;  /* 0x000000100900720c */ /* 0x000fe20003f44070 */
[----:B------:R-:W-:-:S04]  /*2970*/  IMAD.WIDE R18, R19, 0x4, R14 ;  /* 0x0000000413127825 */ /* 0x000fc800078e020e */
[----:B------:R-:W-:Y:S01]  /*2980*/  @!P4 IMAD.MOV R20, RZ, RZ, -R20 ;  /* 0x000000ffff14c224 */ /* 0x000fe200078e0a14 */
[----:B------:R0:W5:Y:S07]  /*2990*/  LDG.E R23, desc[UR6][R18.64] ;  /* 0x0000000612177981 */ /* 0x00016e000c1e1900 */
[----:B------:R-:W-:Y:S02]  /*29a0*/  @!P2 IMAD.IADD R16, R16, 0x1, -R22 ;  /* 0x000000011010a824 */ /* 0x000fe400078e0a16 */
[----:B0-----:R-:W-:-:S03]  /*29b0*/  IMAD.WIDE R18, R21, 0x4, R14 ;  /* 0x0000000415127825 */ /* 0x001fc600078e020e */
[----:B------:R-:W-:Y:S02]  /*29c0*/  ISETP.GT.U32.AND P2, PT, R9, R16, PT ;  /* 0x000000100900720c */ /* 0x000fe40003f44070 */
[----:B------:R-:W-:Y:S01]  /*29d0*/  SEL R21, R26, R20, !P5 ;  /* 0x000000141a157207 */ /* 0x000fe20006800000 */
[----:B------:R0:W3:Y:S04]  /*29e0*/  LDG.E R18, desc[UR6][R18.64] ;  /* 0x0000000612127981 */ /* 0x0000e8000c1e1900 */
[----:B------:R-:W-:-:S06]  /*29f0*/  IMAD.WIDE R20, R21, 0x4, R14 ;  /* 0x0000000415147825 */ /* 0x000fcc00078e020e */
[----:B------:R1:W3:Y:S01]  /*2a00*/  LDG.E R20, desc[UR6][R20.64] ;  /* 0x0000000614147981 */ /* 0x0002e2000c1e1900 */
[----:B0-----:R-:W-:Y:S01]  /*2a10*/  IADD3 R19, PT, PT, R11, 0x7, RZ ;  /* 0x000000070b137810 */ /* 0x001fe20007ffe0ff */
[----:B------:R-:W-:-:S04]  /*2a20*/  @!P2 IMAD.IADD R16, R16, 0x1, -R22 ;  /* 0x000000011010a824 */ /* 0x000fc800078e0a16 */
[----:B------:R-:W-:Y:S01]  /*2a30*/  @!P3 IMAD.MOV R16, RZ, RZ, -R16 ;  /* 0x000000ffff10b224 */ /* 0x000fe200078e0a10 */
[----:B-1----:R-:W-:Y:S02]  /*2a40*/  IABS R21, R19 ;  /* 0x0000001300157213 */ /* 0x002fe40000000000 */
[----:B------:R-:W-:-:S03]  /*2a50*/  ISETP.GE.AND P3, PT, R19, RZ, PT ;  /* 0x000000ff1300720c */ /* 0x000fc60003f66270 */
[----:B------:R-:W-:-:S04]  /*2a60*/  IMAD.HI.U32 R19, R3, R21, RZ ;  /* 0x0000001503137227 */ /* 0x000fc800078e00ff */
[----:B------:R-:W-:-:S04]  /*2a70*/  IMAD.MOV R19, RZ, RZ, -R19 ;  /* 0x000000ffff137224 */ /* 0x000fc800078e0a13 */
[----:B------:R-:W-:-:S05]  /*2a80*/  IMAD R19, R22, R19, R21 ;  /* 0x0000001316137224 */ /* 0x000fca00078e0215 */
[----:B------:R-:W-:-:S13]  /*2a90*/  ISETP.GT.U32.AND P2, PT, R9, R19, PT ;  /* 0x000000130900720c */ /* 0x000fda0003f44070 */
[----:B------:R-:W-:-:S05]  /*2aa0*/  @!P2 IMAD.IADD R19, R19, 0x1, -R22 ;  /* 0x000000011313a824 */ /* 0x000fca00078e0a16 */
[----:B------:R-:W-:Y:S02]  /*2ab0*/  ISETP.GT.U32.AND P2, PT, R9, R19, PT ;  /* 0x000000130900720c */ /* 0x000fe40003f44070 */
[----:B------:R-:W-:-:S05]  /*2ac0*/  SEL R17, R26, R16, !P5 ;  /* 0x000000101a117207 */ /* 0x000fca0006800000 */
[----:B------:R-:W-:-:S05]  /*2ad0*/  IMAD.WIDE R16, R17, 0x4, R14 ;  /* 0x0000000411107825 */ /* 0x000fca00078e020e */
[----:B------:R0:W3:Y:S01]  /*2ae0*/  LDG.E R11, desc[UR6][R16.64] ;  /* 0x00000006100b7981 */ /* 0x0000e2000c1e1900 */
[----:B------:R-:W-:-:S04]  /*2af0*/  @!P2 IMAD.IADD R19, R19, 0x1, -R22 ;  /* 0x000000011313a824 */ /* 0x000fc800078e0a16 */
[----:B------:R-:W-:-:S05]  /*2b00*/  @!P3 IMAD.MOV R19, RZ, RZ, -R19 ;  /* 0x000000ffff13b224 */ /* 0x000fca00078e0a13 */
[----:B0-----:R-:W-:-:S05]  /*2b10*/  SEL R17, R26, R19, !P5 ;  /* 0x000000131a117207 */ /* 0x001fca0006800000 */
[----:B------:R-:W-:-:S06]  /*2b20*/  IMAD.WIDE R16, R17, 0x4, R14 ;  /* 0x0000000411107825 */ /* 0x000fcc00078e020e */
[----:B------:R-:W3:Y:S01]  /*2b30*/  LDG.E R16, desc[UR6][R16.64] ;  /* 0x0000000610107981 */ /* 0x000ee2000c1e1900 */
[----:B------:R-:W-:-:S06]  /*2b40*/  UIADD3 UR5, UPT, UPT, UR5, 0x8, URZ ;  /* 0x0000000805057890 */ /* 0x000fcc000fffe0ff */
[----:B------:R-:W-:Y:S01]  /*2b50*/  ISETP.NE.AND P2, PT, R6, UR5, PT ;  /* 0x0000000506007c0c */ /* 0x000fe2000bf45270 */
[----:B--2---:R-:W-:-:S04]  /*2b60*/  FADD R24, R24, R25 ;  /* 0x0000001918187221 */ /* 0x004fc80000000000 */
[----:B-----5:R-:W-:-:S04]  /*2b70*/  FADD R23, R24, R23 ;  /* 0x0000001718177221 */ /* 0x020fc80000000000 */
[----:B----4-:R-:W-:-:S04]  /*2b80*/  FADD R28, R23, R28 ;  /* 0x0000001c171c7221 */ /* 0x010fc80000000000 */
[----:B---3--:R-:W-:-:S04]  /*2b90*/  FADD R27, R28, R27 ;  /* 0x0000001b1c1b7221 */ /* 0x008fc80000000000 */
[----:B------:R-:W-:-:S04]  /*2ba0*/  FADD R27, R27, R18 ;  /* 0x000000121b1b7221 */ /* 0x000fc80000000000 */
[----:B------:R-:W-:-:S04]  /*2bb0*/  FADD R20, R27, R20 ;  /* 0x000000141b147221 */ /* 0x000fc80000000000 */
[----:B------:R-:W-:-:S04]  /*2bc0*/  FADD R11, R20, R11 ;  /* 0x0000000b140b7221 */ /* 0x000fc80000000000 */
[----:B------:R-:W-:Y:S01]  /*2bd0*/  FADD R25, R11, R16 ;  /* 0x000000100b197221 */ /* 0x000fe20000000000 */
[----:B------:R-:W-:Y:S06]  /*2be0*/  @P2 BRA `(.L_x_22) ;  /* 0xfffffff400e42947 */ /* 0x000fec000383ffff */
[----:B------:R-:W-:-:S07]  /*2bf0*/  MOV R14, R6 ;  /* 0x00000006000e7202 */ /* 0x000fce0000000f00 */
.L_x_21:
[----:B------:R-:W-:-:S13]  /*2c00*/  ISETP.NE.AND P2, PT, R4, RZ, PT ;  /* 0x000000ff0400720c */ /* 0x000fda0003f45270 */
[----:B------:R-:W-:Y:S05]  /*2c10*/  @!P2 BRA `(.L_x_23) ;  /* 0x0000000c00b4a947 */ /* 0x000fea0003800000 */
[----:B------:R-:W-:Y:S01]  /*2c20*/  ISETP.NE.AND P2, PT, R5, RZ, PT ;  /* 0x000000ff0500720c */ /* 0x000fe20003f45270 */
[----:B------:R-:W-:-:S12]  /*2c30*/  @!P1 BRA `(.L_x_24) ;  /* 0x00000004009c9947 */ /* 0x000fd80003800000 */
[----:B------:R-:W0:Y:S01]  /*2c40*/  LDC R19, c[0x0][0x390] ;  /* 0x0000e400ff137b82 */ /* 0x000e220000000800 */
[----:B------:R-:W-:Y:S01]  /*2c50*/  IABS R20, R8 ;  /* 0x0000000800147213 */ /* 0x000fe20000000000 */
[----:B------:R-:W1:Y:S01]  /*2c60*/  LDCU UR5, c[0x0][0x388] ;  /* 0x00007100ff0577ac */ /* 0x000e620008000800 */
[----:B------:R-:W-:Y:S01]  /*2c70*/  ISETP.GE.AND P4, PT, R8, RZ, PT ;  /* 0x000000ff0800720c */ /* 0x000fe20003f86270 */
[----:B------:R-:W2:Y:S04]  /*2c80*/  LDCU.64 UR8, c[0x0][0x380] ;  /* 0x00007000ff0877ac */ /* 0x000ea80008000a00 */
[----:B------:R-:W3:Y:S01]  /*2c90*/  LDC R3, c[0x0][0x38c] ;  /* 0x0000e300ff037b82 */ /* 0x000ee20000000800 */
[----:B0-----:R-:W-:Y:S02]  /*2ca0*/  IABS R18, R19 ;  /* 0x0000001300127213 */ /* 0x001fe40000000000 */
[----:B------:R-:W-:-:S02]  /*2cb0*/  ISETP.NE.AND P5, PT, R19, RZ, PT ;  /* 0x000000ff1300720c */ /* 0x000fc40003fa5270 */
[----:B------:R-:W0:Y:S01]  /*2cc0*/  I2F.RP R11, R18 ;  /* 0x00000012000b7306 */ /* 0x000e220000209400 */
[----:B---3--:R-:W-:-:S07]  /*2cd0*/  IABS R9, R3 ;  /* 0x0000000300097213 */ /* 0x008fce0000000000 */
[----:B------:R-:W3:Y:S08]  /*2ce0*/  I2F.RP R15, R9 ;  /* 0x00000009000f7306 */ /* 0x000ef00000209400 */
[----:B0-----:R-:W0:Y:S08]  /*2cf0*/  MUFU.RCP R11, R11 ;  /* 0x0000000b000b7308 */ /* 0x001e300000001000 */
[----:B---3--:R-:W3:Y:S01]  /*2d00*/  MUFU.RCP R15, R15 ;  /* 0x0000000f000f7308 */ /* 0x008ee20000001000 */
[----:B0-----:R-:W-:-:S07]  /*2d10*/  VIADD R16, R11, 0xffffffe ;  /* 0x0ffffffe0b107836 */ /* 0x001fce0000000000 */
[----:B------:R0:W4:Y:S01]  /*2d20*/  F2I.FTZ.U32.TRUNC.NTZ R17, R16 ;  /* 0x0000001000117305 */ /* 0x000122000021f000 */
[----:B---3--:R-:W-:-:S07]  /*2d30*/  VIADD R10, R15, 0xffffffe ;  /* 0x0ffffffe0f0a7836 */ /* 0x008fce0000000000 */
[----:B------:R3:W5:Y:S01]  /*2d40*/  F2I.FTZ.U32.TRUNC.NTZ R11, R10 ;  /* 0x0000000a000b7305 */ /* 0x000762000021f000 */
[----:B0-----:R-:W-:Y:S02]  /*2d50*/  IMAD.MOV.U32 R16, RZ, RZ, RZ ;  /* 0x000000ffff107224 */ /* 0x001fe400078e00ff */
[----:B----4-:R-:W-:Y:S02]  /*2d60*/  IMAD.MOV R21, RZ, RZ, -R17 ;  /* 0x000000ffff157224 */ /* 0x010fe400078e0a11 */
[----:B---3--:R-:W-:Y:S02]  /*2d70*/  HFMA2 R10, -RZ, RZ, 0, 0 ;  /* 0x00000000ff0a7431 */ /* 0x008fe400000001ff */
[----:B------:R-:W-:-:S04]  /*2d80*/  IMAD R21, R21, R18, RZ ;  /* 0x0000001215157224 */ /* 0x000fc800078e02ff */
[----:B------:R-:W-:Y:S01]  /*2d90*/  IMAD.HI.U32 R21, R17, R21, R16 ;  /* 0x0000001511157227 */ /* 0x000fe200078e0010 */
[----:B------:R-:W-:-:S03]  /*2da0*/  MOV R17, R20 ;  /* 0x0000001400117202 */ /* 0x000fc60000000f00 */
[----:B-----5:R-:W-:Y:S02]  /*2db0*/  IMAD.MOV R20, RZ, RZ, -R11 ;  /* 0x000000ffff147224 */ /* 0x020fe400078e0a0b */
[----:B------:R-:W-:-:S04]  /*2dc0*/  IMAD.HI.U32 R21, R21, R17, RZ ;  /* 0x0000001115157227 */ /* 0x000fc800078e00ff */
[----:B------:R-:W-:Y:S02]  /*2dd0*/  IMAD.MOV R21, RZ, RZ, -R21 ;  /* 0x000000ffff157224 */ /* 0x000fe400078e0a15 */
[----:B------:R-:W-:Y:S02]  /*2de0*/  IMAD.IADD R16, R7, 0x1, R14 ;  /* 0x0000000107107824 */ /* 0x000fe400078e020e */
[----:B------:R-:W-:Y:S02]  /*2df0*/  IMAD R17, R18, R21, R17 ;  /* 0x0000001512117224 */ /* 0x000fe400078e0211 */
[----:B------:R-:W-:Y:S02]  /*2e00*/  VIADD R15, R16, 0x1 ;  /* 0x00000001100f7836 */ /* 0x000fe40000000000 */
[----:B------:R-:W-:Y:S01]  /*2e10*/  IMAD R21, R20, R9, RZ ;  /* 0x0000000914157224 */ /* 0x000fe200078e02ff */
[----:B------:R-:W-:Y:S02]  /*2e20*/  ISETP.GT.U32.AND P3, PT, R18, R17, PT ;  /* 0x000000111200720c */ /* 0x000fe40003f64070 */
[----:B------:R-:W-:Y:S01]  /*2e30*/  IABS R24, R15 ;  /* 0x0000000f00187213 */ /* 0x000fe20000000000 */
[----:B------:R-:W-:Y:S01]  /*2e40*/  IMAD.HI.U32 R11, R11, R21, R10 ;  /* 0x000000150b0b7227 */ /* 0x000fe200078e000a */
[----:B------:R-:W-:-:S03]  /*2e50*/  IABS R20, R16 ;  /* 0x0000001000147213 */ /* 0x000fc60000000000 */
[----:B------:R-:W-:Y:S02]  /*2e60*/  VIADD R21, R16, 0x2 ;  /* 0x0000000210157836 */ /* 0x000fe40000000000 */
[----:B------:R-:W-:-:S03]  /*2e70*/  IMAD.HI.U32 R10, R11, R24, RZ ;  /* 0x000000180b0a7227 */ /* 0x000fc600078e00ff */
[----:B------:R-:W-:Y:S01]  /*2e80*/  IABS R23, R21 ;  /* 0x0000001500177213 */ /* 0x000fe20000000000 */
[----:B------:R-:W-:Y:S02]  /*2e90*/  @!P3 IMAD.IADD R17, R17, 0x1, -R18 ;  /* 0x000000011111b824 */ /* 0x000fe400078e0a12 */
[----:B------:R-:W-:Y:S02]  /*2ea0*/  IMAD.MOV R10, RZ, RZ, -R10 ;  /* 0x000000ffff0a7224 */ /* 0x000fe400078e0a0a */
[----:B------:R-:W-:Y:S01]  /*2eb0*/  IMAD.HI.U32 R22, R11, R20, RZ ;  /* 0x000000140b167227 */ /* 0x000fe200078e00ff */
[----:B------:R-:W-:-:S03]  /*2ec0*/  ISETP.GT.U32.AND P3, PT, R18, R17, PT ;  /* 0x000000111200720c */ /* 0x000fc60003f64070 */
[C---:B------:R-:W-:Y:S02]  /*2ed0*/  IMAD R10, R9.reuse, R10, R24 ;  /* 0x0000000a090a7224 */ /* 0x040fe400078e0218 */
[----:B------:R-:W-:Y:S01]  /*2ee0*/  IMAD.MOV R24, RZ, RZ, -R22 ;  /* 0x000000ffff187224 */ /* 0x000fe200078e0a16 */
[----:B------:R-:W-:Y:S01]  /*2ef0*/  MOV R22, R23 ;  /* 0x0000001700167202 */ /* 0x000fe20000000f00 */
[----:B------:R-:W-:Y:S01]  /*2f00*/  VIADD R23, R16, 0x3 ;  /* 0x0000000310177836 */ /* 0x000fe20000000000 */
[C---:B------:R-:W-:Y:S01]  /*2f10*/  ISETP.GT.U32.AND P6, PT, R9.reuse, R10, PT ;  /* 0x0000000a0900720c */ /* 0x040fe20003fc4070 */
[----:B------:R-:W-:-:S03]  /*2f20*/  IMAD R20, R9, R24, R20 ;  /* 0x0000001809147224 */ /* 0x000fc600078e0214 */
[----:B------:R-:W-:Y:S01]  /*2f30*/  IABS R24, R23 ;  /* 0x0000001700187213 */ /* 0x000fe20000000000 */
[----:B------:R-:W-:Y:S01]  /*2f40*/  @!P3 IMAD.IADD R17, R17, 0x1, -R18 ;  /* 0x000000011111b824 */ /* 0x000fe200078e0a12 */
[----:B------:R-:W-:Y:S01]  /*2f50*/  ISETP.GT.U32.AND P3, PT, R9, R20, PT ;  /* 0x000000140900720c */ /* 0x000fe20003f64070 */
[----:B------:R-:W-:-:S04]  /*2f60*/  IMAD.HI.U32 R18, R11, R22, RZ ;  /* 0x000000160b127227 */ /* 0x000fc800078e00ff */
[----:B------:R-:W-:Y:S02]  /*2f70*/  IMAD.HI.U32 R11, R11, R24, RZ ;  /* 0x000000180b0b7227 */ /* 0x000fe400078e00ff */
[----:B------:R-:W-:Y:S02]  /*2f80*/  @!P6 IADD3 R10, PT, PT, R10, -R9, RZ ;  /* 0x800000090a0ae210 */ /* 0x000fe40007ffe0ff */
[----:B------:R-:W-:Y:S02]  /*2f90*/  IMAD.MOV R18, RZ, RZ, -R18 ;  /* 0x000000ffff127224 */ /* 0x000fe400078e0a12 */
[----:B------:R-:W-:Y:S01]  /*2fa0*/  IMAD.MOV R11, RZ, RZ, -R11 ;  /* 0x000000ffff0b7224 */ /* 0x000fe200078e0a0b */
[C---:B------:R-:W-:Y:S01]  /*2fb0*/  ISETP.GT.U32.AND P6, PT, R9.reuse, R10, PT ;  /* 0x0000000a0900720c */ /* 0x040fe20003fc4070 */
[----:B------:R-:W-:Y:S02]  /*2fc0*/  @!P3 IMAD.IADD R20, R20, 0x1, -R9 ;  /* 0x000000011414b824 */ /* 0x000fe400078e0a09 */
[----:B------:R-:W-:-:S02]  /*2fd0*/  IMAD R18, R9, R18, R22 ;  /* 0x0000001209127224 */ /* 0x000fc400078e0216 */
[C---:B------:R-:W-:Y:S01]  /*2fe0*/  IMAD R24, R9.reuse, R11, R24 ;  /* 0x0000000b09187224 */ /* 0x040fe200078e0218 */
[C---:B------:R-:W-:Y:S01]  /*2ff0*/  ISETP.GT.U32.AND P3, PT, R9.reuse, R20, PT ;  /* 0x000000140900720c */ /* 0x040fe20003f64070 */
[----:B------:R-:W-:Y:S01]  /*3000*/  @!P4 IMAD.MOV R17, RZ, RZ, -R17 ;  /* 0x000000ffff11c224 */ /* 0x000fe200078e0a11 */
[C---:B------:R-:W-:Y:S02]  /*3010*/  ISETP.GT.U32.AND P4, PT, R9.reuse, R18, PT ;  /* 0x000000120900720c */ /* 0x040fe40003f84070 */
[----:B------:R-:W-:Y:S02]  /*3020*/  @!P5 LOP3.LUT R17, RZ, R19, RZ, 0x33, !PT ;  /* 0x00000013ff11d212 */ /* 0x000fe400078e33ff */
[----:B------:R-:W-:Y:S01]  /*3030*/  ISETP.GT.U32.AND P5, PT, R9, R24, PT ;  /* 0x000000180900720c */ /* 0x000fe20003fa4070 */
[----:B------:R-:W-:Y:S01]  /*3040*/  @!P6 IMAD.IADD R10, R10, 0x1, -R9 ;  /* 0x000000010a0ae824 */ /* 0x000fe200078e0a09 */
[----:B------:R-:W-:Y:S01]  /*3050*/  ISETP.GE.AND P6, PT, R15, RZ, PT ;  /* 0x000000ff0f00720c */ /* 0x000fe20003fc6270 */
[----:B-1----:R-:W-:-:S02]  /*3060*/  IMAD R17, R17, UR5, RZ ;  /* 0x0000000511117c24 */ /* 0x002fc4000f8e02ff */
[----:B------:R-:W-:Y:S02]  /*3070*/  IMAD.MOV.U32 R15, RZ, RZ, R10 ;  /* 0x000000ffff0f7224 */ /* 0x000fe400078e000a */
[----:B------:R-:W-:Y:S01]  /*3080*/  @!P3 IMAD.IADD R20, R20, 0x1, -R9 ;  /* 0x000000011414b824 */ /* 0x000fe200078e0a09 */
[----:B------:R-:W-:Y:S02]  /*3090*/  ISETP.GE.AND P3, PT, R16, RZ, PT ;  /* 0x000000ff1000720c */ /* 0x000fe40003f66270 */
[----:B------:R-:W-:-:S03]  /*30a0*/  @!P4 IADD3 R18, PT, PT, R18, -R9, RZ ;  /* 0x800000091212c210 */ /* 0x000fc60007ffe0ff */
[----:B------:R-:W-:Y:S01]  /*30b0*/  @!P5 IMAD.IADD R24, R24, 0x1, -R9 ;  /* 0x000000011818d824 */ /* 0x000fe200078e0a09 */
[----:B------:R-:W-:Y:S01]  /*30c0*/  ISETP.GT.U32.AND P5, PT, R9, R18, PT ;  /* 0x000000120900720c */ /* 0x000fe20003fa4070 */
[----:B------:R-:W-:Y:S01]  /*30d0*/  @!P6 IMAD.MOV R15, RZ, RZ, -R15 ;  /* 0x000000ffff0fe224 */ /* 0x000fe200078e0a0f */
[----:B--2---:R-:W-:Y:S02]  /*30e0*/  IADD3 R10, P6, PT, R17, UR8, RZ ;  /* 0x00000008110a7c10 */ /* 0x004fe4000ffde0ff */
[----:B------:R-:W-:Y:S02]  /*30f0*/  ISETP.GT.U32.AND P4, PT, R9, R24, PT ;  /* 0x000000180900720c */ /* 0x000fe40003f84070 */
[----:B------:R-:W-:Y:S01]  /*3100*/  LEA.HI.X.SX32 R11, R17, UR9, 0x1, P6 ;  /* 0x00000009110b7c11 */ /* 0x000fe2000b0f0eff */
[----:B------:R-:W-:Y:S01]  /*3110*/  @!P3 IMAD.MOV R20, RZ, RZ, -R20 ;  /* 0x000000ffff14b224 */ /* 0x000fe200078e0a14 */
[----:B------:R-:W-:Y:S02]  /*3120*/  ISETP.GE.AND P3, PT, R21, RZ, PT ;  /* 0x000000ff1500720c */ /* 0x000fe40003f66270 */
[----:B------:R-:W-:-:S03]  /*3130*/  ISETP.GE.AND P6, PT, R23, RZ, PT ;  /* 0x000000ff1700720c */ /* 0x000fc60003fc6270 */
[----:B------:R-:W-:Y:S02]  /*3140*/  @!P5 IADD3 R18, PT, PT, R18, -R9, RZ ;  /* 0x800000091212d210 */ /* 0x000fe40007ffe0ff */
[----:B------:R-:W-:Y:S02]  /*3150*/  ISETP.NE.AND P5, PT, R3, RZ, PT ;  /* 0x000000ff0300720c */ /* 0x000fe40003fa5270 */
[----:B------:R-:W-:Y:S01]  /*3160*/  LOP3.LUT R3, RZ, R3, RZ, 0x33, !PT ;  /* 0x00000003ff037212 */ /* 0x000fe200078e33ff */
[----:B------:R-:W-:-:S03]  /*3170*/  @!P4 IMAD.IADD R24, R24, 0x1, -R9 ;  /* 0x000000011818c824 */ /* 0x000fc600078e0a09 */
[C---:B------:R-:W-:Y:S01]  /*3180*/  SEL R21, R3.reuse, R20, !P5 ;  /* 0x0000001403157207 */ /* 0x040fe20006800000 */
[----:B------:R-:W-:Y:S01]  /*3190*/  @!P3 IMAD.MOV R18, RZ, RZ, -R18 ;  /* 0x000000ffff12b224 */ /* 0x000fe200078e0a12 */
[----:B------:R-:W-:Y:S01]  /*31a0*/  SEL R17, R3, R15, !P5 ;  /* 0x0000000f03117207 */ /* 0x000fe20006800000 */
[----:B------:R-:W-:Y:S02]  /*31b0*/  @!P6 IMAD.MOV R24, RZ, RZ, -R24 ;  /* 0x000000ffff18e224 */ /* 0x000fe400078e0a18 */
[----:B------:R-:W-:Y:S01]  /*31c0*/  IMAD.WIDE R20, R21, 0x4, R10 ;  /* 0x0000000415147825 */ /* 0x000fe200078e020a */
[----:B------:R-:W-:-:S03]  /*31d0*/  SEL R19, R3, R18, !P5 ;  /* 0x0000001203137207 */ /* 0x000fc60006800000 */
[--C-:B------:R-:W-:Y:S01]  /*31e0*/  IMAD.WIDE R16, R17, 0x4, R10.reuse ;  /* 0x0000000411107825 */ /* 0x100fe200078e020a */
[----:B------:R-:W-:Y:S01]  /*31f0*/  SEL R3, R3, R24, !P5 ;  /* 0x0000001803037207 */ /* 0x000fe20006800000 */
[----:B------:R-:W2:Y:S02]  /*3200*/  LDG.E R20, desc[UR6][R20.64] ;  /* 0x0000000614147981 */ /* 0x000ea4000c1e1900 */
[--C-:B------:R-:W-:Y:S02]  /*3210*/  IMAD.WIDE R18, R19, 0x4, R10.reuse ;  /* 0x0000000413127825 */ /* 0x100fe400078e020a */
[----:B------:R-:W3:Y:S02]  /*3220*/  LDG.E R16, desc[UR6][R16.64] ;  /* 0x0000000610107981 */ /* 0x000ee4000c1e1900 */
[----:B------:R-:W-:Y:S02]  /*3230*/  IMAD.WIDE R10, R3, 0x4, R10 ;  /* 0x00000004030a7825 */ /* 0x000fe400078e020a */
[----:B------:R-:W4:Y:S04]  /*3240*/  LDG.E R18, desc[UR6][R18.64] ;  /* 0x0000000612127981 */ /* 0x000f28000c1e1900 */
[----:B------:R-:W5:Y:S01]  /*3250*/  LDG.E R10, desc[UR6][R10.64] ;  /* 0x000000060a0a7981 */ /* 0x000f62000c1e1900 */
[----:B------:R-:W-:-:S02]  /*3260*/  VIADD R14, R14, 0x4 ;  /* 0x000000040e0e7836 */ /* 0x000fc40000000000 */
[----:B--2---:R-:W-:-:S04]  /*3270*/  FADD R25, R25, R20 ;  /* 0x0000001419197221 */ /* 0x004fc80000000000 */
[----:B---3--:R-:W-:-:S04]  /*3280*/  FADD R25, R25, R16 ;  /* 0x0000001019197221 */ /* 0x008fc80000000000 */
[----:B----4-:R-:W-:-:S04]  /*3290*/  FADD R25, R25, R18 ;  /* 0x0000001219197221 */ /* 0x010fc80000000000 */
[----:B-----5:R-:W-:-:S07]  /*32a0*/  FADD R25, R25, R10 ;  /* 0x0000000a19197221 */ /* 0x020fce0000000000 */
.L_x_24:
[----:B------:R-:W-:Y:S05]  /*32b0*/  @!P2 BRA `(.L_x_23) ;  /* 0x00000008000ca947 */ /* 0x000fea0003800000 */
[----:B------:R-:W0:Y:S01]  /*32c0*/  LDCU UR5, c[0x0][0x3b4] ;  /* 0x00007680ff0577ac */ /* 0x000e220008000800 */
[----:B------:R-:W-:Y:S01]  /*32d0*/  ISETP.NE.AND P2, PT, R5, 0x1, PT ;  /* 0x000000010500780c */ /* 0x000fe20003f45270 */
[----:B0-----:R-:W-:-:S12]  /*32e0*/  ULOP3.LUT UP1, URZ, UR5, 0x1, URZ, 0xc0, !UPT ;  /* 0x0000000105ff7892 */ /* 0x001fd8000f82c0ff */
[----:B------:R-:W-:Y:S05]  /*32f0*/  @!P2 BRA `(.L_x_25) ;  /* 0x000000040018a947 */ /* 0x000fea0003800000 */
[----:B------:R-:W0:Y:S01]  /*3300*/  LDC R19, c[0x0][0x390] ;  /* 0x0000e400ff137b82 */ /* 0x000e220000000800 */
[----:B------:R-:W-:Y:S01]  /*3310*/  ISETP.GE.AND P5, PT, R8, RZ, PT ;  /* 0x000000ff0800720c */ /* 0x000fe20003fa6270 */
[----:B------:R-:W1:Y:S01]  /*3320*/  LDCU UR5, c[0x0][0x388] ;  /* 0x00007100ff0577ac */ /* 0x000e620008000800 */
[----:B------:R-:W2:Y:S05]  /*3330*/  LDCU.64 UR8, c[0x0][0x380] ;  /* 0x00007000ff0877ac */ /* 0x000eaa0008000a00 */
        /* <DEDUP_REMOVED lines=8> */
[----:B0-----:R-:W-:-:S07]  /*33c0*/  IADD3 R10, PT, PT, R20, 0xffffffe, RZ ;  /* 0x0ffffffe140a7810 */ /* 0x001fce0007ffe0ff */
[----:B------:R0:W4:Y:S01]  /*33d0*/  F2I.FTZ.U32.TRUNC.NTZ R11, R10 ;  /* 0x0000000a000b7305 */ /* 0x000122000021f000 */
[----:B---3--:R-:W-:Y:S01]  /*33e0*/  VIADD R16, R18, 0xffffffe ;  /* 0x0ffffffe12107836 */ /* 0x008fe20000000000 */
[----:B------:R-:W-:-:S06]  /*33f0*/  IABS R18, R8 ;  /* 0x0000000800127213 */ /* 0x000fcc0000000000 */
[----:B------:R-:W3:Y:S01]  /*3400*/  F2I.FTZ.U32.TRUNC.NTZ R17, R16 ;  /* 0x0000001000117305 */ /* 0x000ee2000021f000 */
[----:B0-----:R-:W-:Y:S02]  /*3410*/  IMAD.MOV.U32 R10, RZ, RZ, RZ ;  /* 0x000000ffff0a7224 */ /* 0x001fe400078e00ff */
[----:B----4-:R-:W-:-:S04]  /*3420*/  IMAD.MOV R22, RZ, RZ, -R11 ;  /* 0x000000ffff167224 */ /* 0x010fc800078e0a0b */
[----:B------:R-:W-:-:S04]  /*3430*/  IMAD R21, R22, R15, RZ ;  /* 0x0000000f16157224 */ /* 0x000fc800078e02ff */
[----:B------:R-:W-:Y:S01]  /*3440*/  IMAD.HI.U32 R21, R11, R21, R10 ;  /* 0x000000150b157227 */ /* 0x000fe200078e000a */
[----:B------:R-:W-:-:S03]  /*3450*/  IADD3 R10, PT, PT, R7, R14, RZ ;  /* 0x0000000e070a7210 */ /* 0x000fc60007ffe0ff */
[----:B---3--:R-:W-:Y:S02]  /*3460*/  IMAD.MOV R20, RZ, RZ, -R17 ;  /* 0x000000ffff147224 */ /* 0x008fe400078e0a11 */
[----:B------:R-:W-:-:S04]  /*3470*/  IMAD.HI.U32 R21, R21, R18, RZ ;  /* 0x0000001215157227 */ /* 0x000fc800078e00ff */
[----:B------:R-:W-:Y:S02]  /*3480*/  IMAD.MOV R16, RZ, RZ, -R21 ;  /* 0x000000ffff107224 */ /* 0x000fe400078e0a15 */
[----:B------:R-:W-:Y:S01]  /*3490*/  IMAD R11, R20, R9, RZ ;  /* 0x00000009140b7224 */ /* 0x000fe200078e02ff */
[----:B------:R-:W-:Y:S01]  /*34a0*/  IABS R20, R10 ;  /* 0x0000000a00147213 */ /* 0x000fe20000000000 */
[C---:B------:R-:W-:Y:S02]  /*34b0*/  IMAD R18, R15.reuse, R16, R18 ;  /* 0x000000100f127224 */ /* 0x040fe400078e0212 */
[----:B------:R-:W-:Y:S02]  /*34c0*/  IMAD.MOV.U32 R16, RZ, RZ, RZ ;  /* 0x000000ffff107224 */ /* 0x000fe400078e00ff */
[----:B------:R-:W-:Y:S01]  /*34d0*/  VIADD R21, R10, 0x1 ;  /* 0x000000010a157836 */ /* 0x000fe20000000000 */
[----:B------:R-:W-:Y:S01]  /*34e0*/  ISETP.GT.U32.AND P2, PT, R15, R18, PT ;  /* 0x000000120f00720c */ /* 0x000fe20003f44070 */
[----:B------:R-:W-:-:S03]  /*34f0*/  IMAD.HI.U32 R17, R17, R11, R16 ;  /* 0x0000000b11117227 */ /* 0x000fc600078e0010 */
[----:B------:R-:W-:-:S03]  /*3500*/  IABS R22, R21 ;  /* 0x0000001500167213 */ /* 0x000fc60000000000 */
[----:B------:R-:W-:-:S04]  /*3510*/  IMAD.HI.U32 R11, R17, R20, RZ ;  /* 0x00000014110b7227 */ /* 0x000fc800078e00ff */
[----:B------:R-:W-:-:S04]  /*3520*/  IMAD.HI.U32 R16, R17, R22, RZ ;  /* 0x0000001611107227 */ /* 0x000fc800078e00ff */
[----:B------:R-:W-:Y:S01]  /*3530*/  IMAD.MOV R11, RZ, RZ, -R11 ;  /* 0x000000ffff0b7224 */ /* 0x000fe200078e0a0b */
[----:B------:R-:W-:Y:S01]  /*3540*/  IADD3 R17, PT, PT, -R16, RZ, RZ ;  /* 0x000000ff10117210 */ /* 0x000fe20007ffe1ff */
[----:B------:R-:W-:Y:S02]  /*3550*/  @!P2 IMAD.IADD R18, R18, 0x1, -R15 ;  /* 0x000000011212a824 */ /* 0x000fe400078e0a0f */
[C---:B------:R-:W-:Y:S02]  /*3560*/  IMAD R16, R9.reuse, R11, R20 ;  /* 0x0000000b09107224 */ /* 0x040fe400078e0214 */
[----:B------:R-:W-:Y:S01]  /*3570*/  IMAD R20, R9, R17, R22 ;  /* 0x0000001109147224 */ /* 0x000fe200078e0216 */
[----:B------:R-:W-:Y:S02]  /*3580*/  ISETP.GT.U32.AND P6, PT, R15, R18, PT ;  /* 0x000000120f00720c */ /* 0x000fe40003fc4070 */
[C---:B------:R-:W-:Y:S02]  /*3590*/  ISETP.GT.U32.AND P2, PT, R9.reuse, R16, PT ;  /* 0x000000100900720c */ /* 0x040fe40003f44070 */
[----:B------:R-:W-:-:S09]  /*35a0*/  ISETP.GT.U32.AND P3, PT, R9, R20, PT ;  /* 0x000000140900720c */ /* 0x000fd20003f64070 */
[----:B------:R-:W-:Y:S02]  /*35b0*/  @!P6 IMAD.IADD R18, R18, 0x1, -R15 ;  /* 0x000000011212e824 */ /* 0x000fe400078e0a0f */
[--C-:B------:R-:W-:Y:S02]  /*35c0*/  @!P2 IMAD.IADD R16, R16, 0x1, -R9.reuse ;  /* 0x000000011010a824 */ /* 0x100fe400078e0a09 */
[----:B------:R-:W-:Y:S01]  /*35d0*/  @!P3 IMAD.IADD R20, R20, 0x1, -R9 ;  /* 0x000000011414b824 */ /* 0x000fe200078e0a09 */
[----:B------:R-:W-:Y:S02]  /*35e0*/  @!P5 IADD3 R18, PT, PT, -R18, RZ, RZ ;  /* 0x000000ff1212d210 */ /* 0x000fe40007ffe1ff */
[C---:B------:R-:W-:Y:S02]  /*35f0*/  ISETP.GT.U32.AND P3, PT, R9.reuse, R16, PT ;  /* 0x000000100900720c */ /* 0x040fe40003f64070 */
[----:B------:R-:W-:Y:S02]  /*3600*/  ISETP.GT.U32.AND P2, PT, R9, R20, PT ;  /* 0x000000140900720c */ /* 0x000fe40003f44070 */
[----:B------:R-:W-:-:S02]  /*3610*/  ISETP.GE.AND P5, PT, R10, RZ, PT ;  /* 0x000000ff0a00720c */ /* 0x000fc40003fa6270 */
[----:B------:R-:W-:Y:S02]  /*3620*/  @!P4 LOP3.LUT R18, RZ, R19, RZ, 0x33, !PT ;  /* 0x00000013ff12c212 */ /* 0x000fe400078e33ff */
[----:B------:R-:W-:-:S03]  /*3630*/  ISETP.GE.AND P4, PT, R21, RZ, PT ;  /* 0x000000ff1500720c */ /* 0x000fc60003f86270 */
[----:B-1----:R-:W-:Y:S02]  /*3640*/  IMAD R18, R18, UR5, RZ ;  /* 0x0000000512127c24 */ /* 0x002fe4000f8e02ff */
[--C-:B------:R-:W-:Y:S01]  /*3650*/  @!P3 IMAD.IADD R16, R16, 0x1, -R9.reuse ;  /* 0x000000011010b824 */ /* 0x100fe200078e0a09 */
[----:B------:R-:W-:Y:S01]  /*3660*/  ISETP.NE.AND P3, PT, R3, RZ, PT ;  /* 0x000000ff0300720c */ /* 0x000fe20003f65270 */
[----:B------:R-:W-:Y:S01]  /*3670*/  @!P2 IMAD.IADD R20, R20, 0x1, -R9 ;  /* 0x000000011414a824 */ /* 0x000fe200078e0a09 */
[----:B------:R-:W-:Y:S01]  /*3680*/  LOP3.LUT R3, RZ, R3, RZ, 0x33, !PT ;  /* 0x00000003ff037212 */ /* 0x000fe200078e33ff */
[----:B------:R-:W-:Y:S01]  /*3690*/  @!P5 IMAD.MOV R16, RZ, RZ, -R16 ;  /* 0x000000ffff10d224 */ /* 0x000fe200078e0a10 */
[----:B--2---:R-:W-:-:S03]  /*36a0*/  IADD3 R10, P2, PT, R18, UR8, RZ ;  /* 0x00000008120a7c10 */ /* 0x004fc6000ff5e0ff */
[----:B------:R-:W-:Y:S01]  /*36b0*/  @!P4 IMAD.MOV R20, RZ, RZ, -R20 ;  /* 0x000000ffff14c224 */ /* 0x000fe200078e0a14 */
[----:B------:R-:W-:Y:S02]  /*36c0*/  LEA.HI.X.SX32 R11, R18, UR9, 0x1, P2 ;  /* 0x00000009120b7c11 */ /* 0x000fe400090f0eff */
[C---:B------:R-:W-:Y:S02]  /*36d0*/  SEL R17, R3.reuse, R16, !P3 ;  /* 0x0000001003117207 */ /* 0x040fe40005800000 */
[----:B------:R-:W-:-:S03]  /*36e0*/  SEL R3, R3, R20, !P3 ;  /* 0x0000001403037207 */ /* 0x000fc60005800000 */
[----:B------:R-:W-:-:S04]  /*36f0*/  IMAD.WIDE R16, R17, 0x4, R10 ;  /* 0x0000000411107825 */ /* 0x000fc800078e020a */
[----:B------:R-:W-:Y:S02]  /*3700*/  IMAD.WIDE R10, R3, 0x4, R10 ;  /* 0x00000004030a7825 */ /* 0x000fe400078e020a */
[----:B------:R-:W2:Y:S04]  /*3710*/  LDG.E R16, desc[UR6][R16.64] ;  /* 0x0000000610107981 */ /* 0x000ea8000c1e1900 */
[----:B------:R-:W3:Y:S01]  /*3720*/  LDG.E R10, desc[UR6][R10.64] ;  /* 0x000000060a0a7981 */ /* 0x000ee2000c1e1900 */
[----:B------:R-:W-:Y:S01]  /*3730*/  IADD3 R14, PT, PT, R14, 0x2, RZ ;  /* 0x000000020e0e7810 */ /* 0x000fe20007ffe0ff */
[----:B--2---:R-:W-:-:S04]  /*3740*/  FADD R25, R25, R16 ;  /* 0x0000001019197221 */ /* 0x004fc80000000000 */
[----:B---3--:R-:W-:-:S07]  /*3750*/  FADD R25, R25, R10 ;  /* 0x0000000a19197221 */ /* 0x008fce0000000000 */
.L_x_25:
[----:B------:R-:W-:Y:S05]  /*3760*/  BRA.U !UP1, `(.L_x_23) ;  /* 0x0000000109e07547 */ /* 0x000fea000b800000 */
[----:B------:R-:W0:Y:S01]  /*3770*/  LDC R20, c[0x0][0x390] ;  /* 0x0000e400ff147b82 */ /* 0x000e220000000800 */
[----:B------:R-:W-:Y:S01]  /*3780*/  IABS R22, R8 ;  /* 0x0000000800167213 */ /* 0x000fe20000000000 */
[----:B------:R-:W-:Y:S01]  /*3790*/  IMAD.IADD R14, R7, 0x1, R14 ;  /* 0x00000001070e7824 */ /* 0x000fe200078e020e */
[----:B------:R-:W-:Y:S01]  /*37a0*/  ISETP.GE.AND P4, PT, R8, RZ, PT ;  /* 0x000000ff0800720c */ /* 0x000fe20003f86270 */
[----:B------:R-:W1:Y:S04]  /*37b0*/  LDCU UR5, c[0x0][0x388] ;  /* 0x00007100ff0577ac */ /* 0x000e680008000800 */
[----:B------:R-:W2:Y:S01]  /*37c0*/  LDC R15, c[0x0][0x38c] ;  /* 0x0000e300ff0f7b82 */ /* 0x000ea20000000800 */
[----:B------:R-:W3:Y:S01]  /*37d0*/  LDCU.64 UR8, c[0x0][0x380] ;  /* 0x00007000ff0877ac */ /* 0x000ee20008000a00 */
[----:B0-----:R-:W-:-:S02]  /*37e0*/  IABS R9, R20 ;  /* 0x0000001400097213 */ /* 0x001fc40000000000 */
[----:B------:R-:W-:Y:S02]  /*37f0*/  ISETP.NE.AND P5, PT, R20, RZ, PT ;  /* 0x000000ff1400720c */ /* 0x000fe40003fa5270 */
[----:B------:R-:W0:Y:S01]  /*3800*/  I2F.RP R21, R9 ;  /* 0x0000000900157306 */ /* 0x000e220000209400 */
[----:B--2---:R-:W-:-:S07]  /*3810*/  IABS R3, R15 ;  /* 0x0000000f00037213 */ /* 0x004fce0000000000 */
[----:B------:R-:W2:Y:S08]  /*3820*/  I2F.RP R19, R3 ;  /* 0x0000000300137306 */ /* 0x000eb00000209400 */
[----:B0-----:R-:W0:Y:S08]  /*3830*/  MUFU.RCP R21, R21 ;  /* 0x0000001500157308 */ /* 0x001e300000001000 */
[----:B--2---:R-:W2:Y:S01]  /*3840*/  MUFU.RCP R19, R19 ;  /* 0x0000001300137308 */ /* 0x004ea20000001000 */
[----:B0-----:R-:W-:-:S07]  /*3850*/  VIADD R16, R21, 0xffffffe ;  /* 0x0ffffffe15107836 */ /* 0x001fce0000000000 */
[----:B------:R0:W4:Y:S01]  /*3860*/  F2I.FTZ.U32.TRUNC.NTZ R17, R16 ;  /* 0x0000001000117305 */ /* 0x000122000021f000 */
[----:B--2---:R-:W-:Y:S01]  /*3870*/  VIADD R10, R19, 0xffffffe ;  /* 0x0ffffffe130a7836 */ /* 0x004fe20000000000 */
[----:B------:R-:W-:-:S06]  /*3880*/  IABS R19, R14 ;  /* 0x0000000e00137213 */ /* 0x000fcc0000000000 */
[----:B------:R2:W5:Y:S01]  /*3890*/  F2I.FTZ.U32.TRUNC.NTZ R11, R10 ;  /* 0x0000000a000b7305 */ /* 0x000562000021f000 */
[----:B0-----:R-:W-:Y:S02]  /*38a0*/  HFMA2 R16, -RZ, RZ, 0, 0 ;  /* 0x00000000ff107431 */ /* 0x001fe400000001ff */
[--C-:B----4-:R-:W-:Y:S02]  /*38b0*/  IMAD.MOV R18, RZ, RZ, -R17.reuse ;  /* 0x000000ffff127224 */ /* 0x110fe400078e0a11 */
[----:B--2---:R-:W-:Y:S02]  /*38c0*/  IMAD.MOV.U32 R10, RZ, RZ, RZ ;  /* 0x000000ffff0a7224 */ /* 0x004fe400078e00ff */
[----:B------:R-:W-:Y:S02]  /*38d0*/  IMAD R23, R18, R9, RZ ;  /* 0x0000000912177224 */ /* 0x000fe400078e02ff */
[----:B------:R-:W-:Y:S02]  /*38e0*/  IMAD.MOV.U32 R18, RZ, RZ, R22 ;  /* 0x000000ffff127224 */ /* 0x000fe400078e0016 */
[----:B------:R-:W-:-:S04]  /*38f0*/  IMAD.HI.U32 R23, R17, R23, R16 ;  /* 0x0000001711177227 */ /* 0x000fc800078e0010 */
[----:B-----5:R-:W-:Y:S02]  /*3900*/  IMAD.MOV R16, RZ, RZ, -R11 ;  /* 0x000000ffff107224 */ /* 0x020fe400078e0a0b */
[----:B------:R-:W-:-:S04]  /*3910*/  IMAD.HI.U32 R23, R23, R18, RZ ;  /* 0x0000001217177227 */ /* 0x000fc800078e00ff */
[----:B------:R-:W-:Y:S02]  /*3920*/  IMAD.MOV R23, RZ, RZ, -R23 ;  /* 0x000000ffff177224 */ /* 0x000fe400078e0a17 */
[----:B------:R-:W-:Y:S01]  /*3930*/  IMAD R17, R16, R3, RZ ;  /* 0x0000000310117224 */ /* 0x000fe200078e02ff */
[----:B------:R-:W-:Y:S01]  /*3940*/  MOV R16, R19 ;  /* 0x0000001300107202 */ /* 0x000fe20000000f00 */
[----:B------:R-:W-:Y:S02]  /*3950*/  IMAD R18, R9, R23, R18 ;  /* 0x0000001709127224 */ /* 0x000fe400078e0212 */
[----:B------:R-:W-:-:S03]  /*3960*/  IMAD.HI.U32 R17, R11, R17, R10 ;  /* 0x000000110b117227 */ /* 0x000fc600078e000a */
[----:B------:R-:W-:-:S03]  /*3970*/  ISETP.GT.U32.AND P2, PT, R9, R18, PT ;  /* 0x000000120900720c */ /* 0x000fc60003f44070 */
[----:B------:R-:W-:-:S04]  /*3980*/  IMAD.HI.U32 R10, R17, R16, RZ ;  /* 0x00000010110a7227 */ /* 0x000fc800078e00ff */
[----:B------:R-:W-:-:S04]  /*3990*/  IMAD.MOV R10, RZ, RZ, -R10 ;  /* 0x000000ffff0a7224 */ /* 0x000fc800078e0a0a */
[----:B------:R-:W-:Y:S02]  /*39a0*/  IMAD R10, R3, R10, R16 ;  /* 0x0000000a030a7224 */ /* 0x000fe400078e0210 */
[----:B------:R-:W-:-:S03]  /*39b0*/  @!P2 IMAD.IADD R18, R18, 0x1, -R9 ;  /* 0x000000011212a824 */ /* 0x000fc600078e0a09 */
[----:B------:R-:W-:Y:S02]  /*39c0*/  ISETP.GT.U32.AND P2, PT, R3, R10, PT ;  /* 0x0000000a0300720c */ /* 0x000fe40003f44070 */
[----:B------:R-:W-:-:S11]  /*39d0*/  ISETP.GT.U32.AND P3, PT, R9, R18, PT ;  /* 0x000000120900720c */ /* 0x000fd60003f64070 */
[----:B------:R-:W-:Y:S02]  /*39e0*/  @!P2 IMAD.IADD R10, R10, 0x1, -R3 ;  /* 0x000000010a0aa824 */ /* 0x000fe400078e0a03 */
[----:B------:R-:W-:Y:S01]  /*39f0*/  @!P3 IMAD.IADD R18, R18, 0x1, -R9 ;  /* 0x000000011212b824 */ /* 0x000fe200078e0a09 */
[----:B------:R-:W-:Y:S02]  /*3a00*/  ISETP.GE.AND P3, PT, R14, RZ, PT ;  /* 0x000000ff0e00720c */ /* 0x000fe40003f66270 */
[----:B------:R-:W-:Y:S02]  /*3a10*/  ISETP.GT.U32.AND P2, PT, R3, R10, PT ;  /* 0x0000000a0300720c */ /* 0x000fe40003f44070 */
[----:B------:R-:W-:-:S05]  /*3a20*/  MOV R8, R18 ;  /* 0x0000001200087202 */ /* 0x000fca0000000f00 */
[----:B------:R-:W-:Y:S01]  /*3a30*/  @!P4 IMAD.MOV R8, RZ, RZ, -R8 ;  /* 0x000000ffff08c224 */ /* 0x000fe200078e0a08 */
[----:B------:R-:W-:Y:S02]  /*3a40*/  @!P5 LOP3.LUT R8, RZ, R20, RZ, 0x33, !PT ;  /* 0x00000014ff08d212 */ /* 0x000fe400078e33ff */
[----:B------:R-:W-:-:S03]  /*3a50*/  ISETP.NE.AND P4, PT, R15, RZ, PT ;  /* 0x000000ff0f00720c */ /* 0x000fc60003f85270 */
[----:B------:R-:W-:Y:S02]  /*3a60*/  @!P2 IMAD.IADD R10, R10, 0x1, -R3 ;  /* 0x000000010a0aa824 */ /* 0x000fe400078e0a03 */
[----:B-1----:R-:W-:Y:S02]  /*3a70*/  IMAD R3, R8, UR5, RZ ;  /* 0x0000000508037c24 */ /* 0x002fe4000f8e02ff */
[----:B------:R-:W-:-:S03]  /*3a80*/  @!P3 IMAD.MOV R10, RZ, RZ, -R10 ;  /* 0x000000ffff0ab224 */ /* 0x000fc600078e0a0a */
[----:B---3--:R-:W-:-:S03]  /*3a90*/  IADD3 R8, P2, PT, R3, UR8, RZ ;  /* 0x0000000803087c10 */ /* 0x008fc6000ff5e0ff */
[----:B------:R-:W-:Y:S02]  /*3aa0*/  @!P4 LOP3.LUT R10, RZ, R15, RZ, 0x33, !PT ;  /* 0x0000000fff0ac212 */ /* 0x000fe400078e33ff */
[----:B------:R-:W-:-:S03]  /*3ab0*/  LEA.HI.X.SX32 R9, R3, UR9, 0x1, P2 ;  /* 0x0000000903097c11 */ /* 0x000fc600090f0eff */
[----:B------:R-:W-:-:S06]  /*3ac0*/  IMAD.WIDE R8, R10, 0x4, R8 ;  /* 0x000000040a087825 */ /* 0x000fcc00078e0208 */
[----:B------:R-:W2:Y:S02]  /*3ad0*/  LDG.E R8, desc[UR6][R8.64] ;  /* 0x0000000608087981 */ /* 0x000ea4000c1e1900 */
[----:B--2---:R-:W-:-:S07]  /*3ae0*/  FADD R25, R25, R8 ;  /* 0x0000000819197221 */ /* 0x004fce0000000000 */
.L_x_23:
[----:B------:R-:W-:Y:S05]  /*3af0*/  BRA.U UP0, `(.L_x_26) ;  /* 0xffffffe500687547 */ /* 0x000fea000b83ffff */
.L_x_6:
[----:B------:R-:W1:Y:S01]  /*3b00*/  LDCU UR4, c[0x0][0x3b8] ;  /* 0x00007700ff0477ac */ /* 0x000e620008000800 */
[----:B------:R-:W1:Y:S02]  /*3b10*/  LDCU UR5, c[0x0][0x3b4] ;  /* 0x00007680ff0577ac */ /* 0x000e640008000800 */
[----:B-1----:R-:W-:-:S12]  /*3b20*/  UIMAD UR4, UR4, UR5, URZ ;  /* 0x00000005040472a4 */ /* 0x002fd8000f8e02ff */
.L_x_0:
[----:B------:R-:W-:Y:S01]  /*3b30*/  UISETP.GE.AND UP0, UPT, UR4, 0x1, UPT ;  /* 0x000000010400788c */ /* 0x000fe2000bf06270 */
[----:B------:R-:W-:-:S08]  /*3b40*/  IMAD.MOV.U32 R3, RZ, RZ, RZ ;  /* 0x000000ffff037224 */ /* 0x000fd000078e00ff */
[----:B------:R-:W-:Y:S05]  /*3b50*/  BRA.U !UP0, `(.L_x_27) ;  /* 0x00000001083c7547 */ /* 0x000fea000b800000 */
[----:B------:R-:W-:Y:S01]  /*3b60*/  I2FP.F32.U32 R6, UR4 ;  /* 0x0000000400067c45 */ /* 0x000fe20008201000 */
[----:B------:R-:W-:Y:S03]  /*3b70*/  BSSY.RECONVERGENT B0, `(.L_x_27) ;  /* 0x000000d000007945 */ /* 0x000fe60003800200 */
[----:B------:R-:W1:Y:S08]  /*3b80*/  MUFU.RCP R2, R6 ;  /* 0x0000000600027308 */ /* 0x000e700000001000 */
[----:B------:R-:W2:Y:S01]  /*3b90*/  FCHK P0, R25, R6 ;  /* 0x0000000619007302 */ /* 0x000ea20000000000 */
[----:B-1----:R-:W-:-:S04]  /*3ba0*/  FFMA R3, -R6, R2, 1 ;  /* 0x3f80000006037423 */ /* 0x002fc80000000102 */
[----:B------:R-:W-:-:S04]  /*3bb0*/  FFMA R2, R2, R3, R2 ;  /* 0x0000000302027223 */ /* 0x000fc80000000002 */
[----:B------:R-:W-:-:S04]  /*3bc0*/  FFMA R3, R2, R25, RZ ;  /* 0x0000001902037223 */ /* 0x000fc800000000ff */
[----:B------:R-:W-:-:S04]  /*3bd0*/  FFMA R4, -R6, R3, R25 ;  /* 0x0000000306047223 */ /* 0x000fc80000000119 */
[----:B------:R-:W-:Y:S01]  /*3be0*/  FFMA R3, R2, R4, R3 ;  /* 0x0000000402037223 */ /* 0x000fe20000000003 */
[----:B--2---:R-:W-:Y:S06]  /*3bf0*/  @!P0 BRA `(.L_x_28) ;  /* 0x0000000000108947 */ /* 0x004fec0003800000 */
[----:B------:R-:W-:Y:S02]  /*3c00*/  MOV R3, R25 ;  /* 0x0000001900037202 */ /* 0x000fe40000000f00 */
[----:B------:R-:W-:-:S07]  /*3c10*/  MOV R4, 0x3c30 ;  /* 0x00003c3000047802 */ /* 0x000fce0000000f00 */
[----:B0-----:R-:W-:Y:S05]  /*3c20*/  CALL.REL.NOINC `($__internal_0_$__cuda_sm3x_div_rn_noftz_f32_slowpath) ;  /* 0x0000000000147944 */ /* 0x001fea0003c00000 */
[----:B------:R-:W-:-:S07]  /*3c30*/  IMAD.MOV.U32 R3, RZ, RZ, R2 ;  /* 0x000000ffff037224 */ /* 0x000fce00078e0002 */
.L_x_28:
[----:B------:R-:W-:Y:S05]  /*3c40*/  BSYNC.RECONVERGENT B0 ;  /* 0x0000000000007941 */ /* 0x000fea0003800200 */
.L_x_27:
[----:B------:R-:W-:-:S05]  /*3c50*/  IMAD.WIDE R12, R0, 0x4, R12 ;  /* 0x00000004000c7825 */ /* 0x000fca00078e020c */
[----:B------:R-:W-:Y:S01]  /*3c60*/  STG.E desc[UR6][R12.64], R3 ;  /* 0x000000030c007986 */ /* 0x000fe2000c101906 */
[----:B------:R-:W-:Y:S05]  /*3c70*/  EXIT ;  /* 0x000000000000794d */ /* 0x000fea0003800000 */
        .weak           $__internal_0_$__cuda_sm3x_div_rn_noftz_f32_slowpath
        .type           $__internal_0_$__cuda_sm3x_div_rn_noftz_f32_slowpath,@function
        .size           $__internal_0_$__cuda_sm3x_div_rn_noftz_f32_slowpath,(.L_x_158 - $__internal_0_$__cuda_sm3x_div_rn_noftz_f32_slowpath)
$__internal_0_$__cuda_sm3x_div_rn_noftz_f32_slowpath:
[----:B------:R-:W-:Y:S01]  /*3c80*/  SHF.R.U32.HI R5, RZ, 0x17, R6 ;  /* 0x00000017ff057819 */ /* 0x000fe20000011606 */
[----:B------:R-:W-:Y:S01]  /*3c90*/  BSSY.RECONVERGENT B1, `(.L_x_29) ;  /* 0x0000063000017945 */ /* 0x000fe20003800200 */
[----:B------:R-:W-:Y:S02]  /*3ca0*/  SHF.R.U32.HI R2, RZ, 0x17, R3 ;  /* 0x00000017ff027819 */ /* 0x000fe40000011603 */
[----:B------:R-:W-:Y:S02]  /*3cb0*/  LOP3.LUT R15, R5, 0xff, RZ, 0xc0, !PT ;  /* 0x000000ff050f7812 */ /* 0x000fe400078ec0ff */
[----:B------:R-:W-:-:S03]  /*3cc0*/  LOP3.LUT R10, R2, 0xff, RZ, 0xc0, !PT ;  /* 0x000000ff020a7812 */ /* 0x000fc600078ec0ff */
[----:B------:R-:W-:Y:S02]  /*3cd0*/  VIADD R8, R15, 0xffffffff ;  /* 0xffffffff0f087836 */ /* 0x000fe40000000000 */
[----:B------:R-:W-:-:S03]  /*3ce0*/  VIADD R7, R10, 0xffffffff ;  /* 0xffffffff0a077836 */ /* 0x000fc60000000000 */
[----:B------:R-:W-:-:S04]  /*3cf0*/  ISETP.GT.U32.AND P0, PT, R8, 0xfd, PT ;  /* 0x000000fd0800780c */ /* 0x000fc80003f04070 */
[----:B------:R-:W-:-:S13]  /*3d00*/  ISETP.GT.U32.OR P0, PT, R7, 0xfd, P0 ;  /* 0x000000fd0700780c */ /* 0x000fda0000704470 */
[----:B------:R-:W-:Y:S01]  /*3d10*/  @!P0 IMAD.MOV.U32 R5, RZ, RZ, RZ ;  /* 0x000000ffff058224 */ /* 0x000fe200078e00ff */
[----:B------:R-:W-:Y:S06]  /*3d20*/  @!P0 BRA `(.L_x_30) ;  /* 0x0000000000608947 */ /* 0x000fec0003800000 */
[----:B------:R-:W-:Y:S02]  /*3d30*/  FSETP.GTU.FTZ.AND P0, PT, |R3|, +INF , PT ;  /* 0x7f8000000300780b */ /* 0x000fe40003f1c200 */
[----:B------:R-:W-:Y:S02]  /*3d40*/  FSETP.GTU.FTZ.AND P1, PT, |R6|, +INF , PT ;  /* 0x7f8000000600780b */ /* 0x000fe40003f3c200 */
[----:B------:R-:W-:Y:S02]  /*3d50*/  MOV R2, R6 ;  /* 0x0000000600027202 */ /* 0x000fe40000000f00 */
[----:B------:R-:W-:-:S13]  /*3d60*/  PLOP3.LUT P0, PT, P0, P1, PT, 0xf8, 0x8f ;  /* 0x00000000008f781c */ /* 0x000fda0000703f70 */
[----:B------:R-:W-:Y:S05]  /*3d70*/  @P0 BRA `(.L_x_31) ;  /* 0x00000004004c0947 */ /* 0x000fea0003800000 */
[----:B------:R-:W-:-:S13]  /*3d80*/  LOP3.LUT P0, RZ, R6, 0x7fffffff, R3, 0xc8, !PT ;  /* 0x7fffffff06ff7812 */ /* 0x000fda000780c803 */
[----:B------:R-:W-:Y:S05]  /*3d90*/  @!P0 BRA `(.L_x_32) ;  /* 0x00000004003c8947 */ /* 0x000fea0003800000 */
[C---:B------:R-:W-:Y:S02]  /*3da0*/  FSETP.NEU.FTZ.AND P0, PT, |R3|.reuse, +INF , PT ;  /* 0x7f8000000300780b */ /* 0x040fe40003f1d200 */
[----:B------:R-:W-:Y:S02]  /*3db0*/  FSETP.NEU.FTZ.AND P2, PT, |R2|, +INF , PT ;  /* 0x7f8000000200780b */ /* 0x000fe40003f5d200 */
[----:B------:R-:W-:-:S11]  /*3dc0*/  FSETP.NEU.FTZ.AND P1, PT, |R3|, +INF , PT ;  /* 0x7f8000000300780b */ /* 0x000fd60003f3d200 */
[----:B------:R-:W-:Y:S05]  /*3dd0*/  @!P2 BRA !P0, `(.L_x_32) ;  /* 0x00000004002ca947 */ /* 0x000fea0004000000 */
[----:B------:R-:W-:-:S04]  /*3de0*/  LOP3.LUT P0, RZ, R3, 0x7fffffff, RZ, 0xc0, !PT ;  /* 0x7fffffff03ff7812 */ /* 0x000fc8000780c0ff */
[----:B------:R-:W-:-:S13]  /*3df0*/  PLOP3.LUT P0, PT, P2, P0, PT, 0x2f, 0xf2 ;  /* 0x0000000000f2781c */ /* 0x000fda0001700577 */
[----:B------:R-:W-:Y:S05]  /*3e00*/  @P0 BRA `(.L_x_33) ;  /* 0x0000000400180947 */ /* 0x000fea0003800000 */
[----:B------:R-:W-:-:S04]  /*3e10*/  LOP3.LUT P0, RZ, R6, 0x7fffffff, RZ, 0xc0, !PT ;  /* 0x7fffffff06ff7812 */ /* 0x000fc8000780c0ff */
[----:B------:R-:W-:-:S13]  /*3e20*/  PLOP3.LUT P0, PT, P1, P0, PT, 0x2f, 0xf2 ;  /* 0x0000000000f2781c */ /* 0x000fda0000f00577 */
[----:B------:R-:W-:Y:S05]  /*3e30*/  @P0 BRA `(.L_x_34) ;  /* 0x0000000400000947 */ /* 0x000fea0003800000 */
[----:B------:R-:W-:Y:S02]  /*3e40*/  ISETP.GE.AND P0, PT, R7, RZ, PT ;  /* 0x000000ff0700720c */ /* 0x000fe40003f06270 */
[----:B------:R-:W-:-:S11]  /*3e50*/  ISETP.GE.AND P1, PT, R8, RZ, PT ;  /* 0x000000ff0800720c */ /* 0x000fd60003f26270 */
[----:B------:R-:W-:Y:S02]  /*3e60*/  @P0 IMAD.MOV.U32 R5, RZ, RZ, RZ ;  /* 0x000000ffff050224 */ /* 0x000fe400078e00ff */
[----:B------:R-:W-:Y:S01]  /*3e70*/  @!P0 FFMA R3, R3, 1.84467440737095516160e+19, RZ ;  /* 0x5f80000003038823 */ /* 0x000fe200000000ff */
[----:B------:R-:W-:Y:S02]  /*3e80*/  @!P0 IMAD.MOV.U32 R5, RZ, RZ, -0x40 ;  /* 0xffffffc0ff058424 */ /* 0x000fe400078e00ff */
[----:B------:R-:W-:Y:S02]  /*3e90*/  @!P1 FFMA R6, R2, 1.84467440737095516160e+19, RZ ;  /* 0x5f80000002069823 */ /* 0x000fe400000000ff */
[----:B------:R-:W-:-:S07]  /*3ea0*/  @!P1 VIADD R5, R5, 0x40 ;  /* 0x0000004005059836 */ /* 0x000fce0000000000 */
.L_x_30:
[----:B------:R-:W-:Y:S01]  /*3eb0*/  LEA R7, R15, 0xc0800000, 0x17 ;  /* 0xc08000000f077811 */ /* 0x000fe200078eb8ff */
[----:B------:R-:W-:Y:S04]  /*3ec0*/  BSSY.RECONVERGENT B2, `(.L_x_35) ;  /* 0x0000036000027945 */ /* 0x000fe80003800200 */
[----:B------:R-:W-:Y:S01]  /*3ed0*/  IMAD.IADD R7, R6, 0x1, -R7 ;  /* 0x0000000106077824 */ /* 0x000fe200078e0a07 */
[----:B------:R-:W-:-:S03]  /*3ee0*/  IADD3 R6, PT, PT, R10, -0x7f, RZ ;  /* 0xffffff810a067810 */ /* 0x000fc60007ffe0ff */
[----:B------:R-:W0:Y:S01]  /*3ef0*/  MUFU.RCP R8, R7 ;  /* 0x0000000700087308 */ /* 0x000e220000001000 */
[----:B------:R-:W-:Y:S01]  /*3f00*/  FADD.FTZ R9, -R7, -RZ ;  /* 0x800000ff07097221 */ /* 0x000fe20000010100 */
[C---:B------:R-:W-:Y:S01]  /*3f10*/  IMAD R2, R6.reuse, -0x800000, R3 ;  /* 0xff80000006027824 */ /* 0x040fe200078e0203 */
[----:B------:R-:W-:-:S05]  /*3f20*/  IADD3 R6, PT, PT, R6, 0x7f, -R15 ;  /* 0x0000007f06067810 */ /* 0x000fca0007ffe80f */
[----:B------:R-:W-:Y:S02]  /*3f30*/  IMAD.IADD R6, R6, 0x1, R5 ;  /* 0x0000000106067824 */ /* 0x000fe400078e0205 */
[----:B0-----:R-:W-:-:S04]  /*3f40*/  FFMA R11, R8, R9, 1 ;  /* 0x3f800000080b7423 */ /* 0x001fc80000000009 */
[----:B------:R-:W-:-:S04]  /*3f50*/  FFMA R10, R8, R11, R8 ;  /* 0x0000000b080a7223 */ /* 0x000fc80000000008 */
[----:B------:R-:W-:-:S04]  /*3f60*/  FFMA R3, R2, R10, RZ ;  /* 0x0000000a02037223 */ /* 0x000fc800000000ff */
[----:B------:R-:W-:-:S04]  /*3f70*/  FFMA R8, R9, R3, R2 ;  /* 0x0000000309087223 */ /* 0x000fc80000000002 */
[----:B------:R-:W-:-:S04]  /*3f80*/  FFMA R11, R10, R8, R3 ;  /* 0x000000080a0b7223 */ /* 0x000fc80000000003 */
[----:B------:R-:W-:-:S04]  /*3f90*/  FFMA R8, R9, R11, R2 ;  /* 0x0000000b09087223 */ /* 0x000fc80000000002 */
[----:B------:R-:W-:-:S05]  /*3fa0*/  FFMA R2, R10, R8, R11 ;  /* 0x000000080a027223 */ /* 0x000fca000000000b */
[----:B------:R-:W-:-:S04]  /*3fb0*/  SHF.R.U32.HI R3, RZ, 0x17, R2 ;  /* 0x00000017ff037819 */ /* 0x000fc80000011602 */
[----:B------:R-:W-:-:S05]  /*3fc0*/  LOP3.LUT R3, R3, 0xff, RZ, 0xc0, !PT ;  /* 0x000000ff03037812 */ /* 0x000fca00078ec0ff */
[----:B------:R-:W-:-:S04]  /*3fd0*/  IMAD.IADD R7, R3, 0x1, R6 ;  /* 0x0000000103077824 */ /* 0x000fc800078e0206 */
[----:B------:R-:W-:-:S05]  /*3fe0*/  VIADD R3, R7, 0xffffffff ;  /* 0xffffffff07037836 */ /* 0x000fca0000000000 */
[----:B------:R-:W-:-:S13]  /*3ff0*/  ISETP.GE.U32.AND P0, PT, R3, 0xfe, PT ;  /* 0x000000fe0300780c */ /* 0x000fda0003f06070 */
[----:B------:R-:W-:Y:S05]  /*4000*/  @!P0 BRA `(.L_x_36) ;  /* 0x0000000000808947 */ /* 0x000fea0003800000 */
[----:B------:R-:W-:-:S13]  /*4010*/  ISETP.GT.AND P0, PT, R7, 0xfe, PT ;  /* 0x000000fe0700780c */ /* 0x000fda0003f04270 */
[----:B------:R-:W-:Y:S05]  /*4020*/  @P0 BRA `(.L_x_37) ;  /* 0x00000000006c0947 */ /* 0x000fea0003800000 */
[----:B------:R-:W-:-:S13]  /*4030*/  ISETP.GE.AND P0, PT, R7, 0x1, PT ;  /* 0x000000010700780c */ /* 0x000fda0003f06270 */
[----:B------:R-:W-:Y:S05]  /*4040*/  @P0 BRA `(.L_x_38) ;  /* 0x0000000000740947 */ /* 0x000fea0003800000 */
[----:B------:R-:W-:Y:S02]  /*4050*/  ISETP.GE.AND P0, PT, R7, -0x18, PT ;  /* 0xffffffe80700780c */ /* 0x000fe40003f06270 */
[----:B------:R-:W-:-:S11]  /*4060*/  LOP3.LUT R2, R2, 0x80000000, RZ, 0xc0, !PT ;  /* 0x8000000002027812 */ /* 0x000fd600078ec0ff */
[----:B------:R-:W-:Y:S05]  /*4070*/  @!P0 BRA `(.L_x_38) ;  /* 0x0000000000688947 */ /* 0x000fea0003800000 */
[CCC-:B------:R-:W-:Y:S01]  /*4080*/  FFMA.RZ R3, R10.reuse, R8.reuse, R11.reuse ;  /* 0x000000080a037223 */ /* 0x1c0fe2000000c00b */
[CCC-:B------:R-:W-:Y:S01]  /*4090*/  FFMA.RM R6, R10.reuse, R8.reuse, R11.reuse ;  /* 0x000000080a067223 */ /* 0x1c0fe2000000400b */
[C---:B------:R-:W-:Y:S02]  /*40a0*/  ISETP.NE.AND P2, PT, R7.reuse, RZ, PT ;  /* 0x000000ff0700720c */ /* 0x040fe40003f45270 */
[----:B------:R-:W-:Y:S02]  /*40b0*/  ISETP.NE.AND P1, PT, R7, RZ, PT ;  /* 0x000000ff0700720c */ /* 0x000fe40003f25270 */
[----:B------:R-:W-:Y:S01]  /*40c0*/  LOP3.LUT R5, R3, 0x7fffff, RZ, 0xc0, !PT ;  /* 0x007fffff03057812 */ /* 0x000fe200078ec0ff */
[----:B------:R-:W-:Y:S01]  /*40d0*/  FFMA.RP R3, R10, R8, R11 ;  /* 0x000000080a037223 */ /* 0x000fe2000000800b */
[C---:B------:R-:W-:Y:S01]  /*40e0*/  VIADD R8, R7.reuse, 0x20 ;  /* 0x0000002007087836 */ /* 0x040fe20000000000 */
[----:B------:R-:W-:Y:S02]  /*40f0*/  IADD3 R7, PT, PT, -R7, RZ, RZ ;  /* 0x000000ff07077210 */ /* 0x000fe40007ffe1ff */
[----:B------:R-:W-:-:S02]  /*4100*/  LOP3.LUT R5, R5, 0x800000, RZ, 0xfc, !PT ;  /* 0x0080000005057812 */ /* 0x000fc400078efcff */
[----:B------:R-:W-:Y:S02]  /*4110*/  FSETP.NEU.FTZ.AND P0, PT, R3, R6, PT ;  /* 0x000000060300720b */ /* 0x000fe40003f1d000 */
[----:B------:R-:W-:Y:S02]  /*4120*/  SHF.L.U32 R8, R5, R8, RZ ;  /* 0x0000000805087219 */ /* 0x000fe400000006ff */
[----:B------:R-:W-:Y:S02]  /*4130*/  SEL R6, R7, RZ, P2 ;  /* 0x000000ff07067207 */ /* 0x000fe40001000000 */
[----:B------:R-:W-:Y:S02]  /*4140*/  ISETP.NE.AND P1, PT, R8, RZ, P1 ;  /* 0x000000ff0800720c */ /* 0x000fe40000f25270 */
[----:B------:R-:W-:Y:S02]  /*4150*/  SHF.R.U32.HI R6, RZ, R6, R5 ;  /* 0x00000006ff067219 */ /* 0x000fe40000011605 */
[----:B------:R-:W-:-:S02]  /*4160*/  PLOP3.LUT P0, PT, P0, P1, PT, 0xf8, 0x8f ;  /* 0x00000000008f781c */ /* 0x000fc40000703f70 */
[----:B------:R-:W-:Y:S02]  /*4170*/  SHF.R.U32.HI R8, RZ, 0x1, R6 ;  /* 0x00000001ff087819 */ /* 0x000fe40000011606 */
[----:B------:R-:W-:-:S04]  /*4180*/  SEL R3, RZ, 0x1, !P0 ;  /* 0x00000001ff037807 */ /* 0x000fc80004000000 */
[----:B------:R-:W-:-:S04]  /*4190*/  LOP3.LUT R3, R3, 0x1, R8, 0xf8, !PT ;  /* 0x0000000103037812 */ /* 0x000fc800078ef808 */
[----:B------:R-:W-:-:S05]  /*41a0*/  LOP3.LUT R3, R3, R6, RZ, 0xc0, !PT ;  /* 0x0000000603037212 */ /* 0x000fca00078ec0ff */
[----:B------:R-:W-:-:S05]  /*41b0*/  IMAD.IADD R3, R8, 0x1, R3 ;  /* 0x0000000108037824 */ /* 0x000fca00078e0203 */
[----:B------:R-:W-:Y:S01]  /*41c0*/  LOP3.LUT R2, R3, R2, RZ, 0xfc, !PT ;  /* 0x0000000203027212 */ /* 0x000fe200078efcff */
[----:B------:R-:W-:Y:S06]  /*41d0*/  BRA `(.L_x_38) ;  /* 0x0000000000107947 */ /* 0x000fec0003800000 */
.L_x_37:
[----:B------:R-:W-:-:S04]  /*41e0*/  LOP3.LUT R2, R2, 0x80000000, RZ, 0xc0, !PT ;  /* 0x8000000002027812 */ /* 0x000fc800078ec0ff */
[----:B------:R-:W-:Y:S01]  /*41f0*/  LOP3.LUT R2, R2, 0x7f800000, RZ, 0xfc, !PT ;  /* 0x7f80000002027812 */ /* 0x000fe200078efcff */
[----:B------:R-:W-:Y:S06]  /*4200*/  BRA `(.L_x_38) ;  /* 0x0000000000047947 */ /* 0x000fec0003800000 */
.L_x_36:
[----:B------:R-:W-:-:S07]  /*4210*/  IMAD R2, R6, 0x800000, R2 ;  /* 0x0080000006027824 */ /* 0x000fce00078e0202 */
.L_x_38:
[----:B------:R-:W-:Y:S05]  /*4220*/  BSYNC.RECONVERGENT B2 ;  /* 0x0000000000027941 */ /* 0x000fea0003800200 */
.L_x_35:
[----:B------:R-:W-:Y:S05]  /*4230*/  BRA `(.L_x_39) ;  /* 0x0000000000207947 */ /* 0x000fea0003800000 */
.L_x_34:
[----:B------:R-:W-:-:S04]  /*4240*/  LOP3.LUT R2, R6, 0x80000000, R3, 0x48, !PT ;  /* 0x8000000006027812 */ /* 0x000fc800078e4803 */
[----:B------:R-:W-:Y:S01]  /*4250*/  LOP3.LUT R2, R2, 0x7f800000, RZ, 0xfc, !PT ;  /* 0x7f80000002027812 */ /* 0x000fe200078efcff */
[----:B------:R-:W-:Y:S06]  /*4260*/  BRA `(.L_x_39) ;  /* 0x0000000000147947 */ /* 0x000fec0003800000 */
.L_x_33:
[----:B------:R-:W-:Y:S01]  /*4270*/  LOP3.LUT R2, R6, 0x80000000, R3, 0x48, !PT ;  /* 0x8000000006027812 */ /* 0x000fe200078e4803 */
[----:B------:R-:W-:Y:S06]  /*4280*/  BRA `(.L_x_39) ;  /* 0x00000000000c7947 */ /* 0x000fec0003800000 */
.L_x_32:
[----:B------:R-:W0:Y:S01]  /*4290*/  MUFU.RSQ R2, -QNAN ;  /* 0xffc0000000027908 */ /* 0x000e220000001400 */
[----:B------:R-:W-:Y:S05]  /*42a0*/  BRA `(.L_x_39) ;  /* 0x0000000000047947 */ /* 0x000fea0003800000 */
.L_x_31:
[----:B------:R-:W-:-:S07]  /*42b0*/  FADD.FTZ R2, R3, R2 ;  /* 0x0000000203027221 */ /* 0x000fce0000010000 */
.L_x_39:
[----:B------:R-:W-:Y:S05]  /*42c0*/  BSYNC.RECONVERGENT B1 ;  /* 0x0000000000017941 */ /* 0x000fea0003800200 */
.L_x_29:
[----:B------:R-:W-:-:S04]  /*42d0*/  IMAD.MOV.U32 R5, RZ, RZ, 0x0 ;  /* 0x00000000ff057424 */ /* 0x000fc800078e00ff */
[----:B0-----:R-:W-:Y:S05]  /*42e0*/  RET.REL.NODEC R4 `(_Z34nppiFilterBoxBorder_32f_C1R_kernelPKfi8NppiSize9NppiPointPfiS1_S1_S2_14NppiBorderType) ;  /* 0xffffffbc04447950 */ /* 0x001fea0003c3ffff */
.L_x_40:
[----:B------:R-:W-:-:S00]  /*42f0*/  BRA `(.L_x_40) ;  /* 0xfffffffc00fc7947 */ /* 0x000fc0000383ffff */
[----:B------:R-:W-:-:S00]  /*4300*/  NOP ;  /* 0x0000000000007918 */ /* 0x000fc00000000000 */
[----:B------:R-:W-:-:S00]  /*4310*/  NOP ;  /* 0x0000000000007918 */ /* 0x000fc00000000000 */
[----:B------:R-:W-:-:S00]  /*4320*/  NOP ;  /* 0x0000000000007918 */ /* 0x000fc00000000000 */
[----:B------:R-:W-:-:S00]  /*4330*/  NOP ;  /* 0x0000000000007918 */ /* 0x000fc00000000000 */
[----:B------:R-:W-:-:S00]  /*4340*/  NOP ;  /* 0x0000000000007918 */ /* 0x000fc00000000000 */
[----:B------:R-:W-:-:S00]  /*4350*/  NOP ;  /* 0x0000000000007918 */ /* 0x000fc00000000000 */
[----:B------:R-:W-:-:S00]  /*4360*/  NOP ;  /* 0x0000000000007918 */ /* 0x000fc00000000000 */
[----:B------:R-:W-:-:S00]  /*4370*/  NOP ;  /* 0x0000000000007918 */ /* 0x000fc00000000000 */
.L_x_158:


//--------------------- .text._Z34nppiFilterBoxBorder_16s_C1R_kernelPKsi8NppiSize9NppiPointPsiS1_S1_S2_14NppiBorderType --------------------------
	.section	.text._Z34nppiFilterBoxBorder_16s_C1R_kernelPKsi8NppiSize9NppiPointPsiS1_S1_S2_14NppiBorderType,"ax",@progbits
	.align	128
        .global         _Z34nppiFilterBoxBorder_16s_C1R_kernelPKsi8NppiSize9NppiPointPsiS1_S1_S2_14NppiBorderType
        .type           _Z34nppiFilterBoxBorder_16s_C1R_kernelPKsi8NppiSize9NppiPointPsiS1_S1_S2_14NppiBorderType,@function
        .size           _Z34nppiFilterBoxBorder_16s_C1R_kernelPKsi8NppiSize9NppiPointPsiS1_S1_S2_14NppiBorderType,(.L_x_160 - _Z34nppiFilterBoxBorder_16s_C1R_kernelPKsi8NppiSize9NppiPointPsiS1_S1_S2_14NppiBorderType)
        .other          _Z34nppiFilterBoxBorder_16s_C1R_kernelPKsi8NppiSize9NppiPointPsiS1_S1_S2_14NppiBorderType,@"STO_CUDA_ENTRY STV_DEFAULT"
_Z34nppiFilterBoxBorder_16s_C1R_kernelPKsi8NppiSize9NppiPointPsiS1_S1_S2_14NppiBorderType:
.text._Z34nppiFilterBoxBorder_16s_C1R_kernelPKsi8NppiSize9NppiPointPsiS1_S1_S2_14NppiBorderType:
        /* <DEDUP_REMOVED lines=21> */
[----:B-1----:R-:W-:-:S05]  /*0150*/  IMAD R3, R2, UR5, RZ ;  /* 0x0000000502037c24 */ /* 0x002fca000f8e02ff */
[----:B--2---:R-:W-:-:S04]  /*0160*/  IADD3 R12, P0, PT, R3, UR8, RZ ;  /* 0x00000008030c7c10 */ /* 0x004fc8000ff1e0ff */
[----:B------:R-:W-:Y:S01]  /*0170*/  LEA.HI.X.SX32 R13, R3, UR9, 0x1, P0 ;  /* 0x00000009030d7c11 */ /* 0x000fe200080f0eff */
[----:B------:R-:W-:Y:S01]  /*0180*/  IMAD.MOV.U32 R3, RZ, RZ, RZ ;  /* 0x000000ffff037224 */ /* 0x000fe200078e00ff */
[----:B---3--:R-:W-:Y:S07]  /*0190*/  BRA.U !UP0, `(.L_x_41) ;  /* 0x00000039081c7547 */ /* 0x008fee000b800000 */
        /* <DEDUP_REMOVED lines=13> */
[----:B------:R-:W-:Y:S02]  /*0270*/  VIADD R3, R3, 0xffffffff ;  /* 0xffffffff03037836 */ /* 0x000fe40000000000 */
[----:B------:R-:W-:-:S03]  /*0280*/  VIADD R5, R9, 0xffffffff ;  /* 0xffffffff09057836 */ /* 0x000fc60000000000 */
[----:B------:R-:W-:-:S05]  /*0290*/  VIMNMX.U32 R3, PT, PT, R3, 0x2, PT ;  /* 0x0000000203037848 */ /* 0x000fca0003fe0000 */
[----:B------:R-:W-:-:S04]  /*02a0*/  IMAD.SHL.U32 R3, R3, 0x4, RZ ;  /* 0x0000000403037824 */ /* 0x000fc800078e00ff */
[----:B------:R-:W0:Y:S02]  /*02b0*/  LDC R6, c[0x2][R3] ;  /* 0x0080000003067b82 */ /* 0x000e240000000800 */
[----:B0-----:R-:W-:-:S04]  /*02c0*/  SHF.R.S32.HI R7, RZ, 0x1f, R6 ;  /* 0x0000001fff077819 */ /* 0x001fc80000011406 */
.L_x_142:
[----:B------:R-:W-:Y:S05]  /*02d0*/  BRX R6 -0x2e0                                                                                                  (*"BRANCH_TARGETS .L_x_143,.L_x_144,.L_x_47"*) ;  /* 0xfffffffc06487949 */ /* 0x000fea000383ffff */
.L_x_144:
[----:B------:R-:W0:Y:S01]  /*02e0*/  LDC R21, c[0x0][0x38c] ;  /* 0x0000e300ff157b82 */ /* 0x000e220000000800 */
[----:B------:R-:W1:Y:S01]  /*02f0*/  LDCU UR5, c[0x0][0x390] ;  /* 0x00007200ff0577ac */ /* 0x000e620008000800 */
[C---:B------:R-:W-:Y:S01]  /*0300*/  LOP3.LUT R3, R9.reuse, 0x7, RZ, 0xc0, !PT ;  /* 0x0000000709037812 */ /* 0x040fe200078ec0ff */
[----:B------:R-:W-:Y:S01]  /*0310*/  IMAD.MOV.U32 R25, RZ, RZ, RZ ;  /* 0x000000ffff197224 */ /* 0x000fe200078e00ff */
[----:B------:R-:W-:-:S03]  /*0320*/  LOP3.LUT R7, R9, 0x7ffffff8, RZ, 0xc0, !PT ;  /* 0x7ffffff809077812 */ /* 0x000fc600078ec0ff */
[----:B------:R-:W-:-:S05]  /*0330*/  VIADD R6, R3, 0xffffffff ;  /* 0xffffffff03067836 */ /* 0x000fca0000000000 */
[----:B------:R-:W-:Y:S02]  /*0340*/  ISETP.GE.U32.AND P0, PT, R6, 0x3, PT ;  /* 0x000000030600780c */ /* 0x000fe40003f06070 */
[----:B------:R-:W-:Y:S01]  /*0350*/  LOP3.LUT R6, R9, 0x3, RZ, 0xc0, !PT ;  /* 0x0000000309067812 */ /* 0x000fe200078ec0ff */
[----:B------:R-:W-:Y:S01]  /*0360*/  IMAD.MOV.U32 R9, RZ, RZ, RZ ;  /* 0x000000ffff097224 */ /* 0x000fe200078e00ff */
[----:B-1----:R-:W-:Y:S01]  /*0370*/  UIADD3 UR5, UPT, UPT, UR5, -0x1, URZ ;  /* 0xffffffff05057890 */ /* 0x002fe2000fffe0ff */
[----:B0-----:R-:W-:-:S11]  /*0380*/  VIADD R21, R21, 0xffffffff ;  /* 0xffffffff15157836 */ /* 0x001fd60000000000 */
.L_x_48:
        /* <DEDUP_REMOVED lines=10> */
.L_x_44:
[----:B------:R-:W-:-:S05]  /*0430*/  VIADD R14, R4, UR4 ;  /* 0x00000004040e7c36 */ /* 0x000fca0008000000 */
[C---:B------:R-:W-:Y:S02]  /*0440*/  VIMNMX.RELU R17, PT, PT, R14.reuse, R21, PT ;  /* 0x000000150e117248 */ /* 0x040fe40003fe1100 */
[C-C-:B------:R-:W-:Y:S02]  /*0450*/  VIADDMNMX.RELU R19, R14.reuse, 0x1, R21.reuse, PT ;  /* 0x000000010e137846 */ /* 0x140fe40003801115 */
[C---:B------:R-:W-:Y:S01]  /*0460*/  VIADDMNMX.RELU R29, R14.reuse, 0x2, R21, PT ;  /* 0x000000020e1d7846 */ /* 0x040fe20003801115 */
[----:B------:R-:W-:Y:S01]  /*0470*/  IMAD.WIDE.U32 R16, R17, 0x2, R10 ;  /* 0x0000000211107825 */ /* 0x000fe200078e000a */
[----:B------:R-:W-:-:S03]  /*0480*/  VIADDMNMX.RELU R27, R14, 0x3, R21, PT ;  /* 0x000000030e1b7846 */ /* 0x000fc60003801115 */
[----:B------:R-:W-:Y:S01]  /*0490*/  IMAD.WIDE.U32 R18, R19, 0x2, R10 ;  /* 0x0000000213127825 */ /* 0x000fe200078e000a */
[C-C-:B------:R-:W-:Y:S01]  /*04a0*/  VIADDMNMX.RELU R23, R14.reuse, 0x4, R21.reuse, PT ;  /* 0x000000040e177846 */ /* 0x140fe20003801115 */
[----:B------:R0:W2:Y:S01]  /*04b0*/  LDG.E.S16 R8, desc[UR6][R16.64] ;  /* 0x0000000610087981 */ /* 0x0000a2000c1e1700 */
[C---:B------:R-:W-:Y:S01]  /*04c0*/  VIADDMNMX.RELU R15, R14.reuse, 0x5, R21, PT ;  /* 0x000000050e0f7846 */ /* 0x040fe20003801115 */
[----:B------:R-:W-:Y:S01]  /*04d0*/  IMAD.WIDE.U32 R28, R29, 0x2, R10 ;  /* 0x000000021d1c7825 */ /* 0x000fe200078e000a */
[C---:B------:R-:W-:Y:S01]  /*04e0*/  VIADDMNMX.RELU R24, R14.reuse, 0x7, R21, PT ;  /* 0x000000070e187846 */ /* 0x040fe20003801115 */
[----:B------:R1:W2:Y:S02]  /*04f0*/  LDG.E.S16 R20, desc[UR6][R18.64] ;  /* 0x0000000612147981 */ /* 0x0002a4000c1e1700 */
[----:B------:R-:W-:Y:S02]  /*0500*/  IMAD.WIDE.U32 R26, R27, 0x2, R10 ;  /* 0x000000021b1a7825 */ /* 0x000fe400078e000a */
[----:B------:R-:W3:Y:S01]  /*0510*/  LDG.E.S16 R28, desc[UR6][R28.64] ;  /* 0x000000061c1c7981 */ /* 0x000ee2000c1e1700 */
[----:B0-----:R-:W-:Y:S01]  /*0520*/  VIADDMNMX.RELU R17, R14, 0x6, R21, PT ;  /* 0x000000060e117846 */ /* 0x001fe20003801115 */
[----:B------:R-:W-:-:S02]  /*0530*/  IMAD.WIDE.U32 R22, R23, 0x2, R10 ;  /* 0x0000000217167825 */ /* 0x000fc400078e000a */
[----:B------:R-:W3:Y:S02]  /*0540*/  LDG.E.S16 R27, desc[UR6][R26.64] ;  /* 0x000000061a1b7981 */ /* 0x000ee4000c1e1700 */
[--C-:B------:R-:W-:Y:S02]  /*0550*/  IMAD.WIDE.U32 R14, R15, 0x2, R10.reuse ;  /* 0x000000020f0e7825 */ /* 0x100fe400078e000a */
[----:B------:R-:W4:Y:S02]  /*0560*/  LDG.E.S16 R22, desc[UR6][R22.64] ;  /* 0x0000000616167981 */ /* 0x000f24000c1e1700 */
[--C-:B------:R-:W-:Y:S02]  /*0570*/  IMAD.WIDE.U32 R16, R17, 0x2, R10.reuse ;  /* 0x0000000211107825 */ /* 0x100fe400078e000a */
[----:B------:R-:W4:Y:S02]  /*0580*/  LDG.E.S16 R14, desc[UR6][R14.64] ;  /* 0x000000060e0e7981 */ /* 0x000f24000c1e1700 */
[----:B-1----:R-:W-:-:S02]  /*0590*/  IMAD.WIDE.U32 R18, R24, 0x2, R10 ;  /* 0x0000000218127825 */ /* 0x002fc400078e000a */
[----:B------:R-:W5:Y:S04]  /*05a0*/  LDG.E.S16 R16, desc[UR6][R16.64] ;  /* 0x0000000610107981 */ /* 0x000f68000c1e1700 */
[----:B------:R-:W5:Y:S01]  /*05b0*/  LDG.E.S16 R18, desc[UR6][R18.64] ;  /* 0x0000000612127981 */ /* 0x000f62000c1e1700 */
[----:B------:R-:W-:-:S06]  /*05c0*/  UIADD3 UR4, UPT, UPT, UR4, 0x8, URZ ;  /* 0x0000000804047890 */ /* 0x000fcc000fffe0ff */
[----:B------:R-:W-:Y:S02]  /*05d0*/  ISETP.NE.AND P1, PT, R7, UR4, PT ;  /* 0x0000000407007c0c */ /* 0x000fe4000bf25270 */
[----:B--2---:R-:W-:-:S04]  /*05e0*/  IADD3 R8, PT, PT, R20, R25, R8 ;  /* 0x0000001914087210 */ /* 0x004fc80007ffe008 */
[----:B---3--:R-:W-:-:S04]  /*05f0*/  IADD3 R25, PT, PT, R27, R8, R28 ;  /* 0x000000081b197210 */ /* 0x008fc80007ffe01c */
[----:B----4-:R-:W-:-:S04]  /*0600*/  IADD3 R25, PT, PT, R14, R25, R22 ;  /* 0x000000190e197210 */ /* 0x010fc80007ffe016 */
[----:B-----5:R-:W-:Y:S01]  /*0610*/  IADD3 R25, PT, PT, R18, R25, R16 ;  /* 0x0000001912197210 */ /* 0x020fe20007ffe010 */
[----:B------:R-:W-:Y:S06]  /*0620*/  @P1 BRA `(.L_x_44) ;  /* 0xfffffffc00801947 */ /* 0x000fec000383ffff */
[----:B------:R-:W-:-:S07]  /*0630*/  IMAD.MOV.U32 R27, RZ, RZ, R7 ;  /* 0x000000ffff1b7224 */ /* 0x000fce00078e0007 */
.L_x_43:
[----:B------:R-:W-:-:S13]  /*0640*/  ISETP.NE.AND P1, PT, R3, RZ, PT ;  /* 0x000000ff0300720c */ /* 0x000fda0003f25270 */
[----:B------:R-:W-:Y:S05]  /*0650*/  @!P1 BRA `(.L_x_45) ;  /* 0x00000000008c9947 */ /* 0x000fea0003800000 */
[----:B------:R-:W-:Y:S01]  /*0660*/  ISETP.NE.AND P1, PT, R6, RZ, PT ;  /* 0x000000ff0600720c */ /* 0x000fe20003f25270 */
[----:B------:R-:W-:-:S12]  /*0670*/  @!P0 BRA `(.L_x_46) ;  /* 0x0000000000408947 */ /* 0x000fd80003800000 */
[----:B------:R-:W-:-:S04]  /*0680*/  IADD3 R8, PT, PT, R4, R27, RZ ;  /* 0x0000001b04087210 */ /* 0x000fc80007ffe0ff */
[C---:B------:R-:W-:Y:S02]  /*0690*/  VIMNMX.RELU R23, PT, PT, R8.reuse, R21, PT ;  /* 0x0000001508177248 */ /* 0x040fe40003fe1100 */
[C-C-:B------:R-:W-:Y:S02]  /*06a0*/  VIADDMNMX.RELU R15, R8.reuse, 0x1, R21.reuse, PT ;  /* 0x00000001080f7846 */ /* 0x140fe40003801115 */
[C---:B------:R-:W-:Y:S01]  /*06b0*/  VIADDMNMX.RELU R17, R8.reuse, 0x2, R21, PT ;  /* 0x0000000208117846 */ /* 0x040fe20003801115 */
[----:B------:R-:W-:Y:S01]  /*06c0*/  IMAD.WIDE.U32 R22, R23, 0x2, R10 ;  /* 0x0000000217167825 */ /* 0x000fe200078e000a */
[----:B------:R-:W-:-:S03]  /*06d0*/  VIADDMNMX.RELU R19, R8, 0x3, R21, PT ;  /* 0x0000000308137846 */ /* 0x000fc60003801115 */
[--C-:B------:R-:W-:Y:S02]  /*06e0*/  IMAD.WIDE.U32 R14, R15, 0x2, R10.reuse ;  /* 0x000000020f0e7825 */ /* 0x100fe400078e000a */
[----:B------:R-:W2:Y:S02]  /*06f0*/  LDG.E.S16 R22, desc[UR6][R22.64] ;  /* 0x0000000616167981 */ /* 0x000ea4000c1e1700 */
[--C-:B------:R-:W-:Y:S02]  /*0700*/  IMAD.WIDE.U32 R16, R17, 0x2, R10.reuse ;  /* 0x0000000211107825 */ /* 0x100fe400078e000a */
[----:B------:R-:W2:Y:S02]  /*0710*/  LDG.E.S16 R14, desc[UR6][R14.64] ;  /* 0x000000060e0e7981 */ /* 0x000ea4000c1e1700 */
[----:B------:R-:W-:Y:S02]  /*0720*/  IMAD.WIDE.U32 R18, R19, 0x2, R10 ;  /* 0x0000000213127825 */ /* 0x000fe400078e000a */
[----:B------:R-:W3:Y:S04]  /*0730*/  LDG.E.S16 R16, desc[UR6][R16.64] ;  /* 0x0000000610107981 */ /* 0x000ee8000c1e1700 */
[----:B------:R-:W3:Y:S01]  /*0740*/  LDG.E.S16 R18, desc[UR6][R18.64] ;  /* 0x0000000612127981 */ /* 0x000ee2000c1e1700 */
[----:B------:R-:W-:Y:S01]  /*0750*/  VIADD R27, R27, 0x4 ;  /* 0x000000041b1b7836 */ /* 0x000fe20000000000 */
[----:B--2---:R-:W-:-:S04]  /*0760*/  IADD3 R25, PT, PT, R14, R25, R22 ;  /* 0x000000190e197210 */ /* 0x004fc80007ffe016 */
[----:B---3--:R-:W-:-:S07]  /*0770*/  IADD3 R25, PT, PT, R18, R25, R16 ;  /* 0x0000001912197210 */ /* 0x008fce0007ffe010 */
.L_x_46:
[----:B------:R-:W-:Y:S05]  /*0780*/  @!P1 BRA `(.L_x_45) ;  /* 0x0000000000409947 */ /* 0x000fea0003800000 */
[----:B------:R-:W0:Y:S01]  /*0790*/  LDC R8, c[0x0][0x3b4] ;  /* 0x0000ed00ff087b82 */ /* 0x000e220000000800 */
[----:B------:R-:W-:Y:S02]  /*07a0*/  ISETP.NE.AND P1, PT, R6, 0x1, PT ;  /* 0x000000010600780c */ /* 0x000fe40003f25270 */
[----:B0-----:R-:W-:-:S11]  /*07b0*/  LOP3.LUT P2, RZ, R8, 0x1, RZ, 0xc0, !PT ;  /* 0x0000000108ff7812 */ /* 0x001fd6000784c0ff */
[----:B------:R-:W-:Y:S02]  /*07c0*/  @P1 IMAD.IADD R8, R4, 0x1, R27 ;  /* 0x0000000104081824 */ /* 0x000fe400078e021b */
[----:B------:R-:W-:-:S03]  /*07d0*/  @P1 VIADD R27, R27, 0x2 ;  /* 0x000000021b1b1836 */ /* 0x000fc60000000000 */
[C---:B------:R-:W-:Y:S02]  /*07e0*/  @P1 VIMNMX.RELU R15, PT, PT, R8.reuse, R21, PT ;  /* 0x00000015080f1248 */ /* 0x040fe40003fe1100 */
[----:B------:R-:W-:-:S03]  /*07f0*/  @P1 VIADDMNMX.RELU R17, R8, 0x1, R21, PT ;  /* 0x0000000108111846 */ /* 0x000fc60003801115 */
[----:B------:R-:W-:Y:S01]  /*0800*/  @P1 IMAD.WIDE.U32 R14, R15, 0x2, R10 ;  /* 0x000000020f0e1825 */ /* 0x000fe200078e000a */
[----:B------:R-:W-:-:S03]  /*0810*/  @P2 VIADDMNMX.RELU R19, R4, R27, R21, PT ;  /* 0x0000001b04132246 */ /* 0x000fc60003801115 */
[--C-:B------:R-:W-:Y:S02]  /*0820*/  @P1 IMAD.WIDE.U32 R16, R17, 0x2, R10.reuse ;  /* 0x0000000211101825 */ /* 0x100fe400078e000a */
[----:B------:R-:W2:Y:S02]  /*0830*/  @P1 LDG.E.S16 R14, desc[UR6][R14.64] ;  /* 0x000000060e0e1981 */ /* 0x000ea4000c1e1700 */
[----:B------:R-:W-:Y:S02]  /*0840*/  @P2 IMAD.WIDE.U32 R10, R19, 0x2, R10 ;  /* 0x00000002130a2825 */ /* 0x000fe400078e000a */
[----:B------:R-:W2:Y:S04]  /*0850*/  @P1 LDG.E.S16 R16, desc[UR6][R16.64] ;  /* 0x0000000610101981 */ /* 0x000ea8000c1e1700 */
[----:B------:R-:W3:Y:S01]  /*0860*/  @P2 LDG.E.S16 R10, desc[UR6][R10.64] ;  /* 0x000000060a0a2981 */ /* 0x000ee2000c1e1700 */
[----:B--2---:R-:W-:-:S05]  /*0870*/  @P1 IADD3 R25, PT, PT, R16, R25, R14 ;  /* 0x0000001910191210 */ /* 0x004fca0007ffe00e */
[----:B---3--:R-:W-:-:S07]  /*0880*/  @P2 IMAD.IADD R25, R25, 0x1, R10 ;  /* 0x0000000119192824 */ /* 0x008fce00078e020a */
.L_x_45:
[----:B------:R-:W0:Y:S01]  /*0890*/  LDCU UR4, c[0x0][0x3b8] ;  /* 0x00007700ff0477ac */ /* 0x000e220008000800 */
[----:B------:R-:W-:-:S05]  /*08a0*/  VIADD R9, R9, 0x1 ;  /* 0x0000000109097836 */ /* 0x000fca0000000000 */
[----:B0-----:R-:W-:-:S13]  /*08b0*/  ISETP.NE.AND P1, PT, R9, UR4, PT ;  /* 0x0000000409007c0c */ /* 0x001fda000bf25270 */
[----:B------:R-:W-:Y:S05]  /*08c0*/  @!P1 BRA `(.L_x_47) ;  /* 0x0000003000449947 */ /* 0x000fea0003800000 */
[----:B------:R-:W-:Y:S05]  /*08d0*/  BRA `(.L_x_48) ;  /* 0xfffffff800ac7947 */ /* 0x000fea000383ffff */
.L_x_143:
[C---:B------:R-:W-:Y:S01]  /*08e0*/  LOP3.LUT R6, R9.reuse, 0x7, RZ, 0xc0, !PT ;  /* 0x0000000709067812 */ /* 0x040fe200078ec0ff */
[----:B------:R-:W-:Y:S01]  /*08f0*/  IMAD.MOV.U32 R25, RZ, RZ, RZ ;  /* 0x000000ffff197224 */ /* 0x000fe200078e00ff */
[----:B------:R-:W-:Y:S02]  /*0900*/  LOP3.LUT R7, R9, 0x7ffffff8, RZ, 0xc0, !PT ;  /* 0x7ffffff809077812 */ /* 0x000fe400078ec0ff */
[----:B------:R-:W-:Y:S01]  /*0910*/  IADD3 R8, PT, PT, R11, UR4, R8 ;  /* 0x000000040b087c10 */ /* 0x000fe2000fffe008 */
[----:B------:R-:W-:Y:S01]  /*0920*/  VIADD R3, R6, 0xffffffff ;  /* 0xffffffff06037836 */ /* 0x000fe20000000000 */
[----:B------:R-:W-:Y:S01]  /*0930*/  LOP3.LUT R9, R9, 0x3, RZ, 0xc0, !PT ;  /* 0x0000000309097812 */ /* 0x000fe200078ec0ff */
[----:B------:R-:W-:Y:S01]  /*0940*/  IMAD.MOV R10, RZ, RZ, -R7 ;  /* 0x000000ffff0a7224 */ /* 0x000fe200078e0a07 */
[----:B------:R-:W-:Y:S01]  /*0950*/  IADD3 R8, PT, PT, R8, 0x3, -R15 ;  /* 0x0000000308087810 */ /* 0x000fe20007ffe80f */
[----:B------:R-:W-:Y:S01]  /*0960*/  UMOV UR4, URZ ;  /* 0x000000ff00047c82 */ /* 0x000fe20008000000 */
[----:B------:R-:W-:-:S13]  /*0970*/  ISETP.GE.U32.AND P5, PT, R3, 0x3, PT ;  /* 0x000000030300780c */ /* 0x000fda0003fa6070 */
.L_x_56:
[----:B0-----:R-:W0:Y:S01]  /*0980*/  LDCU UR8, c[0x0][0x388] ;  /* 0x00007100ff0877ac */ /* 0x001e220008000800 */
[----:B------:R-:W-:Y:S01]  /*0990*/  VIADD R3, R2, UR4 ;  /* 0x0000000402037c36 */ /* 0x000fe20008000000 */
[----:B------:R-:W-:Y:S01]  /*09a0*/  ISETP.GE.U32.AND P2, PT, R5, 0x7, PT ;  /* 0x000000070500780c */ /* 0x000fe20003f46070 */
[----:B------:R-:W1:Y:S01]  /*09b0*/  LDCU.64 UR10, c[0x0][0x380] ;  /* 0x00007000ff0a77ac */ /* 0x000e620008000a00 */
[----:B------:R-:W2:Y:S01]  /*09c0*/  LDCU UR5, c[0x0][0x390] ;  /* 0x00007200ff0577ac */ /* 0x000ea20008000800 */
[----:B0-----:R-:W-:-:S05]  /*09d0*/  IMAD R11, R3, UR8, RZ ;  /* 0x00000008030b7c24 */ /* 0x001fca000f8e02ff */
[----:B-1----:R-:W-:Y:S02]  /*09e0*/  IADD3 R14, P1, PT, R11, UR10, RZ ;  /* 0x0000000a0b0e7c10 */ /* 0x002fe4000ff3e0ff */
[----:B--2---:R-:W-:Y:S02]  /*09f0*/  ISETP.GE.AND P0, PT, R3, UR5, PT ;  /* 0x0000000503007c0c */ /* 0x004fe4000bf06270 */
[----:B------:R-:W-:Y:S02]  /*0a00*/  LEA.HI.X.SX32 R15, R11, UR11, 0x1, P1 ;  /* 0x0000000b0b0f7c11 */ /* 0x000fe400088f0eff */
[----:B------:R-:W-:Y:S01]  /*0a10*/  ISETP.LT.OR P0, PT, R3, RZ, P0 ;  /* 0x000000ff0300720c */ /* 0x000fe20000701670 */
[----:B------:R-:W-:Y:S01]  /*0a20*/  IMAD.MOV.U32 R3, RZ, RZ, RZ ;  /* 0x000000ffff037224 */ /* 0x000fe200078e00ff */
[----:B------:R-:W-:Y:S11]  /*0a30*/  @!P2 BRA `(.L_x_49) ;  /* 0x000000040000a947 */ /* 0x000ff60003800000 */
[----:B------:R-:W-:Y:S01]  /*0a40*/  IMAD.MOV.U32 R11, RZ, RZ, R8 ;  /* 0x000000ffff0b7224 */ /* 0x000fe200078e0008 */
[----:B------:R-:W0:Y:S01]  /*0a50*/  LDCU UR5, c[0x0][0x38c] ;  /* 0x00007180ff0577ac */ /* 0x000e220008000800 */
[----:B------:R-:W-:-:S07]  /*0a60*/  IMAD.MOV.U32 R3, RZ, RZ, R10 ;  /* 0x000000ffff037224 */ /* 0x000fce00078e000a */
.L_x_50:
[C---:B------:R-:W-:Y:S01]  /*0a70*/  VIADD R23, R11.reuse, 0xfffffffe ;  /* 0xfffffffe0b177836 */ /* 0x040fe20000000000 */
[C---:B------:R-:W-:Y:S01]  /*0a80*/  IADD3 R17, PT, PT, R11.reuse, -0x3, RZ ;  /* 0xfffffffd0b117810 */ /* 0x040fe20007ffe0ff */
[C---:B------:R-:W-:Y:S01]  /*0a90*/  VIADD R21, R11.reuse, 0xffffffff ;  /* 0xffffffff0b157836 */ /* 0x040fe20000000000 */
[----:B------:R-:W-:Y:S01]  /*0aa0*/  CS2R R28, SRZ ;  /* 0x00000000001c7805 */ /* 0x000fe2000001ff00 */
[----:B------:R-:W-:Y:S01]  /*0ab0*/  VIADD R19, R11, 0x1 ;  /* 0x000000010b137836 */ /* 0x000fe20000000000 */
[----:B0-----:R-:W-:Y:S01]  /*0ac0*/  ISETP.GE.AND P2, PT, R23, UR5, PT ;  /* 0x0000000517007c0c */ /* 0x001fe2000bf46270 */
[----:B------:R-:W-:Y:S01]  /*0ad0*/  VIADD R20, R11, 0x2 ;  /* 0x000000020b147836 */ /* 0x000fe20000000000 */
[----:B------:R-:W-:Y:S02]  /*0ae0*/  ISETP.GE.AND P1, PT, R17, UR5, PT ;  /* 0x0000000511007c0c */ /* 0x000fe4000bf26270 */
[----:B------:R-:W-:Y:S02]  /*0af0*/  CS2R R26, SRZ ;  /* 0x00000000001a7805 */ /* 0x000fe4000001ff00 */
[----:B------:R-:W-:-:S02]  /*0b00*/  ISETP.LT.OR P2, PT, R23, RZ, P2 ;  /* 0x000000ff1700720c */ /* 0x000fc40001741670 */
[----:B------:R-:W-:Y:S02]  /*0b10*/  ISETP.LT.OR P1, PT, R17, RZ, P1 ;  /* 0x000000ff1100720c */ /* 0x000fe40000f21670 */
[----:B------:R-:W-:Y:S02]  /*0b20*/  PLOP3.LUT P3, PT, P2, P0, PT, 0xf8, 0x8f ;  /* 0x00000000008f781c */ /* 0x000fe40001761f70 */
[----:B------:R-:W-:Y:S02]  /*0b30*/  PLOP3.LUT P4, PT, P1, P0, PT, 0xf8, 0x8f ;  /* 0x00000000008f781c */ /* 0x000fe40000f81f70 */
[----:B------:R-:W-:Y:S02]  /*0b40*/  ISETP.GE.AND P1, PT, R21, UR5, PT ;  /* 0x0000000515007c0c */ /* 0x000fe4000bf26270 */
[----:B------:R-:W-:Y:S02]  /*0b50*/  ISETP.GE.AND P2, PT, R19, UR5, PT ;  /* 0x0000000513007c0c */ /* 0x000fe4000bf46270 */
[----:B------:R-:W-:-:S02]  /*0b60*/  ISETP.LT.OR P1, PT, R21, RZ, P1 ;  /* 0x000000ff1500720c */ /* 0x000fc40000f21670 */
[----:B------:R-:W-:Y:S02]  /*0b70*/  ISETP.LT.OR P6, PT, R19, RZ, P2 ;  /* 0x000000ff1300720c */ /* 0x000fe400017c1670 */
[----:B------:R-:W-:Y:S01]  /*0b80*/  PLOP3.LUT P2, PT, P1, P0, PT, 0xf8, 0x8f ;  /* 0x00000000008f781c */ /* 0x000fe20000f41f70 */
[----:B------:R-:W-:Y:S01]  /*0b90*/  @!P3 IMAD.WIDE.U32 R22, R23, 0x2, R14 ;  /* 0x000000021716b825 */ /* 0x000fe200078e000e */
[----:B------:R-:W-:-:S03]  /*0ba0*/  PLOP3.LUT P1, PT, P6, P0, PT, 0xf8, 0x8f ;  /* 0x00000000008f781c */ /* 0x000fc60003721f70 */
[----:B------:R-:W-:Y:S01]  /*0bb0*/  @!P4 IMAD.WIDE.U32 R16, R17, 0x2, R14 ;  /* 0x000000021110c825 */ /* 0x000fe200078e000e */
[----:B------:R-:W2:Y:S01]  /*0bc0*/  @!P3 LDG.E.S16 R28, desc[UR6][R22.64] ;  /* 0x00000006161cb981 */ /* 0x000ea2000c1e1700 */
[----:B------:R-:W-:-:S03]  /*0bd0*/  ISETP.GE.AND P3, PT, R20, UR5, PT ;  /* 0x0000000514007c0c */ /* 0x000fc6000bf66270 */
[----:B------:R0:W2:Y:S01]  /*0be0*/  @!P4 LDG.E.S16 R27, desc[UR6][R16.64] ;  /* 0x00000006101bc981 */ /* 0x0000a2000c1e1700 */
[----:B------:R-:W-:Y:S01]  /*0bf0*/  ISETP.LT.OR P3, PT, R20, RZ, P3 ;  /* 0x000000ff1400720c */ /* 0x000fe20001f61670 */
[----:B------:R-:W-:Y:S01]  /*0c00*/  IMAD.MOV.U32 R24, RZ, RZ, RZ ;  /* 0x000000ffff187224 */ /* 0x000fe200078e00ff */
[----:B------:R-:W-:Y:S02]  /*0c10*/  ISETP.GE.AND P4, PT, R11, UR5, PT ;  /* 0x000000050b007c0c */ /* 0x000fe4000bf86270 */
[----:B------:R-:W-:Y:S01]  /*0c20*/  PLOP3.LUT P3, PT, P3, P0, PT, 0xf8, 0x8f ;  /* 0x00000000008f781c */ /* 0x000fe20001f61f70 */
[----:B------:R-:W-:-:S04]  /*0c30*/  @!P1 IMAD.WIDE.U32 R18, R19, 0x2, R14 ;  /* 0x0000000213129825 */ /* 0x000fc800078e000e */
[----:B0-----:R-:W-:Y:S01]  /*0c40*/  @!P2 IMAD.WIDE.U32 R16, R21, 0x2, R14 ;  /* 0x000000021510a825 */ /* 0x001fe200078e000e */
[----:B------:R-:W3:Y:S03]  /*0c50*/  @!P1 LDG.E.S16 R24, desc[UR6][R18.64] ;  /* 0x0000000612189981 */ /* 0x000ee6000c1e1700 */
[C---:B------:R-:W-:Y:S01]  /*0c60*/  VIADD R21, R11.reuse, 0x4 ;  /* 0x000000040b157836 */ /* 0x040fe20000000000 */
[----:B------:R0:W4:Y:S01]  /*0c70*/  @!P2 LDG.E.S16 R26, desc[UR6][R16.64] ;  /* 0x00000006101aa981 */ /* 0x000122000c1e1700 */
[C---:B------:R-:W-:Y:S01]  /*0c80*/  VIADD R23, R11.reuse, 0x3 ;  /* 0x000000030b177836 */ /* 0x040fe20000000000 */
[----:B------:R-:W-:Y:S02]  /*0c90*/  ISETP.LT.OR P2, PT, R11, RZ, P4 ;  /* 0x000000ff0b00720c */ /* 0x000fe40002741670 */
[----:B------:R-:W-:Y:S02]  /*0ca0*/  ISETP.GE.AND P1, PT, R21, UR5, PT ;  /* 0x0000000515007c0c */ /* 0x000fe4000bf26270 */
[----:B------:R-:W-:-:S02]  /*0cb0*/  PLOP3.LUT P2, PT, P2, P0, PT, 0xf8, 0x8f ;  /* 0x00000000008f781c */ /* 0x000fc40001741f70 */
[----:B------:R-:W-:Y:S02]  /*0cc0*/  ISETP.GE.AND P4, PT, R23, UR5, PT ;  /* 0x0000000517007c0c */ /* 0x000fe4000bf86270 */
[----:B------:R-:W-:Y:S02]  /*0cd0*/  ISETP.LT.OR P1, PT, R21, RZ, P1 ;  /* 0x000000ff1500720c */ /* 0x000fe40000f21670 */
[----:B------:R-:W-:Y:S01]  /*0ce0*/  ISETP.LT.OR P4, PT, R23, RZ, P4 ;  /* 0x000000ff1700720c */ /* 0x000fe20002781670 */
[--C-:B0-----:R-:W-:Y:S01]  /*0cf0*/  @!P3 IMAD.WIDE.U32 R16, R20, 0x2, R14.reuse ;  /* 0x000000021410b825 */ /* 0x101fe200078e000e */
[----:B------:R-:W-:Y:S02]  /*0d00*/  PLOP3.LUT P1, PT, P1, P0, PT, 0xf8, 0x8f ;  /* 0x00000000008f781c */ /* 0x000fe40000f21f70 */
[----:B------:R-:W-:Y:S02]  /*0d10*/  PLOP3.LUT P4, PT, P4, P0, PT, 0xf8, 0x8f ;  /* 0x00000000008f781c */ /* 0x000fe40002781f70 */
[----:B------:R0:W3:Y:S01]  /*0d20*/  @!P3 LDG.E.S16 R29, desc[UR6][R16.64] ;  /* 0x00000006101db981 */ /* 0x0000e2000c1e1700 */
[----:B------:R-:W-:Y:S01]  /*0d30*/  @!P2 IMAD.WIDE.U32 R18, R11, 0x2, R14 ;  /* 0x000000020b12a825 */ /* 0x000fe200078e000e */
[----:B0-----:R-:W-:-:S07]  /*0d40*/  CS2R R16, SRZ ;  /* 0x0000000000107805 */ /* 0x001fce000001ff00 */
[--C-:B------:R-:W-:Y:S01]  /*0d50*/  @!P1 IMAD.WIDE.U32 R20, R21, 0x2, R14.reuse ;  /* 0x0000000215149825 */ /* 0x100fe200078e000e */
[----:B------:R0:W4:Y:S03]  /*0d60*/  @!P2 LDG.E.S16 R17, desc[UR6][R18.64] ;  /* 0x000000061211a981 */ /* 0x000126000c1e1700 */
[----:B------:R-:W-:Y:S01]  /*0d70*/  @!P4 IMAD.WIDE.U32 R22, R23, 0x2, R14 ;  /* 0x000000021716c825 */ /* 0x000fe200078e000e */
[----:B------:R-:W5:Y:S03]  /*0d80*/  @!P1 LDG.E.S16 R16, desc[UR6][R20.64] ;  /* 0x0000000614109981 */ /* 0x000f66000c1e1700 */
[----:B0-----:R-:W-:-:S06]  /*0d90*/  IMAD.MOV.U32 R19, RZ, RZ, RZ ;  /* 0x000000ffff137224 */ /* 0x001fcc00078e00ff */
[----:B------:R-:W5:Y:S01]  /*0da0*/  @!P4 LDG.E.S16 R19, desc[UR6][R22.64] ;  /* 0x000000061613c981 */ /* 0x000f62000c1e1700 */
[----:B------:R-:W-:-:S05]  /*0db0*/  VIADD R3, R3, 0x8 ;  /* 0x0000000803037836 */ /* 0x000fca0000000000 */
[----:B------:R-:W-:Y:S01]  /*0dc0*/  ISETP.NE.AND P1, PT, R3, RZ, PT ;  /* 0x000000ff0300720c */ /* 0x000fe20003f25270 */
[----:B------:R-:W-:Y:S01]  /*0dd0*/  VIADD R11, R11, 0x8 ;  /* 0x000000080b0b7836 */ /* 0x000fe20000000000 */
[----:B--2---:R-:W-:-:S04]  /*0de0*/  IADD3 R27, PT, PT, R28, R27, R25 ;  /* 0x0000001b1c1b7210 */ /* 0x004fc80007ffe019 */
[----:B----4-:R-:W-:-:S04]  /*0df0*/  IADD3 R17, PT, PT, R17, R26, R27 ;  /* 0x0000001a11117210 */ /* 0x010fc80007ffe01b */
[----:B---3--:R-:W-:-:S04]  /*0e00*/  IADD3 R17, PT, PT, R29, R24, R17 ;  /* 0x000000181d117210 */ /* 0x008fc80007ffe011 */
[----:B-----5:R-:W-:Y:S01]  /*0e10*/  IADD3 R25, PT, PT, R16, R19, R17 ;  /* 0x0000001310197210 */ /* 0x020fe20007ffe011 */
[----:B------:R-:W-:Y:S06]  /*0e20*/  @P1 BRA `(.L_x_50) ;  /* 0xfffffffc00101947 */ /* 0x000fec000383ffff */
[----:B------:R-:W-:-:S07]  /*0e30*/  IMAD.MOV.U32 R3, RZ, RZ, R7 ;  /* 0x000000ffff037224 */ /* 0x000fce00078e0007 */
.L_x_49:
[----:B------:R-:W-:-:S13]  /*0e40*/  ISETP.NE.AND P1, PT, R6, RZ, PT ;  /* 0x000000ff0600720c */ /* 0x000fda0003f25270 */
[----:B------:R-:W-:Y:S05]  /*0e50*/  @!P1 BRA `(.L_x_51) ;  /* 0x0000000400189947 */ /* 0x000fea0003800000 */
[----:B------:R-:W-:Y:S01]  /*0e60*/  ISETP.NE.AND P6, PT, R9, RZ, PT ;  /* 0x000000ff0900720c */ /* 0x000fe20003fc5270 */
[----:B------:R-:W-:-:S12]  /*0e70*/  @!P5 BRA `(.L_x_52) ;  /* 0x000000000080d947 */ /* 0x000fd80003800000 */
[----:B------:R-:W0:Y:S01]  /*0e80*/  LDCU UR5, c[0x0][0x38c] ;  /* 0x00007180ff0577ac */ /* 0x000e220008000800 */
[----:B------:R-:W-:Y:S02]  /*0e90*/  IMAD.IADD R21, R4, 0x1, R3 ;  /* 0x0000000104157824 */ /* 0x000fe400078e0203 */
[----:B------:R-:W-:Y:S02]  /*0ea0*/  IMAD.MOV.U32 R24, RZ, RZ, RZ ;  /* 0x000000ffff187224 */ /* 0x000fe400078e00ff */
[C---:B------:R-:W-:Y:S01]  /*0eb0*/  VIADD R17, R21.reuse, 0x1 ;  /* 0x0000000115117836 */ /* 0x040fe20000000000 */
[C---:B------:R-:W-:Y:S01]  /*0ec0*/  IADD3 R23, PT, PT, R21.reuse, 0x3, RZ ;  /* 0x0000000315177810 */ /* 0x040fe20007ffe0ff */
[C---:B------:R-:W-:Y:S02]  /*0ed0*/  VIADD R19, R21.reuse, 0x2 ;  /* 0x0000000215137836 */ /* 0x040fe40000000000 */
[----:B------:R-:W-:Y:S01]  /*0ee0*/  IMAD.MOV.U32 R11, RZ, RZ, RZ ;  /* 0x000000ffff0b7224 */ /* 0x000fe200078e00ff */
[----:B0-----:R-:W-:-:S02]  /*0ef0*/  ISETP.GE.AND P1, PT, R21, UR5, PT ;  /* 0x0000000515007c0c */ /* 0x001fc4000bf26270 */
[----:B------:R-:W-:Y:S02]  /*0f00*/  ISETP.GE.AND P4, PT, R17, UR5, PT ;  /* 0x0000000511007c0c */ /* 0x000fe4000bf86270 */
[----:B------:R-:W-:Y:S02]  /*0f10*/  ISETP.LT.OR P1, PT, R21, RZ, P1 ;  /* 0x000000ff1500720c */ /* 0x000fe40000f21670 */
[----:B------:R-:W-:Y:S02]  /*0f20*/  ISETP.GE.AND P3, PT, R19, UR5, PT ;  /* 0x0000000513007c0c */ /* 0x000fe4000bf66270 */
[----:B------:R-:W-:Y:S02]  /*0f30*/  PLOP3.LUT P1, PT, P1, P0, PT, 0xf8, 0x8f ;  /* 0x00000000008f781c */ /* 0x000fe40000f21f70 */
[----:B------:R-:W-:Y:S02]  /*0f40*/  ISETP.LT.OR P4, PT, R17, RZ, P4 ;  /* 0x000000ff1100720c */ /* 0x000fe40002781670 */
[----:B------:R-:W-:-:S02]  /*0f50*/  ISETP.LT.OR P3, PT, R19, RZ, P3 ;  /* 0x000000ff1300720c */ /* 0x000fc40001f61670 */
[C---:B------:R-:W-:Y:S02]  /*0f60*/  ISETP.GE.AND P2, PT, R23.reuse, UR5, PT ;  /* 0x0000000517007c0c */ /* 0x040fe4000bf46270 */
[----:B------:R-:W-:Y:S02]  /*0f70*/  PLOP3.LUT P4, PT, P4, P0, PT, 0xf8, 0x8f ;  /* 0x00000000008f781c */ /* 0x000fe40002781f70 */
[----:B------:R-:W-:Y:S02]  /*0f80*/  PLOP3.LUT P3, PT, P3, P0, PT, 0xf8, 0x8f ;  /* 0x00000000008f781c */ /* 0x000fe40001f61f70 */
[----:B------:R-:W-:Y:S01]  /*0f90*/  ISETP.LT.OR P2, PT, R23, RZ, P2 ;  /* 0x000000ff1700720c */ /* 0x000fe20001741670 */
[----:B------:R-:W-:-:S03]  /*0fa0*/  @!P1 IMAD.WIDE.U32 R20, R21, 0x2, R14 ;  /* 0x0000000215149825 */ /* 0x000fc600078e000e */
[----:B------:R-:W-:Y:S02]  /*0fb0*/  PLOP3.LUT P2, PT, P2, P0, PT, 0xf8, 0x8f ;  /* 0x00000000008f781c */ /* 0x000fe40001741f70 */
[----:B------:R-:W-:Y:S01]  /*0fc0*/  CS2R R26, SRZ ;  /* 0x00000000001a7805 */ /* 0x000fe2000001ff00 */
[----:B------:R-:W2:Y:S02]  /*0fd0*/  @!P1 LDG.E.S16 R24, desc[UR6][R20.64] ;  /* 0x0000000614189981 */ /* 0x000ea4000c1e1700 */
[----:B------:R-:W-:-:S04]  /*0fe0*/  @!P4 IMAD.WIDE.U32 R16, R17, 0x2, R14 ;  /* 0x000000021110c825 */ /* 0x000fc800078e000e */
[--C-:B------:R-:W-:Y:S01]  /*0ff0*/  @!P3 IMAD.WIDE.U32 R18, R19, 0x2, R14.reuse ;  /* 0x000000021312b825 */ /* 0x100fe200078e000e */
[----:B------:R-:W3:Y:S03]  /*1000*/  @!P4 LDG.E.S16 R11, desc[UR6][R16.64] ;  /* 0x00000006100bc981 */ /* 0x000ee6000c1e1700 */
[----:B------:R-:W-:Y:S01]  /*1010*/  @!P2 IMAD.WIDE.U32 R22, R23, 0x2, R14 ;  /* 0x000000021716a825 */ /* 0x000fe200078e000e */
[----:B------:R-:W3:Y:S04]  /*1020*/  @!P3 LDG.E.S16 R26, desc[UR6][R18.64] ;  /* 0x00000006121ab981 */ /* 0x000ee8000c1e1700 */
[----:B------:R-:W4:Y:S01]  /*1030*/  @!P2 LDG.E.S16 R27, desc[UR6][R22.64] ;  /* 0x00000006161ba981 */ /* 0x000f22000c1e1700 */
[----:B------:R-:W-:-:S02]  /*1040*/  VIADD R3, R3, 0x4 ;  /* 0x0000000403037836 */ /* 0x000fc40000000000 */
[----:B--2---:R-:W-:-:S05]  /*1050*/  IMAD.IADD R24, R25, 0x1, R24 ;  /* 0x0000000119187824 */ /* 0x004fca00078e0218 */
[----:B---3--:R-:W-:-:S05]  /*1060*/  IADD3 R24, PT, PT, R26, R11, R24 ;  /* 0x0000000b1a187210 */ /* 0x008fca0007ffe018 */
[----:B----4-:R-:W-:-:S07]  /*1070*/  IMAD.IADD R25, R24, 0x1, R27 ;  /* 0x0000000118197824 */ /* 0x010fce00078e021b */
.L_x_52:
[----:B------:R-:W-:Y:S05]  /*1080*/  @!P6 BRA `(.L_x_51) ;  /* 0x00000000008ce947 */ /* 0x000fea0003800000 */
[----:B------:R-:W0:Y:S01]  /*1090*/  LDCU UR5, c[0x0][0x3b4] ;  /* 0x00007680ff0577ac */ /* 0x000e220008000800 */
[----:B------:R-:W-:Y:S01]  /*10a0*/  ISETP.NE.AND P1, PT, R9, 0x1, PT ;  /* 0x000000010900780c */ /* 0x000fe20003f25270 */
[----:B0-----:R-:W-:-:S12]  /*10b0*/  ULOP3.LUT UP0, URZ, UR5, 0x1, URZ, 0xc0, !UPT ;  /* 0x0000000105ff7892 */ /* 0x001fd8000f80c0ff */
[----:B------:R-:W-:Y:S05]  /*10c0*/  @!P1 BRA `(.L_x_53) ;  /* 0x0000000000489947 */ /* 0x000fea0003800000 */
[----:B------:R-:W0:Y:S01]  /*10d0*/  LDCU UR5, c[0x0][0x38c] ;  /* 0x00007180ff0577ac */ /* 0x000e220008000800 */
[----:B------:R-:W-:Y:S02]  /*10e0*/  IMAD.IADD R17, R4, 0x1, R3 ;  /* 0x0000000104117824 */ /* 0x000fe400078e0203 */
[----:B------:R-:W-:Y:S02]  /*10f0*/  IMAD.MOV.U32 R20, RZ, RZ, RZ ;  /* 0x000000ffff147224 */ /* 0x000fe400078e00ff */
[C---:B------:R-:W-:Y:S02]  /*1100*/  VIADD R19, R17.reuse, 0x1 ;  /* 0x0000000111137836 */ /* 0x040fe40000000000 */
[----:B------:R-:W-:Y:S01]  /*1110*/  IMAD.MOV.U32 R11, RZ, RZ, RZ ;  /* 0x000000ffff0b7224 */ /* 0x000fe200078e00ff */
[----:B0-----:R-:W-:Y:S02]  /*1120*/  ISETP.GE.AND P1, PT, R17, UR5, PT ;  /* 0x0000000511007c0c */ /* 0x001fe4000bf26270 */
[----:B------:R-:W-:-:S02]  /*1130*/  ISETP.GE.AND P2, PT, R19, UR5, PT ;  /* 0x0000000513007c0c */ /* 0x000fc4000bf46270 */
[----:B------:R-:W-:Y:S02]  /*1140*/  ISETP.LT.OR P1, PT, R17, RZ, P1 ;  /* 0x000000ff1100720c */ /* 0x000fe40000f21670 */
[----:B------:R-:W-:Y:S02]  /*1150*/  ISETP.LT.OR P2, PT, R19, RZ, P2 ;  /* 0x000000ff1300720c */ /* 0x000fe40001741670 */
[----:B------:R-:W-:Y:S02]  /*1160*/  PLOP3.LUT P1, PT, P1, P0, PT, 0xf8, 0x8f ;  /* 0x00000000008f781c */ /* 0x000fe40000f21f70 */
[----:B------:R-:W-:-:S11]  /*1170*/  PLOP3.LUT P2, PT, P2, P0, PT, 0xf8, 0x8f ;  /* 0x00000000008f781c */ /* 0x000fd60001741f70 */
[----:B------:R-:W-:-:S04]  /*1180*/  @!P1 IMAD.WIDE.U32 R16, R17, 0x2, R14 ;  /* 0x0000000211109825 */ /* 0x000fc800078e000e */
[----:B------:R-:W-:Y:S01]  /*1190*/  @!P2 IMAD.WIDE.U32 R18, R19, 0x2, R14 ;  /* 0x000000021312a825 */ /* 0x000fe200078e000e */
[----:B------:R-:W2:Y:S04]  /*11a0*/  @!P1 LDG.E.S16 R20, desc[UR6][R16.64] ;  /* 0x0000000610149981 */ /* 0x000ea8000c1e1700 */
[----:B------:R-:W3:Y:S01]  /*11b0*/  @!P2 LDG.E.S16 R11, desc[UR6][R18.64] ;  /* 0x00000006120ba981 */ /* 0x000ee2000c1e1700 */
[----:B------:R-:W-:Y:S02]  /*11c0*/  VIADD R3, R3, 0x2 ;  /* 0x0000000203037836 */ /* 0x000fe40000000000 */
[----:B--2---:R-:W-:-:S04]  /*11d0*/  IMAD.IADD R20, R25, 0x1, R20 ;  /* 0x0000000119147824 */ /* 0x004fc800078e0214 */
[----:B---3--:R-:W-:-:S07]  /*11e0*/  IMAD.IADD R25, R20, 0x1, R11 ;  /* 0x0000000114197824 */ /* 0x008fce00078e020b */
.L_x_53:
[----:B------:R-:W-:Y:S05]  /*11f0*/  BRA.U !UP0, `(.L_x_51) ;  /* 0x0000000108307547 */ /* 0x000fea000b800000 */
[----:B------:R-:W0:Y:S01]  /*1200*/  LDCU UR5, c[0x0][0x38c] ;  /* 0x00007180ff0577ac */ /* 0x000e220008000800 */
[----:B------:R-:W-:Y:S01]  /*1210*/  IMAD.IADD R3, R4, 0x1, R3 ;  /* 0x0000000104037824 */ /* 0x000fe200078e0203 */
[----:B------:R-:W-:Y:S01]  /*1220*/  BSSY.RECONVERGENT B0, `(.L_x_54) ;  /* 0x0000008000007945 */ /* 0x000fe20003800200 */
[----:B------:R-:W-:-:S03]  /*1230*/  HFMA2 R16, -RZ, RZ, 0, 0 ;  /* 0x00000000ff107431 */ /* 0x000fc600000001ff */
[----:B0-----:R-:W-:-:S04]  /*1240*/  ISETP.GE.AND P1, PT, R3, UR5, PT ;  /* 0x0000000503007c0c */ /* 0x001fc8000bf26270 */
[----:B------:R-:W-:-:S04]  /*1250*/  ISETP.LT.OR P1, PT, R3, RZ, P1 ;  /* 0x000000ff0300720c */ /* 0x000fc80000f21670 */
[----:B------:R-:W-:-:S13]  /*1260*/  PLOP3.LUT P1, PT, P1, P0, PT, 0xf8, 0x8f ;  /* 0x00000000008f781c */ /* 0x000fda0000f21f70 */
[----:B------:R-:W-:Y:S05]  /*1270*/  @P1 BRA `(.L_x_55) ;  /* 0x0000000000081947 */ /* 0x000fea0003800000 */
[----:B------:R-:W-:-:S05]  /*1280*/  IMAD.WIDE.U32 R14, R3, 0x2, R14 ;  /* 0x00000002030e7825 */ /* 0x000fca00078e000e */
[----:B------:R0:W5:Y:S02]  /*1290*/  LDG.E.S16 R16, desc[UR6][R14.64] ;  /* 0x000000060e107981 */ /* 0x000164000c1e1700 */
.L_x_55:
[----:B------:R-:W-:Y:S05]  /*12a0*/  BSYNC.RECONVERGENT B0 ;  /* 0x0000000000007941 */ /* 0x000fea0003800200 */
.L_x_54:
[----:B-----5:R-:W-:-:S07]  /*12b0*/  IMAD.IADD R25, R25, 0x1, R16 ;  /* 0x0000000119197824 */ /* 0x020fce00078e0210 */
.L_x_51:
[----:B------:R-:W1:Y:S01]  /*12c0*/  LDCU UR5, c[0x0][0x3b8] ;  /* 0x00007700ff0577ac */ /* 0x000e620008000800 */
[----:B------:R-:W-:-:S04]  /*12d0*/  UIADD3 UR4, UPT, UPT, UR4, 0x1, URZ ;  /* 0x0000000104047890 */ /* 0x000fc8000fffe0ff */
[----:B-1----:R-:W-:-:S09]  /*12e0*/  UISETP.NE.AND UP0, UPT, UR4, UR5, UPT ;  /* 0x000000050400728c */ /* 0x002fd2000bf05270 */
[----:B------:R-:W-:Y:S05]  /*12f0*/  BRA.U !UP0, `(.L_x_47) ;  /* 0x0000002508b87547 */ /* 0x000fea000b800000 */
[----:B------:R-:W-:Y:S05]  /*1300*/  BRA `(.L_x_56) ;  /* 0xfffffff4009c7947 */ /* 0x000fea000383ffff */
.L_x_42:
[----:B------:R-:W-:Y:S02]  /*1310*/  IMAD.MOV.U32 R6, RZ, RZ, -0x3 ;  /* 0xfffffffdff067424 */ /* 0x000fe400078e00ff */
[----:B------:R-:W-:-:S03]  /*1320*/  VIADD R5, R9, 0xffffffff ;  /* 0xffffffff09057836 */ /* 0x000fc60000000000 */
[----:B------:R-:W-:-:S05]  /*1330*/  VIADDMNMX.U32 R3, R3, R6, 0x2, PT ;  /* 0x0000000203037446 */ /* 0x000fca0003800006 */
[----:B------:R-:W-:-:S04]  /*1340*/  IMAD.SHL.U32 R3, R3, 0x4, RZ ;  /* 0x0000000403037824 */ /* 0x000fc800078e00ff */
[----:B------:R-:W0:Y:S02]  /*1350*/  LDC R6, c[0x2][R3+0xc] ;  /* 0x0080030003067b82 */ /* 0x000e240000000800 */
[----:B0-----:R-:W-:-:S04]  /*1360*/  SHF.R.S32.HI R7, RZ, 0x1f, R6 ;  /* 0x0000001fff077819 */ /* 0x001fc80000011406 */
.L_x_146:
[----:B------:R-:W-:Y:S05]  /*1370*/  BRX R6 -0x1380                                                                                                 (*"BRANCH_TARGETS .L_x_147,.L_x_148,.L_x_47"*) ;  /* 0xffffffec06207949 */ /* 0x000fea000383ffff */
.L_x_148:
[C---:B------:R-:W-:Y:S01]  /*1380*/  LOP3.LUT R21, R9.reuse, 0x7, RZ, 0xc0, !PT ;  /* 0x0000000709157812 */ /* 0x040fe200078ec0ff */
[----:B------:R-:W-:Y:S01]  /*1390*/  IMAD.MOV.U32 R25, RZ, RZ, RZ ;  /* 0x000000ffff197224 */ /* 0x000fe200078e00ff */
[C---:B------:R-:W-:Y:S01]  /*13a0*/  LOP3.LUT R24, R9.reuse, 0x3, RZ, 0xc0, !PT ;  /* 0x0000000309187812 */ /* 0x040fe200078ec0ff */
[----:B------:R-:W-:Y:S01]  /*13b0*/  UMOV UR4, URZ ;  /* 0x000000ff00047c82 */ /* 0x000fe20008000000 */
[----:B------:R-:W-:Y:S01]  /*13c0*/  LOP3.LUT R20, R9, 0x7ffffff8, RZ, 0xc0, !PT ;  /* 0x7ffffff809147812 */ /* 0x000fe200078ec0ff */
[----:B------:R-:W-:-:S05]  /*13d0*/  VIADD R3, R21, 0xffffffff ;  /* 0xffffffff15037836 */ /* 0x000fca0000000000 */
[----:B------:R-:W-:-:S13]  /*13e0*/  ISETP.GE.U32.AND P0, PT, R3, 0x3, PT ;  /* 0x000000030300780c */ /* 0x000fda0003f06070 */
.L_x_61:
[----:B------:R-:W0:Y:S01]  /*13f0*/  LDC R7, c[0x0][0x390] ;  /* 0x0000e400ff077b82 */ /* 0x000e220000000800 */
[----:B------:R-:W-:Y:S01]  /*1400*/  VIADD R3, R2, UR4 ;  /* 0x0000000402037c36 */ /* 0x000fe20008000000 */
[----:B------:R-:W1:Y:S01]  /*1410*/  LDCU UR5, c[0x0][0x388] ;  /* 0x00007100ff0577ac */ /* 0x000e620008000800 */
[----:B------:R-:W-:-:S03]  /*1420*/  ISETP.GE.U32.AND P2, PT, R5, 0x7, PT ;  /* 0x000000070500780c */ /* 0x000fc60003f46070 */
        /* <DEDUP_REMOVED lines=12> */
[----:B------:R-:W-:Y:S01]  /*14f0*/  IMAD.MOV.U32 R3, RZ, RZ, RZ ;  /* 0x000000ffff037224 */ /* 0x000fe200078e00ff */
[----:B------:R-:W-:Y:S07]  /*1500*/  @!P2 BRA `(.L_x_57) ;  /* 0x000000040028a947 */ /* 0x000fee0003800000 */
[----:B------:R-:W0:Y:S01]  /*1510*/  LDC R3, c[0x0][0x38c] ;  /* 0x0000e300ff037b82 */ /* 0x000e220000000800 */
[----:B------:R-:W-:-:S05]  /*1520*/  UMOV UR5, URZ ;  /* 0x000000ff00057c82 */ /* 0x000fca0008000000 */
.L_x_58:
[----:B------:R-:W-:-:S04]  /*1530*/  VIADD R9, R4, UR5 ;  /* 0x0000000504097c36 */ /* 0x000fc80008000000 */
[C---:B------:R-:W-:Y:S01]  /*1540*/  VIADD R22, R9.reuse, 0x1 ;  /* 0x0000000109167836 */ /* 0x040fe20000000000 */
[C---:B------:R-:W-:Y:S01]  /*1550*/  IADD3 R8, PT, PT, R9.reuse, 0x5, RZ ;  /* 0x0000000509087810 */ /* 0x040fe20007ffe0ff */
[C---:B------:R-:W-:Y:S01]  /*1560*/  VIADD R10, R9.reuse, 0x2 ;  /* 0x00000002090a7836 */ /* 0x040fe20000000000 */
[----:B------:R-:W-:Y:S01]  /*1570*/  SHF.R.S32.HI R18, RZ, 0x1f, R9 ;  /* 0x0000001fff127819 */ /* 0x000fe20000011409 */
[C---:B------:R-:W-:Y:S01]  /*1580*/  VIADD R14, R9.reuse, 0x3 ;  /* 0x00000003090e7836 */ /* 0x040fe20000000000 */
[----:B------:R-:W-:Y:S01]  /*1590*/  SHF.R.S32.HI R11, RZ, 0x1f, R22 ;  /* 0x0000001fff0b7819 */ /* 0x000fe20000011416 */
[C---:B------:R-:W-:Y:S01]  /*15a0*/  VIADD R27, R9.reuse, 0x6 ;  /* 0x00000006091b7836 */ /* 0x040fe20000000000 */
[----:B------:R-:W-:Y:S01]  /*15b0*/  SHF.R.S32.HI R15, RZ, 0x1f, R10 ;  /* 0x0000001fff0f7819 */ /* 0x000fe2000001140a */
[----:B------:R-:W-:Y:S01]  /*15c0*/  VIADD R16, R9, 0x4 ;  /* 0x0000000409107836 */ /* 0x000fe20000000000 */
[----:B------:R-:W-:Y:S02]  /*15d0*/  LOP3.LUT R22, R11, R22, RZ, 0x3c, !PT ;  /* 0x000000160b167212 */ /* 0x000fe400078e3cff */
[----:B------:R-:W-:-:S02]  /*15e0*/  LOP3.LUT R10, R15, R10, RZ, 0x3c, !PT ;  /* 0x0000000a0f0a7212 */ /* 0x000fc400078e3cff */
[----:B0-----:R-:W-:Y:S02]  /*15f0*/  ISETP.GE.AND P4, PT, R22, R3, PT ;  /* 0x000000031600720c */ /* 0x001fe40003f86270 */
[----:B------:R-:W-:Y:S02]  /*1600*/  SHF.R.S32.HI R17, RZ, 0x1f, R14 ;  /* 0x0000001fff117819 */ /* 0x000fe4000001140e */
[----:B------:R-:W-:Y:S02]  /*1610*/  SHF.R.S32.HI R15, RZ, 0x1f, R8 ;  /* 0x0000001fff0f7819 */ /* 0x000fe40000011408 */
[----:B------:R-:W-:Y:S02]  /*1620*/  LOP3.LUT R18, R18, R9, RZ, 0x3c, !PT ;  /* 0x0000000912127212 */ /* 0x000fe400078e3cff */
[----:B------:R-:W-:Y:S02]  /*1630*/  LOP3.LUT R14, R17, R14, RZ, 0x3c, !PT ;  /* 0x0000000e110e7212 */ /* 0x000fe400078e3cff */
[----:B------:R-:W-:Y:S01]  /*1640*/  LOP3.LUT R8, R15, R8, RZ, 0x3c, !PT ;  /* 0x000000080f087212 */ /* 0x000fe200078e3cff */
[----:B------:R-:W-:Y:S01]  /*1650*/  VIADD R15, R9, 0x7 ;  /* 0x00000007090f7836 */ /* 0x000fe20000000000 */
[----:B------:R-:W-:-:S02]  /*1660*/  LOP3.LUT R26, RZ, R22, RZ, 0x33, !PT ;  /* 0x00000016ff1a7212 */ /* 0x000fc400078e33ff */
[-C--:B------:R-:W-:Y:S02]  /*1670*/  ISETP.GE.AND P1, PT, R18, R3.reuse, PT ;  /* 0x000000031200720c */ /* 0x080fe40003f26270 */
[----:B------:R-:W-:Y:S01]  /*1680*/  SHF.R.S32.HI R28, RZ, 0x1f, R27 ;  /* 0x0000001fff1c7819 */ /* 0x000fe2000001141b */
[----:B------:R-:W-:Y:S01]  /*1690*/  @P4 IMAD R22, R3, 0x2, R26 ;  /* 0x0000000203164824 */ /* 0x000fe200078e021a */
[-C--:B------:R-:W-:Y:S02]  /*16a0*/  ISETP.GE.AND P2, PT, R10, R3.reuse, PT ;  /* 0x000000030a00720c */ /* 0x080fe40003f46270 */
[----:B------:R-:W-:Y:S01]  /*16b0*/  SHF.R.S32.HI R11, RZ, 0x1f, R16 ;  /* 0x0000001fff0b7819 */ /* 0x000fe20000011410 */
[----:B------:R-:W-:Y:S01]  /*16c0*/  IMAD.WIDE R22, R22, 0x2, R6 ;  /* 0x0000000216167825 */ /* 0x000fe200078e0206 */
[----:B------:R-:W-:Y:S02]  /*16d0*/  ISETP.GE.AND P3, PT, R14, R3, PT ;  /* 0x000000030e00720c */ /* 0x000fe40003f66270 */
[----:B------:R-:W-:-:S02]  /*16e0*/  LOP3.LUT R27, R28, R27, RZ, 0x3c, !PT ;  /* 0x0000001b1c1b7212 */ /* 0x000fc400078e3cff */
[----:B------:R-:W-:Y:S01]  /*16f0*/  SHF.R.S32.HI R26, RZ, 0x1f, R15 ;  /* 0x0000001fff1a7819 */ /* 0x000fe2000001140f */
[----:B------:R-:W2:Y:S01]  /*1700*/  LDG.E.S16 R22, desc[UR6][R22.64] ;  /* 0x0000000616167981 */ /* 0x000ea2000c1e1700 */
[----:B------:R-:W-:Y:S02]  /*1710*/  LOP3.LUT R16, R11, R16, RZ, 0x3c, !PT ;  /* 0x000000100b107212 */ /* 0x000fe400078e3cff */
[----:B------:R-:W-:Y:S02]  /*1720*/  LOP3.LUT R28, RZ, R18, RZ, 0x33, !PT ;  /* 0x00000012ff1c7212 */ /* 0x000fe400078e33ff */
[-C--:B------:R-:W-:Y:S02]  /*1730*/  ISETP.GE.AND P5, PT, R8, R3.reuse, PT ;  /* 0x000000030800720c */ /* 0x080fe40003fa6270 */
[----:B------:R-:W-:Y:S01]  /*1740*/  LOP3.LUT R9, RZ, R10, RZ, 0x33, !PT ;  /* 0x0000000aff097212 */ /* 0x000fe200078e33ff */
[----:B------:R-:W-:Y:S01]  /*1750*/  @P1 IMAD R18, R3, 0x2, R28 ;  /* 0x0000000203121824 */ /* 0x000fe200078e021c */
[----:B------:R-:W-:-:S02]  /*1760*/  ISETP.GE.AND P4, PT, R27, R3, PT ;  /* 0x000000031b00720c */ /* 0x000fc40003f86270 */
[----:B------:R-:W-:Y:S01]  /*1770*/  LOP3.LUT R26, R26, R15, RZ, 0x3c, !PT ;  /* 0x0000000f1a1a7212 */ /* 0x000fe200078e3cff */
[C---:B------:R-:W-:Y:S01]  /*1780*/  @P2 IMAD R10, R3.reuse, 0x2, R9 ;  /* 0x00000002030a2824 */ /* 0x040fe200078e0209 */
[-C--:B------:R-:W-:Y:S01]  /*1790*/  ISETP.GE.AND P6, PT, R16, R3.reuse, PT ;  /* 0x000000031000720c */ /* 0x080fe20003fc6270 */
[----:B------:R-:W-:Y:S01]  /*17a0*/  IMAD.WIDE R18, R18, 0x2, R6 ;  /* 0x0000000212127825 */ /* 0x000fe200078e0206 */
[----:B------:R-:W-:Y:S02]  /*17b0*/  LOP3.LUT R11, RZ, R14, RZ, 0x33, !PT ;  /* 0x0000000eff0b7212 */ /* 0x000fe400078e33ff */
[----:B------:R-:W-:Y:S02]  /*17c0*/  ISETP.GE.AND P1, PT, R26, R3, PT ;  /* 0x000000031a00720c */ /* 0x000fe40003f26270 */
[----:B------:R-:W-:Y:S01]  /*17d0*/  LOP3.LUT R9, RZ, R8, RZ, 0x33, !PT ;  /* 0x00000008ff097212 */ /* 0x000fe200078e33ff */
[----:B------:R-:W-:Y:S01]  /*17e0*/  @P3 IMAD R14, R3, 0x2, R11 ;  /* 0x00000002030e3824 */ /* 0x000fe200078e020b */
[----:B------:R-:W-:-:S02]  /*17f0*/  LOP3.LUT R11, RZ, R27, RZ, 0x33, !PT ;  /* 0x0000001bff0b7212 */ /* 0x000fc400078e33ff */
[----:B------:R-:W-:Y:S01]  /*1800*/  LOP3.LUT R28, RZ, R16, RZ, 0x33, !PT ;  /* 0x00000010ff1c7212 */ /* 0x000fe200078e33ff */
[C---:B------:R-:W-:Y:S01]  /*1810*/  @P5 IMAD R8, R3.reuse, 0x2, R9 ;  /* 0x0000000203085824 */ /* 0x040fe200078e0209 */
[----:B------:R-:W-:Y:S01]  /*1820*/  LOP3.LUT R9, RZ, R26, RZ, 0x33, !PT ;  /* 0x0000001aff097212 */ /* 0x000fe200078e33ff */
[C---:B------:R-:W-:Y:S02]  /*1830*/  @P4 IMAD R27, R3.reuse, 0x2, R11 ;  /* 0x00000002031b4824 */ /* 0x040fe400078e020b */
[----:B------:R-:W-:Y:S02]  /*1840*/  @P6 IMAD R16, R3, 0x2, R28 ;  /* 0x0000000203106824 */ /* 0x000fe400078e021c */
[--C-:B------:R-:W-:Y:S01]  /*1850*/  IMAD.WIDE R10, R10, 0x2, R6.reuse ;  /* 0x000000020a0a7825 */ /* 0x100fe200078e0206 */
[----:B------:R0:W2:Y:S03]  /*1860*/  LDG.E.S16 R28, desc[UR6][R18.64] ;  /* 0x00000006121c7981 */ /* 0x0000a6000c1e1700 */
[----:B------:R-:W-:-:S02]  /*1870*/  IMAD.WIDE R14, R14, 0x2, R6 ;  /* 0x000000020e0e7825 */ /* 0x000fc400078e0206 */
[----:B------:R-:W3:Y:S02]  /*1880*/  LDG.E.S16 R10, desc[UR6][R10.64] ;  /* 0x000000060a0a7981 */ /* 0x000ee4000c1e1700 */
[----:B------:R-:W-:Y:S02]  /*1890*/  @P1 IMAD R26, R3, 0x2, R9 ;  /* 0x00000002031a1824 */ /* 0x000fe400078e0209 */
[--C-:B------:R-:W-:Y:S01]  /*18a0*/  IMAD.WIDE R16, R16, 0x2, R6.reuse ;  /* 0x0000000210107825 */ /* 0x100fe200078e0206 */
[----:B------:R-:W3:Y:S03]  /*18b0*/  LDG.E.S16 R15, desc[UR6][R14.64] ;  /* 0x000000060e0f7981 */ /* 0x000ee6000c1e1700 */
[--C-:B------:R-:W-:Y:S02]  /*18c0*/  IMAD.WIDE R8, R8, 0x2, R6.reuse ;  /* 0x0000000208087825 */ /* 0x100fe400078e0206 */
[----:B------:R-:W4:Y:S02]  /*18d0*/  LDG.E.S16 R16, desc[UR6][R16.64] ;  /* 0x0000000610107981 */ /* 0x000f24000c1e1700 */
[----:B0-----:R-:W-:-:S02]  /*18e0*/  IMAD.WIDE R18, R27, 0x2, R6 ;  /* 0x000000021b127825 */ /* 0x001fc400078e0206 */
[----:B------:R-:W4:Y:S02]  /*18f0*/  LDG.E.S16 R8, desc[UR6][R8.64] ;  /* 0x0000000608087981 */ /* 0x000f24000c1e1700 */
[----:B------:R-:W-:Y:S02]  /*1900*/  IMAD.WIDE R26, R26, 0x2, R6 ;  /* 0x000000021a1a7825 */ /* 0x000fe400078e0206 */
        /* <DEDUP_REMOVED lines=10> */
.L_x_57:
[----:B------:R-:W-:-:S13]  /*19b0*/  ISETP.NE.AND P1, PT, R21, RZ, PT ;  /* 0x000000ff1500720c */ /* 0x000fda0003f25270 */
[----:B------:R-:W-:Y:S05]  /*19c0*/  @!P1 BRA `(.L_x_59) ;  /* 0x0000000400349947 */ /* 0x000fea0003800000 */
[----:B------:R-:W-:Y:S01]  /*19d0*/  ISETP.NE.AND P5, PT, R24, RZ, PT ;  /* 0x000000ff1800720c */ /* 0x000fe20003fa5270 */
[----:B------:R-:W-:-:S12]  /*19e0*/  @!P0 BRA `(.L_x_60) ;  /* 0x0000000000908947 */ /* 0x000fd80003800000 */
[----:B------:R-:W0:Y:S01]  /*19f0*/  LDC R8, c[0x0][0x38c] ;  /* 0x0000e300ff087b82 */ /* 0x000e220000000800 */
[----:B------:R-:W-:-:S04]  /*1a00*/  IMAD.IADD R9, R4, 0x1, R3 ;  /* 0x0000000104097824 */ /* 0x000fc800078e0203 */
[C---:B------:R-:W-:Y:S01]  /*1a10*/  VIADD R11, R9.reuse, 0x1 ;  /* 0x00000001090b7836 */ /* 0x040fe20000000000 */
[----:B------:R-:W-:Y:S01]  /*1a20*/  SHF.R.S32.HI R10, RZ, 0x1f, R9 ;  /* 0x0000001fff0a7819 */ /* 0x000fe20000011409 */
[C---:B------:R-:W-:Y:S02]  /*1a30*/  VIADD R16, R9.reuse, 0x2 ;  /* 0x0000000209107836 */ /* 0x040fe40000000000 */
[----:B------:R-:W-:Y:S01]  /*1a40*/  VIADD R17, R9, 0x3 ;  /* 0x0000000309117836 */ /* 0x000fe20000000000 */
[----:B------:R-:W-:Y:S02]  /*1a50*/  SHF.R.S32.HI R14, RZ, 0x1f, R11 ;  /* 0x0000001fff0e7819 */ /* 0x000fe4000001140b */
[----:B------:R-:W-:Y:S02]  /*1a60*/  LOP3.LUT R9, R10, R9, RZ, 0x3c, !PT ;  /* 0x000000090a097212 */ /* 0x000fe400078e3cff */
[----:B------:R-:W-:Y:S02]  /*1a70*/  LOP3.LUT R15, R14, R11, RZ, 0x3c, !PT ;  /* 0x0000000b0e0f7212 */ /* 0x000fe400078e3cff */
[----:B------:R-:W-:-:S02]  /*1a80*/  SHF.R.S32.HI R11, RZ, 0x1f, R16 ;  /* 0x0000001fff0b7819 */ /* 0x000fc40000011410 */
[----:B------:R-:W-:Y:S02]  /*1a90*/  SHF.R.S32.HI R10, RZ, 0x1f, R17 ;  /* 0x0000001fff0a7819 */ /* 0x000fe40000011411 */
[----:B------:R-:W-:Y:S02]  /*1aa0*/  LOP3.LUT R19, R11, R16, RZ, 0x3c, !PT ;  /* 0x000000100b137212 */ /* 0x000fe400078e3cff */
[----:B------:R-:W-:Y:S02]  /*1ab0*/  LOP3.LUT R23, R10, R17, RZ, 0x3c, !PT ;  /* 0x000000110a177212 */ /* 0x000fe400078e3cff */
[-C--:B0-----:R-:W-:Y:S02]  /*1ac0*/  ISETP.GE.AND P1, PT, R9, R8.reuse, PT ;  /* 0x000000080900720c */ /* 0x081fe40003f26270 */
[-C--:B------:R-:W-:Y:S02]  /*1ad0*/  ISETP.GE.AND P2, PT, R15, R8.reuse, PT ;  /* 0x000000080f00720c */ /* 0x080fe40003f46270 */
[----:B------:R-:W-:-:S02]  /*1ae0*/  ISETP.GE.AND P3, PT, R19, R8, PT ;  /* 0x000000081300720c */ /* 0x000fc40003f66270 */
[----:B------:R-:W-:Y:S02]  /*1af0*/  ISETP.GE.AND P4, PT, R23, R8, PT ;  /* 0x000000081700720c */ /* 0x000fe40003f86270 */
[----:B------:R-:W-:Y:S02]  /*1b00*/  LOP3.LUT R11, RZ, R9, RZ, 0x33, !PT ;  /* 0x00000009ff0b7212 */ /* 0x000fe400078e33ff */
[----:B------:R-:W-:Y:S02]  /*1b10*/  LOP3.LUT R17, RZ, R15, RZ, 0x33, !PT ;  /* 0x0000000fff117212 */ /* 0x000fe400078e33ff */
[----:B------:R-:W-:Y:S01]  /*1b20*/  LOP3.LUT R27, RZ, R23, RZ, 0x33, !PT ;  /* 0x00000017ff1b7212 */ /* 0x000fe200078e33ff */
[C---:B------:R-:W-:Y:S01]  /*1b30*/  @P1 IMAD R9, R8.reuse, 0x2, R11 ;  /* 0x0000000208091824 */ /* 0x040fe200078e020b */
[----:B------:R-:W-:Y:S01]  /*1b40*/  LOP3.LUT R11, RZ, R19, RZ, 0x33, !PT ;  /* 0x00000013ff0b7212 */ /* 0x000fe200078e33ff */
[----:B------:R-:W-:Y:S02]  /*1b50*/  @P2 IMAD R15, R8, 0x2, R17 ;  /* 0x00000002080f2824 */ /* 0x000fe400078e0211 */
[----:B------:R-:W-:-:S04]  /*1b60*/  IMAD.WIDE R16, R9, 0x2, R6 ;  /* 0x0000000209107825 */ /* 0x000fc800078e0206 */
[C---:B------:R-:W-:Y:S02]  /*1b70*/  @P3 IMAD R19, R8.reuse, 0x2, R11 ;  /* 0x0000000208133824 */ /* 0x040fe400078e020b */
[----:B------:R-:W-:Y:S01]  /*1b80*/  @P4 IMAD R23, R8, 0x2, R27 ;  /* 0x0000000208174824 */ /* 0x000fe200078e021b */
[----:B------:R-:W2:Y:S01]  /*1b90*/  LDG.E.S16 R16, desc[UR6][R16.64] ;  /* 0x0000000610107981 */ /* 0x000ea2000c1e1700 */
[----:B------:R-:W-:-:S04]  /*1ba0*/  IMAD.WIDE R8, R15, 0x2, R6 ;  /* 0x000000020f087825 */ /* 0x000fc800078e0206 */
[--C-:B------:R-:W-:Y:S02]  /*1bb0*/  IMAD.WIDE R10, R19, 0x2, R6.reuse ;  /* 0x00000002130a7825 */ /* 0x100fe400078e0206 */
[----:B------:R-:W2:Y:S02]  /*1bc0*/  LDG.E.S16 R8, desc[UR6][R8.64] ;  /* 0x0000000608087981 */ /* 0x000ea4000c1e1700 */
[----:B------:R-:W-:Y:S02]  /*1bd0*/  IMAD.WIDE R14, R23, 0x2, R6 ;  /* 0x00000002170e7825 */ /* 0x000fe400078e0206 */
[----:B------:R-:W3:Y:S04]  /*1be0*/  LDG.E.S16 R10, desc[UR6][R10.64] ;  /* 0x000000060a0a7981 */ /* 0x000ee8000c1e1700 */
[----:B------:R-:W3:Y:S01]  /*1bf0*/  LDG.E.S16 R14, desc[UR6][R14.64] ;  /* 0x000000060e0e7981 */ /* 0x000ee2000c1e1700 */
[----:B------:R-:W-:Y:S01]  /*1c00*/  VIADD R3, R3, 0x4 ;  /* 0x0000000403037836 */ /* 0x000fe20000000000 */
[----:B--2---:R-:W-:-:S04]  /*1c10*/  IADD3 R25, PT, PT, R8, R25, R16 ;  /* 0x0000001908197210 */ /* 0x004fc80007ffe010 */
[----:B---3--:R-:W-:-:S07]  /*1c20*/  IADD3 R25, PT, PT, R14, R25, R10 ;  /* 0x000000190e197210 */ /* 0x008fce0007ffe00a */
.L_x_60:
[----:B------:R-:W-:Y:S05]  /*1c30*/  @!P5 BRA `(.L_x_59) ;  /* 0x000000000098d947 */ /* 0x000fea0003800000 */
[----:B------:R-:W0:Y:S01]  /*1c40*/  LDC R8, c[0x0][0x3b4] ;  /* 0x0000ed00ff087b82 */ /* 0x000e220000000800 */
[----:B------:R-:W-:Y:S02]  /*1c50*/  ISETP.NE.AND P2, PT, R24, 0x1, PT ;  /* 0x000000011800780c */ /* 0x000fe40003f45270 */
[----:B------:R-:W-:-:S11]  /*1c60*/  PLOP3.LUT P3, PT, PT, PT, PT, 0x8, 0x80 ;  /* 0x000000000080781c */ /* 0x000fd60003f6e170 */
[----:B------:R-:W1:Y:S01]  /*1c70*/  @P2 LDC R10, c[0x0][0x38c] ;  /* 0x0000e300ff0a2b82 */ /* 0x000e620000000800 */
[----:B0-----:R-:W-:Y:S01]  /*1c80*/  LOP3.LUT P1, RZ, R8, 0x1, RZ, 0xc0, !PT ;  /* 0x0000000108ff7812 */ /* 0x001fe2000782c0ff */
[----:B------:R-:W-:Y:S02]  /*1c90*/  @P2 IMAD.IADD R8, R4, 0x1, R3 ;  /* 0x0000000104082824 */ /* 0x000fe400078e0203 */
[----:B------:R-:W-:Y:S02]  /*1ca0*/  @P2 VIADD R3, R3, 0x2 ;  /* 0x0000000203032836 */ /* 0x000fe40000000000 */
[----:B------:R-:W-:Y:S01]  /*1cb0*/  @P2 VIADD R11, R8, 0x1 ;  /* 0x00000001080b2836 */ /* 0x000fe20000000000 */
[----:B------:R-:W-:-:S04]  /*1cc0*/  @P2 SHF.R.S32.HI R9, RZ, 0x1f, R8 ;  /* 0x0000001fff092819 */ /* 0x000fc80000011408 */
[----:B------:R-:W-:Y:S02]  /*1cd0*/  @P2 SHF.R.S32.HI R14, RZ, 0x1f, R11 ;  /* 0x0000001fff0e2819 */ /* 0x000fe4000001140b */
[----:B------:R-:W-:Y:S01]  /*1ce0*/  @P2 LOP3.LUT R9, R9, R8, RZ, 0x3c, !PT ;  /* 0x0000000809092212 */ /* 0x000fe200078e3cff */
[----:B------:R-:W0:Y:S01]  /*1cf0*/  @P1 LDC R16, c[0x0][0x38c] ;  /* 0x0000e300ff101b82 */ /* 0x000e220000000800 */
[----:B------:R-:W-:Y:S01]  /*1d00*/  @P1 IMAD.IADD R3, R4, 0x1, R3 ;  /* 0x0000000104031824 */ /* 0x000fe200078e0203 */
[----:B------:R-:W-:Y:S02]  /*1d10*/  @P2 LOP3.LUT R15, R14, R11, RZ, 0x3c, !PT ;  /* 0x0000000b0e0f2212 */ /* 0x000fe400078e3cff */
[-C--:B-1----:R-:W-:Y:S02]  /*1d20*/  @P2 ISETP.GE.AND P5, PT, R9, R10.reuse, PT ;  /* 0x0000000a0900220c */ /* 0x082fe40003fa6270 */
[----:B------:R-:W-:Y:S02]  /*1d30*/  @P1 SHF.R.S32.HI R8, RZ, 0x1f, R3 ;  /* 0x0000001fff081819 */ /* 0x000fe40000011403 */
[----:B------:R-:W-:-:S02]  /*1d40*/  @P2 ISETP.GE.AND P4, PT, R15, R10, PT ;  /* 0x0000000a0f00220c */ /* 0x000fc40003f86270 */
[----:B------:R-:W-:Y:S02]  /*1d50*/  @P1 LOP3.LUT R3, R8, R3, RZ, 0x3c, !PT ;  /* 0x0000000308031212 */ /* 0x000fe400078e3cff */
[----:B------:R-:W-:Y:S02]  /*1d60*/  @P2 PLOP3.LUT P3, PT, P5, PT, PT, 0x80, 0x8 ;  /* 0x000000000008281c */ /* 0x000fe40002f6f070 */
[----:B------:R-:W-:Y:S02]  /*1d70*/  PLOP3.LUT P5, PT, PT, PT, PT, 0x8, 0x80 ;  /* 0x000000000080781c */ /* 0x000fe40003fae170 */
[----:B------:R-:W-:Y:S02]  /*1d80*/  @P2 PLOP3.LUT P5, PT, P4, PT, PT, 0x80, 0x8 ;  /* 0x000000000008281c */ /* 0x000fe400027af070 */
[----:B------:R-:W-:Y:S02]  /*1d90*/  PLOP3.LUT P4, PT, PT, PT, PT, 0x8, 0x80 ;  /* 0x000000000080781c */ /* 0x000fe40003f8e170 */
[----:B------:R-:W-:-:S02]  /*1da0*/  @P2 LOP3.LUT R11, RZ, R9, RZ, 0x33, !PT ;  /* 0x00000009ff0b2212 */ /* 0x000fc400078e33ff */
[----:B------:R-:W-:Y:S02]  /*1db0*/  @P2 LOP3.LUT R17, RZ, R15, RZ, 0x33, !PT ;  /* 0x0000000fff112212 */ /* 0x000fe400078e33ff */
[----:B0-----:R-:W-:Y:S01]  /*1dc0*/  @P1 ISETP.GE.AND P6, PT, R3, R16, PT ;  /* 0x000000100300120c */ /* 0x001fe20003fc6270 */
[C---:B------:R-:W-:Y:S01]  /*1dd0*/  @P3 IMAD R9, R10.reuse, 0x2, R11 ;  /* 0x000000020a093824 */ /* 0x040fe200078e020b */
[----:B------:R-:W-:Y:S02]  /*1de0*/  @P1 LOP3.LUT R8, RZ, R3, RZ, 0x33, !PT ;  /* 0x00000003ff081212 */ /* 0x000fe400078e33ff */
[----:B------:R-:W-:Y:S01]  /*1df0*/  @P1 PLOP3.LUT P4, PT, P6, PT, PT, 0x80, 0x8 ;  /* 0x000000000008181c */ /* 0x000fe2000378f070 */
[----:B------:R-:W-:Y:S02]  /*1e00*/  @P5 IMAD R15, R10, 0x2, R17 ;  /* 0x000000020a0f5824 */ /* 0x000fe400078e0211 */
[----:B------:R-:W-:-:S06]  /*1e10*/  @P2 IMAD.WIDE R10, R9, 0x2, R6 ;  /* 0x00000002090a2825 */ /* 0x000fcc00078e0206 */
[----:B------:R-:W2:Y:S04]  /*1e20*/  @P2 LDG.E.S16 R10, desc[UR6][R10.64] ;  /* 0x000000060a0a2981 */ /* 0x000ea8000c1e1700 */
[----:B------:R-:W-:Y:S02]  /*1e30*/  @P4 IMAD R3, R16, 0x2, R8 ;  /* 0x0000000210034824 */ /* 0x000fe400078e0208 */
[----:B------:R-:W-:-:S04]  /*1e40*/  @P2 IMAD.WIDE R8, R15, 0x2, R6 ;  /* 0x000000020f082825 */ /* 0x000fc800078e0206 */
[----:B------:R-:W-:Y:S02]  /*1e50*/  @P1 IMAD.WIDE R6, R3, 0x2, R6 ;  /* 0x0000000203061825 */ /* 0x000fe400078e0206 */
[----:B------:R-:W2:Y:S04]  /*1e60*/  @P2 LDG.E.S16 R8, desc[UR6][R8.64] ;  /* 0x0000000608082981 */ /* 0x000ea8000c1e1700 */
[----:B------:R-:W3:Y:S01]  /*1e70*/  @P1 LDG.E.S16 R6, desc[UR6][R6.64] ;  /* 0x0000000606061981 */ /* 0x000ee2000c1e1700 */
[----:B--2---:R-:W-:-:S05]  /*1e80*/  @P2 IADD3 R25, PT, PT, R8, R25, R10 ;  /* 0x0000001908192210 */ /* 0x004fca0007ffe00a */
[----:B---3--:R-:W-:-:S07]  /*1e90*/  @P1 IMAD.IADD R25, R25, 0x1, R6 ;  /* 0x0000000119191824 */ /* 0x008fce00078e0206 */
.L_x_59:
[----:B------:R-:W-:Y:S05]  /*1ea0*/  BRA.U UP0, `(.L_x_61) ;  /* 0xfffffff500507547 */ /* 0x000fea000b83ffff */
[----:B------:R-:W-:Y:S05]  /*1eb0*/  BRA `(.L_x_47) ;  /* 0x0000001800c87947 */ /* 0x000fea0003800000 */
.L_x_147:
[----:B------:R-:W0:Y:S01]  /*1ec0*/  LDCU UR5, c[0x0][0x38c] ;  /* 0x00007180ff0577ac */ /* 0x000e220008000800 */
[----:B------:R-:W-:Y:S01]  /*1ed0*/  LOP3.LUT R3, R9, 0x7, RZ, 0xc0, !PT ;  /* 0x0000000709037812 */ /* 0x000fe200078ec0ff */
[----:B------:R-:W-:Y:S01]  /*1ee0*/  IMAD.MOV.U32 R25, RZ, RZ, RZ ;  /* 0x000000ffff197224 */ /* 0x000fe200078e00ff */
[----:B------:R-:W-:Y:S01]  /*1ef0*/  ISETP.GE.U32.AND P0, PT, R5, 0x7, PT ;  /* 0x000000070500780c */ /* 0x000fe20003f06070 */
[----:B------:R-:W1:Y:S01]  /*1f00*/  LDCU UR4, c[0x0][0x390] ;  /* 0x00007200ff0477ac */ /* 0x000e620008000800 */
[----:B------:R-:W-:Y:S02]  /*1f10*/  IADD3 R6, PT, PT, R3, -0x1, RZ ;  /* 0xffffffff03067810 */ /* 0x000fe40007ffe0ff */
[C---:B------:R-:W-:Y:S02]  /*1f20*/  LOP3.LUT R5, R9.reuse, 0x3, RZ, 0xc0, !PT ;  /* 0x0000000309057812 */ /* 0x040fe400078ec0ff */
[----:B------:R-:W-:Y:S02]  /*1f30*/  ISETP.GE.U32.AND P1, PT, R6, 0x3, PT ;  /* 0x000000030600780c */ /* 0x000fe40003f26070 */
[----:B------:R-:W-:Y:S01]  /*1f40*/  LOP3.LUT R6, R9, 0x7ffffff8, RZ, 0xc0, !PT ;  /* 0x7ffffff809067812 */ /* 0x000fe200078ec0ff */
[----:B0-----:R-:W-:-:S02]  /*1f50*/  VIADD R7, R4, UR5 ;  /* 0x0000000504077c36 */ /* 0x001fc40008000000 */
[----:B-1----:R-:W-:Y:S01]  /*1f60*/  VIADD R2, R2, UR4 ;  /* 0x0000000402027c36 */ /* 0x002fe20008000000 */
[----:B------:R-:W-:-:S07]  /*1f70*/  UMOV UR4, URZ ;  /* 0x000000ff00047c82 */ /* 0x000fce0008000000 */
.L_x_67:
[----:B------:R-:W0:Y:S01]  /*1f80*/  LDCU UR5, c[0x0][0x3b8] ;  /* 0x00007700ff0577ac */ /* 0x000e220008000800 */
[----:B------:R-:W-:Y:S02]  /*1f90*/  VIADD R8, R2, UR4 ;  /* 0x0000000402087c36 */ /* 0x000fe40008000000 */
[----:B------:R-:W-:Y:S01]  /*1fa0*/  IMAD.MOV.U32 R4, RZ, RZ, RZ ;  /* 0x000000ffff047224 */ /* 0x000fe200078e00ff */
[----:B------:R-:W-:-:S04]  /*1fb0*/  UIADD3 UR4, UPT, UPT, UR4, 0x1, URZ ;  /* 0x0000000104047890 */ /* 0x000fc8000fffe0ff */
[----:B0-----:R-:W-:Y:S01]  /*1fc0*/  UISETP.NE.AND UP0, UPT, UR4, UR5, UPT ;  /* 0x000000050400728c */ /* 0x001fe2000bf05270 */
[----:B------:R-:W-:Y:S10]  /*1fd0*/  @!P0 BRA `(.L_x_62) ;  /* 0x0000000800c08947 */ /* 0x000ff40003800000 */
[----:B------:R-:W0:Y:S01]  /*1fe0*/  LDC R16, c[0x0][0x390] ;  /* 0x0000e400ff107b82 */ /* 0x000e220000000800 */
[----:B------:R-:W-:Y:S01]  /*1ff0*/  IABS R18, R8 ;  /* 0x0000000800127213 */ /* 0x000fe20000000000 */
[----:B------:R-:W-:Y:S01]  /*2000*/  UMOV UR5, URZ ;  /* 0x000000ff00057c82 */ /* 0x000fe20008000000 */
[----:B------:R-:W-:-:S05]  /*2010*/  ISETP.GE.AND P4, PT, R8, RZ, PT ;  /* 0x000000ff0800720c */ /* 0x000fca0003f86270 */
        /* <DEDUP_REMOVED lines=9> */
[----:B------:R-:W-:-:S04]  /*20b0*/  IMAD R17, R17, R4, RZ ;  /* 0x0000000411117224 */ /* 0x000fc800078e02ff */
[----:B------:R-:W-:-:S04]  /*20c0*/  IMAD.HI.U32 R11, R11, R17, R10 ;  /* 0x000000110b0b7227 */ /* 0x000fc800078e000a */
[----:B------:R-:W-:Y:S02]  /*20d0*/  IMAD.MOV.U32 R17, RZ, RZ, R18 ;  /* 0x000000ffff117224 */ /* 0x000fe400078e0012 */
[----:B------:R-:W0:Y:S02]  /*20e0*/  I2F.RP R18, R9 ;  /* 0x0000000900127306 */ /* 0x000e240000209400 */
[----:B------:R-:W-:-:S04]  /*20f0*/  IMAD.HI.U32 R11, R11, R17, RZ ;  /* 0x000000110b0b7227 */ /* 0x000fc800078e00ff */
[----:B------:R-:W-:-:S04]  /*2100*/  IMAD.MOV R11, RZ, RZ, -R11 ;  /* 0x000000ffff0b7224 */ /* 0x000fc800078e0a0b */
[C---:B------:R-:W-:Y:S02]  /*2110*/  IMAD R17, R4.reuse, R11, R17 ;  /* 0x0000000b04117224 */ /* 0x040fe400078e0211 */
[----:B------:R-:W1:Y:S03]  /*2120*/  LDC.64 R10, c[0x0][0x380] ;  /* 0x0000e000ff0a7b82 */ /* 0x000e660000000a00 */
[----:B------:R-:W-:Y:S01]  /*2130*/  ISETP.GT.U32.AND P2, PT, R4, R17, PT ;  /* 0x000000110400720c */ /* 0x000fe20003f44070 */
[----:B0-----:R-:W0:-:S12]  /*2140*/  MUFU.RCP R18, R18 ;  /* 0x0000001200127308 */ /* 0x001e180000001000 */
[----:B------:R-:W-:Y:S01]  /*2150*/  @!P2 IMAD.IADD R17, R17, 0x1, -R4 ;  /* 0x000000011111a824 */ /* 0x000fe200078e0a04 */
[----:B------:R-:W-:-:S04]  /*2160*/  ISETP.NE.AND P2, PT, R16, RZ, PT ;  /* 0x000000ff1000720c */ /* 0x000fc80003f45270 */
[----:B------:R-:W-:Y:S01]  /*2170*/  ISETP.GT.U32.AND P3, PT, R4, R17, PT ;  /* 0x000000110400720c */ /* 0x000fe20003f64070 */
[----:B0-----:R-:W-:Y:S02]  /*2180*/  VIADD R15, R18, 0xffffffe ;  /* 0x0ffffffe120f7836 */ /* 0x001fe40000000000 */
[----:B------:R-:W0:Y:S04]  /*2190*/  LDC R18, c[0x0][0x38c] ;  /* 0x0000e300ff127b82 */ /* 0x000e280000000800 */
[----:B------:R-:W2:Y:S06]  /*21a0*/  F2I.FTZ.U32.TRUNC.NTZ R15, R15 ;  /* 0x0000000f000f7305 */ /* 0x000eac000021f000 */
[----:B------:R-:W-:-:S05]  /*21b0*/  @!P3 IADD3 R17, PT, PT, R17, -R4, RZ ;  /* 0x800000041111b210 */ /* 0x000fca0007ffe0ff */
[----:B------:R-:W-:Y:S01]  /*21c0*/  @!P4 IMAD.MOV R17, RZ, RZ, -R17 ;  /* 0x000000ffff11c224 */ /* 0x000fe200078e0a11 */
[----:B------:R-:W-:Y:S01]  /*21d0*/  @!P2 LOP3.LUT R17, RZ, R16, RZ, 0x33, !PT ;  /* 0x00000010ff11a212 */ /* 0x000fe200078e33ff */
[----:B--2---:R-:W-:-:S04]  /*21e0*/  IMAD.MOV R4, RZ, RZ, -R15 ;  /* 0x000000ffff047224 */ /* 0x004fc800078e0a0f */
[----:B------:R-:W-:Y:S02]  /*21f0*/  IMAD R17, R17, R14, RZ ;  /* 0x0000000e11117224 */ /* 0x000fe400078e02ff */
[----:B------:R-:W-:Y:S02]  /*2200*/  IMAD R19, R4, R9, RZ ;  /* 0x0000000904137224 */ /* 0x000fe400078e02ff */
[----:B------:R-:W-:Y:S01]  /*2210*/  IMAD.MOV.U32 R14, RZ, RZ, RZ ;  /* 0x000000ffff0e7224 */ /* 0x000fe200078e00ff */
[----:B-1----:R-:W-:-:S03]  /*2220*/  IADD3 R10, P2, PT, R17, R10, RZ ;  /* 0x0000000a110a7210 */ /* 0x002fc60007f5e0ff */
[----:B------:R-:W-:Y:S01]  /*2230*/  IMAD.HI.U32 R4, R15, R19, R14 ;  /* 0x000000130f047227 */ /* 0x000fe200078e000e */
[----:B------:R-:W-:-:S09]  /*2240*/  LEA.HI.X.SX32 R11, R17, R11, 0x1, P2 ;  /* 0x0000000b110b7211 */ /* 0x000fd200010f0eff */
.L_x_63:
[-C--:B0-----:R-:W-:Y:S01]  /*2250*/  IABS R26, R18.reuse ;  /* 0x00000012001a7213 */ /* 0x081fe20000000000 */
[----:B------:R-:W-:Y:S01]  /*2260*/  VIADD R27, R7, UR5 ;  /* 0x00000005071b7c36 */ /* 0x000fe20008000000 */
[----:B------:R-:W-:Y:S02]  /*2270*/  LOP3.LUT R28, RZ, R18, RZ, 0x33, !PT ;  /* 0x00000012ff1c7212 */ /* 0x000fe400078e33ff */
[----:B------:R-:W0:Y:S01]  /*2280*/  I2F.RP R16, R26 ;  /* 0x0000001a00107306 */ /* 0x000e220000209400 */
[C---:B------:R-:W-:Y:S01]  /*2290*/  VIADD R19, R27.reuse, 0x1 ;  /* 0x000000011b137836 */ /* 0x040fe20000000000 */
[----:B------:R-:W-:Y:S01]  /*22a0*/  IABS R17, R27 ;  /* 0x0000001b00117213 */ /* 0x000fe20000000000 */
[----:B------:R-:W-:-:S03]  /*22b0*/  VIADD R22, R27, 0x3 ;  /* 0x000000031b167836 */ /* 0x000fc60000000000 */
[----:B------:R-:W-:Y:S01]  /*22c0*/  IABS R20, R19 ;  /* 0x0000001300147213 */ /* 0x000fe20000000000 */
[----:B------:R-:W-:Y:S01]  /*22d0*/  IMAD.HI.U32 R4, R4, R17, RZ ;  /* 0x0000001104047227 */ /* 0x000fe200078e00ff */
[----:B------:R-:W-:Y:S02]  /*22e0*/  ISETP.GE.AND P6, PT, R19, RZ, PT ;  /* 0x000000ff1300720c */ /* 0x000fe40003fc6270 */
[----:B------:R-:W-:Y:S01]  /*22f0*/  IABS R19, R22 ;  /* 0x0000001600137213 */ /* 0x000fe20000000000 */
[----:B------:R-:W-:Y:S01]  /*2300*/  IMAD.MOV R4, RZ, RZ, -R4 ;  /* 0x000000ffff047224 */ /* 0x000fe200078e0a04 */
[----:B0-----:R-:W0:Y:S02]  /*2310*/  MUFU.RCP R16, R16 ;  /* 0x0000001000107308 */ /* 0x001e240000001000 */
[----:B0-----:R-:W-:Y:S02]  /*2320*/  VIADD R14, R16, 0xffffffe ;  /* 0x0ffffffe100e7836 */ /* 0x001fe40000000000 */
[----:B------:R-:W-:-:S04]  /*2330*/  IMAD R16, R26, R4, R17 ;  /* 0x000000041a107224 */ /* 0x000fc800078e0211 */
[----:B------:R0:W1:Y:S01]  /*2340*/  F2I.FTZ.U32.TRUNC.NTZ R15, R14 ;  /* 0x0000000e000f7305 */ /* 0x000062000021f000 */
[----:B------:R-:W-:Y:S01]  /*2350*/  ISETP.GT.U32.AND P2, PT, R9, R16, PT ;  /* 0x000000100900720c */ /* 0x000fe20003f44070 */
[----:B0-----:R-:W-:Y:S02]  /*2360*/  IMAD.MOV.U32 R14, RZ, RZ, RZ ;  /* 0x000000ffff0e7224 */ /* 0x001fe400078e00ff */
[----:B-1----:R-:W-:-:S10]  /*2370*/  IMAD.MOV R21, RZ, RZ, -R15 ;  /* 0x000000ffff157224 */ /* 0x002fd400078e0a0f */
[----:B------:R-:W-:Y:S02]  /*2380*/  @!P2 IMAD.IADD R16, R16, 0x1, -R26 ;  /* 0x000000011010a824 */ /* 0x000fe400078e0a1a */
[----:B------:R-:W-:-:S03]  /*2390*/  IMAD R17, R21, R26, RZ ;  /* 0x0000001a15117224 */ /* 0x000fc600078e02ff */
[----:B------:R-:W-:Y:S01]  /*23a0*/  ISETP.GT.U32.AND P5, PT, R9, R16, PT ;  /* 0x000000100900720c */ /* 0x000fe20003fa4070 */
[----:B------:R-:W-:Y:S01]  /*23b0*/  IMAD.HI.U32 R4, R15, R17, R14 ;  /* 0x000000110f047227 */ /* 0x000fe200078e000e */
[----:B------:R-:W-:-:S03]  /*23c0*/  MOV R9, R26 ;  /* 0x0000001a00097202 */ /* 0x000fc60000000f00 */
[----:B------:R-:W-:Y:S02]  /*23d0*/  IMAD.MOV.U32 R17, RZ, RZ, R20 ;  /* 0x000000ffff117224 */ /* 0x000fe400078e0014 */
[----:B------:R-:W-:Y:S02]  /*23e0*/  VIADD R20, R27, 0x4 ;  /* 0x000000041b147836 */ /* 0x000fe40000000000 */
[----:B------:R-:W-:-:S03]  /*23f0*/  IMAD.HI.U32 R14, R4, R17, RZ ;  /* 0x00000011040e7227 */ /* 0x000fc600078e00ff */
[----:B------:R-:W-:Y:S01]  /*2400*/  IABS R15, R20 ;  /* 0x00000014000f7213 */ /* 0x000fe20000000000 */
[----:B------:R-:W-:Y:S02]  /*2410*/  IMAD.MOV R14, RZ, RZ, -R14 ;  /* 0x000000ffff0e7224 */ /* 0x000fe400078e0a0e */
[----:B------:R-:W-:Y:S01]  /*2420*/  @!P5 IMAD.IADD R16, R16, 0x1, -R26 ;  /* 0x000000011010d824 */ /* 0x000fe200078e0a1a */
[C---:B------:R-:W-:Y:S01]  /*2430*/  ISETP.GE.AND P5, PT, R27.reuse, RZ, PT ;  /* 0x000000ff1b00720c */ /* 0x040fe20003fa6270 */
[----:B------:R-:W-:Y:S02]  /*2440*/  IMAD R17, R26, R14, R17 ;  /* 0x0000000e1a117224 */ /* 0x000fe400078e0211 */
[----:B------:R-:W-:Y:S02]  /*2450*/  VIADD R14, R27, 0x2 ;  /* 0x000000021b0e7836 */ /* 0x000fe40000000000 */
[----:B------:R-:W-:Y:S01]  /*2460*/  IMAD.HI.U32 R23, R4, R15, RZ ;  /* 0x0000000f04177227 */ /* 0x000fe200078e00ff */
[----:B------:R-:W-:-:S02]  /*2470*/  ISETP.GT.U32.AND P3, PT, R9, R17, PT ;  /* 0x000000110900720c */ /* 0x000fc40003f64070 */
[----:B------:R-:W-:Y:S01]  /*2480*/  IABS R21, R14 ;  /* 0x0000000e00157213 */ /* 0x000fe20000000000 */
[----:B------:R-:W-:Y:S01]  /*2490*/  IMAD.MOV R23, RZ, RZ, -R23 ;  /* 0x000000ffff177224 */ /* 0x000fe200078e0a17 */
[----:B------:R-:W-:-:S03]  /*24a0*/  ISETP.GE.AND P2, PT, R14, RZ, PT ;  /* 0x000000ff0e00720c */ /* 0x000fc60003f46270 */
[----:B------:R-:W-:-:S04]  /*24b0*/  IMAD.HI.U32 R14, R4, R21, RZ ;  /* 0x00000015040e7227 */ /* 0x000fc800078e00ff */
[----:B------:R-:W-:Y:S02]  /*24c0*/  IMAD.MOV R14, RZ, RZ, -R14 ;  /* 0x000000ffff0e7224 */ /* 0x000fe400078e0a0e */
[----:B------:R-:W-:Y:S01]  /*24d0*/  @!P3 IMAD.IADD R17, R17, 0x1, -R26 ;  /* 0x000000011111b824 */ /* 0x000fe200078e0a1a */
[----:B------:R-:W-:Y:S01]  /*24e0*/  ISETP.GE.AND P3, PT, R22, RZ, PT ;  /* 0x000000ff1600720c */ /* 0x000fe20003f66270 */
[----:B------:R-:W-:Y:S02]  /*24f0*/  IMAD R21, R26, R14, R21 ;  /* 0x0000000e1a157224 */ /* 0x000fe400078e0215 */
[----:B------:R-:W-:Y:S01]  /*2500*/  IMAD.HI.U32 R22, R4, R19, RZ ;  /* 0x0000001304167227 */ /* 0x000fe200078e00ff */
[----:B------:R-:W-:-:S03]  /*2510*/  ISETP.GT.U32.AND P4, PT, R9, R17, PT ;  /* 0x000000110900720c */ /* 0x000fc60003f84070 */
[----:B------:R-:W-:Y:S02]  /*2520*/  IMAD.MOV R22, RZ, RZ, -R22 ;  /* 0x000000ffff167224 */ /* 0x000fe400078e0a16 */
[C---:B------:R-:W-:Y:S02]  /*2530*/  IMAD R15, R26.reuse, R23, R15 ;  /* 0x000000171a0f7224 */ /* 0x040fe400078e020f */
[----:B------:R-:W-:Y:S02]  /*2540*/  IMAD R19, R26, R22, R19 ;  /* 0x000000161a137224 */ /* 0x000fe400078e0213 */
[----:B------:R-:W-:Y:S02]  /*2550*/  VIADD R22, R27, 0x5 ;  /* 0x000000051b167836 */ /* 0x000fe40000000000 */
[----:B------:R-:W-:Y:S01]  /*2560*/  @!P5 IMAD.MOV R16, RZ, RZ, -R16 ;  /* 0x000000ffff10d224 */ /* 0x000fe200078e0a10 */
[----:B------:R-:W-:Y:S01]  /*2570*/  ISETP.GT.U32.AND P5, PT, R9, R15, PT ;  /* 0x0000000f0900720c */ /* 0x000fe20003fa4070 */
[----:B------:R-:W-:Y:S01]  /*2580*/  @!P4 IMAD.IADD R17, R17, 0x1, -R26 ;  /* 0x000000011111c824 */ /* 0x000fe200078e0a1a */
[----:B------:R-:W-:-:S02]  /*2590*/  ISETP.GT.U32.AND P4, PT, R9, R21, PT ;  /* 0x000000150900720c */ /* 0x000fc40003f84070 */
[----:B------:R-:W-:Y:S01]  /*25a0*/  IABS R23, R22 ;  /* 0x0000001600177213 */ /* 0x000fe20000000000 */
[----:B------:R-:W-:Y:S01]  /*25b0*/  @!P6 IMAD.MOV R17, RZ, RZ, -R17 ;  /* 0x000000ffff11e224 */ /* 0x000fe200078e0a11 */
[----:B------:R-:W-:-:S03]  /*25c0*/  ISETP.GT.U32.AND P6, PT, R9, R19, PT ;  /* 0x000000130900720c */ /* 0x000fc60003fc4070 */
[----:B------:R-:W-:-:S04]  /*25d0*/  IMAD.HI.U32 R14, R4, R23, RZ ;  /* 0x00000017040e7227 */ /* 0x000fc800078e00ff */
[--C-:B------:R-:W-:Y:S01]  /*25e0*/  @!P5 IMAD.IADD R15, R15, 0x1, -R26.reuse ;  /* 0x000000010f0fd824 */ /* 0x100fe200078e0a1a */
[----:B------:R-:W-:Y:S01]  /*25f0*/  IADD3 R14, PT, PT, -R14, RZ, RZ ;  /* 0x000000ff0e0e7210 */ /* 0x000fe20007ffe1ff */
[----:B------:R-:W-:-:S03]  /*2600*/  @!P4 IMAD.IADD R21, R21, 0x1, -R26 ;  /* 0x000000011515c824 */ /* 0x000fc600078e0a1a */
[C---:B------:R-:W-:Y:S01]  /*2610*/  ISETP.GT.U32.AND P5, PT, R9.reuse, R15, PT ;  /* 0x0000000f0900720c */ /* 0x040fe20003fa4070 */
[----:B------:R-:W-:Y:S01]  /*2620*/  IMAD R14, R26, R14, R23 ;  /* 0x0000000e1a0e7224 */ /* 0x000fe200078e0217 */
[----:B------:R-:W-:Y:S01]  /*2630*/  ISETP.GT.U32.AND P4, PT, R9, R21, PT ;  /* 0x000000150900720c */ /* 0x000fe20003f84070 */
[----:B------:R-:W-:-:S05]  /*2640*/  @!P6 IMAD.IADD R19, R19, 0x1, -R26 ;  /* 0x000000011313e824 */ /* 0x000fca00078e0a1a */
[----:B------:R-:W-:-:S05]  /*2650*/  ISETP.GT.U32.AND P6, PT, R9, R19, PT ;  /* 0x000000130900720c */ /* 0x000fca0003fc4070 */
[--C-:B------:R-:W-:Y:S01]  /*2660*/  @!P5 IMAD.IADD R15, R15, 0x1, -R26.reuse ;  /* 0x000000010f0fd824 */ /* 0x100fe200078e0a1a */
[----:B------:R-:W-:Y:S01]  /*2670*/  ISETP.GE.AND P5, PT, R22, RZ, PT ;  /* 0x000000ff1600720c */ /* 0x000fe20003fa6270 */
[----:B------:R-:W-:Y:S01]  /*2680*/  @!P4 IMAD.IADD R21, R21, 0x1, -R26 ;  /* 0x000000011515c824 */ /* 0x000fe200078e0a1a */
[----:B------:R-:W-:-:S03]  /*2690*/  ISETP.GT.U32.AND P4, PT, R9, R14, PT ;  /* 0x0000000e0900720c */ /* 0x000fc60003f84070 */
[----:B------:R-:W-:Y:S01]  /*26a0*/  @!P2 IMAD.MOV R21, RZ, RZ, -R21 ;  /* 0x000000ffff15a224 */ /* 0x000fe200078e0a15 */
[----:B------:R-:W-:Y:S01]  /*26b0*/  ISETP.GE.AND P2, PT, R20, RZ, PT ;  /* 0x000000ff1400720c */ /* 0x000fe20003f46270 */
[----:B------:R-:W-:Y:S01]  /*26c0*/  @!P6 IMAD.IADD R19, R19, 0x1, -R26 ;  /* 0x000000011313e824 */ /* 0x000fe200078e0a1a */
[----:B------:R-:W-:-:S07]  /*26d0*/  ISETP.NE.AND P6, PT, R18, RZ, PT ;  /* 0x000000ff1200720c */ /* 0x000fce0003fc5270 */
[----:B------:R-:W-:Y:S01]  /*26e0*/  @!P4 IMAD.IADD R14, R14, 0x1, -R26 ;  /* 0x000000010e0ec824 */ /* 0x000fe200078e0a1a */
[C---:B------:R-:W-:Y:S01]  /*26f0*/  SEL R17, R28.reuse, R17, !P6 ;  /* 0x000000111c117207 */ /* 0x040fe20007000000 */
[----:B------:R-:W-:Y:S01]  /*2700*/  IMAD.MOV.U32 R20, RZ, RZ, R15 ;  /* 0x000000ffff147224 */ /* 0x000fe200078e000f */
[C---:B------:R-:W-:Y:S02]  /*2710*/  SEL R23, R28.reuse, R16, !P6 ;  /* 0x000000101c177207 */ /* 0x040fe40007000000 */
[----:B------:R-:W-:Y:S01]  /*2720*/  ISETP.GT.U32.AND P4, PT, R9, R14, PT ;  /* 0x0000000e0900720c */ /* 0x000fe20003f84070 */
[----:B------:R-:W-:Y:S02]  /*2730*/  IMAD.MOV.U32 R29, RZ, RZ, R19 ;  /* 0x000000ffff1d7224 */ /* 0x000fe400078e0013 */
[----:B------:R-:W-:Y:S01]  /*2740*/  @!P2 IMAD.MOV R20, RZ, RZ, -R20 ;  /* 0x000000ffff14a224 */ /* 0x000fe200078e0a14 */
[----:B------:R-:W-:Y:S01]  /*2750*/  SEL R15, R28, R21, !P6 ;  /* 0x000000151c0f7207 */ /* 0x000fe20007000000 */
[----:B------:R-:W-:Y:S01]  /*2760*/  IMAD.WIDE R16, R17, 0x2, R10 ;  /* 0x0000000211107825 */ /* 0x000fe200078e020a */
[----:B------:R-:W-:-:S02]  /*2770*/  @!P3 IADD3 R29, PT, PT, -R29, RZ, RZ ;  /* 0x000000ff1d1db210 */ /* 0x000fc40007ffe1ff */
[----:B------:R-:W-:Y:S01]  /*2780*/  SEL R20, R28, R20, !P6 ;  /* 0x000000141c147207 */ /* 0x000fe20007000000 */
[----:B------:R-:W-:Y:S01]  /*2790*/  IMAD.WIDE R22, R23, 0x2, R10 ;  /* 0x0000000217167825 */ /* 0x000fe200078e020a */
[----:B------:R0:W2:Y:S03]  /*27a0*/  LDG.E.S16 R19, desc[UR6][R16.64] ;  /* 0x0000000610137981 */ /* 0x0000a6000c1e1700 */
[----:B------:R-:W-:Y:S01]  /*27b0*/  @!P4 IMAD.IADD R14, R14, 0x1, -R26 ;  /* 0x000000010e0ec824 */ /* 0x000fe200078e0a1a */
[----:B------:R-:W-:Y:S01]  /*27c0*/  SEL R29, R28, R29, !P6 ;  /* 0x0000001d1c1d7207 */ /* 0x000fe20007000000 */
[----:B------:R-:W2:Y:S02]  /*27d0*/  LDG.E.S16 R22, desc[UR6][R22.64] ;  /* 0x0000000616167981 */ /* 0x000ea4000c1e1700 */
[----:B------:R-:W-:Y:S02]  /*27e0*/  IMAD.MOV.U32 R21, RZ, RZ, R14 ;  /* 0x000000ffff157224 */ /* 0x000fe400078e000e */
[----:B------:R-:W-:-:S04]  /*27f0*/  IMAD.WIDE R14, R15, 0x2, R10 ;  /* 0x000000020f0e7825 */ /* 0x000fc800078e020a */
[--C-:B0-----:R-:W-:Y:S01]  /*2800*/  IMAD.WIDE R16, R20, 0x2, R10.reuse ;  /* 0x0000000214107825 */ /* 0x101fe200078e020a */
[----:B------:R0:W3:Y:S03]  /*2810*/  LDG.E.S16 R23, desc[UR6][R14.64] ;  /* 0x000000060e177981 */ /* 0x0000e6000c1e1700 */
[----:B0-----:R-:W-:Y:S02]  /*2820*/  IMAD.WIDE R14, R29, 0x2, R10 ;  /* 0x000000021d0e7825 */ /* 0x001fe400078e020a */
[----:B------:R0:W4:Y:S04]  /*2830*/  LDG.E.S16 R29, desc[UR6][R16.64] ;  /* 0x00000006101d7981 */ /* 0x000128000c1e1700 */
[----:B------:R1:W3:Y:S01]  /*2840*/  LDG.E.S16 R24, desc[UR6][R14.64] ;  /* 0x000000060e187981 */ /* 0x0002e2000c1e1700 */
[----:B0-----:R-:W-:-:S05]  /*2850*/  VIADD R16, R27, 0x6 ;  /* 0x000000061b107836 */ /* 0x001fca0000000000 */
[----:B------:R-:W-:Y:S01]  /*2860*/  IABS R17, R16 ;  /* 0x0000001000117213 */ /* 0x000fe20000000000 */
[----:B------:R-:W-:-:S04]  /*2870*/  VIADD R27, R27, 0x7 ;  /* 0x000000071b1b7836 */ /* 0x000fc80000000000 */
[----:B-1----:R-:W-:-:S04]  /*2880*/  IMAD.HI.U32 R14, R4, R17, RZ ;  /* 0x00000011040e7227 */ /* 0x002fc800078e00ff */
[----:B------:R-:W-:-:S04]  /*2890*/  IMAD.MOV R14, RZ, RZ, -R14 ;  /* 0x000000ffff0e7224 */ /* 0x000fc800078e0a0e */
[----:B------:R-:W-:Y:S01]  /*28a0*/  IMAD R14, R26, R14, R17 ;  /* 0x0000000e1a0e7224 */ /* 0x000fe200078e0211 */
[----:B------:R-:W-:-:S05]  /*28b0*/  IABS R17, R27 ;  /* 0x0000001b00117213 */ /* 0x000fca0000000000 */
[----:B------:R-:W-:-:S04]  /*28c0*/  IMAD.HI.U32 R15, R4, R17, RZ ;  /* 0x00000011040f7227 */ /* 0x000fc800078e00ff */
[----:B------:R-:W-:-:S04]  /*28d0*/  IMAD.MOV R15, RZ, RZ, -R15 ;  /* 0x000000ffff0f7224 */ /* 0x000fc800078e0a0f */
[----:B------:R-:W-:Y:S02]  /*28e0*/  IMAD R15, R26, R15, R17 ;  /* 0x0000000f1a0f7224 */ /* 0x000fe400078e0211 */
[----:B------:R-:W-:-:S03]  /*28f0*/  @!P5 IMAD.MOV R21, RZ, RZ, -R21 ;  /* 0x000000ffff15d224 */ /* 0x000fc600078e0a15 */
[C---:B------:R-:W-:Y:S02]  /*2900*/  ISETP.GT.U32.AND P5, PT, R9.reuse, R15, PT ;  /* 0x0000000f0900720c */ /* 0x040fe40003fa4070 */
[----:B------:R-:W-:-:S11]  /*2910*/  ISETP.GT.U32.AND P4, PT, R9, R14, PT ;  /* 0x0000000e0900720c */ /* 0x000fd60003f84070 */
[--C-:B------:R-:W-:Y:S02]  /*2920*/  @!P5 IMAD.IADD R15, R15, 0x1, -R26.reuse ;  /* 0x000000010f0fd824 */ /* 0x100fe400078e0a1a */
[----:B------:R-:W-:-:S03]  /*2930*/  @!P4 IMAD.IADD R14, R14, 0x1, -R26 ;  /* 0x000000010e0ec824 */ /* 0x000fc600078e0a1a */
[C---:B------:R-:W-:Y:S02]  /*2940*/  ISETP.GT.U32.AND P5, PT, R9.reuse, R15, PT ;  /* 0x0000000f0900720c */ /* 0x040fe40003fa4070 */
[----:B------:R-:W-:Y:S02]  /*2950*/  ISETP.GT.U32.AND P4, PT, R9, R14, PT ;  /* 0x0000000e0900720c */ /* 0x000fe40003f84070 */
[----:B------:R-:W-:Y:S02]  /*2960*/  ISETP.GE.AND P3, PT, R16, RZ, PT ;  /* 0x000000ff1000720c */ /* 0x000fe40003f66270 */
[----:B------:R-:W-:-:S07]  /*2970*/  ISETP.GE.AND P2, PT, R27, RZ, PT ;  /* 0x000000ff1b00720c */ /* 0x000fce0003f46270 */
[--C-:B------:R-:W-:Y:S02]  /*2980*/  @!P5 IMAD.IADD R15, R15, 0x1, -R26.reuse ;  /* 0x000000010f0fd824 */ /* 0x100fe400078e0a1a */
[----:B------:R-:W-:Y:S02]  /*2990*/  @!P4 IMAD.IADD R14, R14, 0x1, -R26 ;  /* 0x000000010e0ec824 */ /* 0x000fe400078e0a1a */
[----:B------:R-:W-:Y:S01]  /*29a0*/  IMAD.MOV.U32 R17, RZ, RZ, R15 ;  /* 0x000000ffff117224 */ /* 0x000fe200078e000f */
[----:B------:R-:W-:Y:S01]  /*29b0*/  SEL R21, R28, R21, !P6 ;  /* 0x000000151c157207 */ /* 0x000fe20007000000 */
[----:B------:R-:W-:-:S03]  /*29c0*/  @!P3 IMAD.MOV R14, RZ, RZ, -R14 ;  /* 0x000000ffff0eb224 */ /* 0x000fc600078e0a0e */
[----:B------:R-:W-:Y:S01]  /*29d0*/  @!P2 IADD3 R17, PT, PT, -R17, RZ, RZ ;  /* 0x000000ff1111a210 */ /* 0x000fe20007ffe1ff */
[----:B------:R-:W-:Y:S01]  /*29e0*/  IMAD.WIDE R20, R21, 0x2, R10 ;  /* 0x0000000215147825 */ /* 0x000fe200078e020a */
[C---:B------:R-:W-:Y:S02]  /*29f0*/  SEL R15, R28.reuse, R14, !P6 ;  /* 0x0000000e1c0f7207 */ /* 0x040fe40007000000 */
[----:B------:R-:W-:-:S03]  /*2a00*/  SEL R17, R28, R17, !P6 ;  /* 0x000000111c117207 */ /* 0x000fc60007000000 */
[--C-:B------:R-:W-:Y:S01]  /*2a10*/  IMAD.WIDE R14, R15, 0x2, R10.reuse ;  /* 0x000000020f0e7825 */ /* 0x100fe200078e020a */
[----:B------:R-:W4:Y:S03]  /*2a20*/  LDG.E.S16 R20, desc[UR6][R20.64] ;  /* 0x0000000614147981 */ /* 0x000f26000c1e1700 */
        /* <DEDUP_REMOVED lines=11> */
.L_x_62:
[----:B------:R-:W-:-:S13]  /*2ae0*/  ISETP.NE.AND P2, PT, R3, RZ, PT ;  /* 0x000000ff0300720c */ /* 0x000fda0003f45270 */
[----:B------:R-:W-:Y:S05]  /*2af0*/  @!P2 BRA `(.L_x_64) ;  /* 0x0000000c00b4a947 */ /* 0x000fea0003800000 */
[----:B------:R-:W-:Y:S01]  /*2b00*/  ISETP.NE.AND P2, PT, R5, RZ, PT ;  /* 0x000000ff0500720c */ /* 0x000fe20003f45270 */
[----:B------:R-:W-:-:S12]  /*2b10*/  @!P1 BRA `(.L_x_65) ;  /* 0x0000000400949947 */ /* 0x000fd80003800000 */
[----:B------:R-:W0:Y:S01]  /*2b20*/  LDC R20, c[0x0][0x390] ;  /* 0x0000e400ff147b82 */ /* 0x000e220000000800 */
[----:B------:R-:W1:Y:S01]  /*2b30*/  LDCU UR5, c[0x0][0x388] ;  /* 0x00007100ff0577ac */ /* 0x000e620008000800 */
[----:B------:R-:W2:Y:S06]  /*2b40*/  LDCU.64 UR8, c[0x0][0x380] ;  /* 0x00007000ff0877ac */ /* 0x000eac0008000a00 */
[----:B------:R-:W3:Y:S01]  /*2b50*/  LDC R9, c[0x0][0x38c] ;  /* 0x0000e300ff097b82 */ /* 0x000ee20000000800 */
[----:B0-----:R-:W-:Y:S02]  /*2b60*/  IABS R19, R20 ;  /* 0x0000001400137213 */ /* 0x001fe40000000000 */
[----:B------:R-:W-:-:S02]  /*2b70*/  ISETP.NE.AND P5, PT, R20, RZ, PT ;  /* 0x000000ff1400720c */ /* 0x000fc40003fa5270 */
[----:B------:R-:W0:Y:S01]  /*2b80*/  I2F.RP R16, R19 ;  /* 0x0000001300107306 */ /* 0x000e220000209400 */
[----:B---3--:R-:W-:-:S07]  /*2b90*/  IABS R14, R9 ;  /* 0x00000009000e7213 */ /* 0x008fce0000000000 */
[----:B------:R-:W3:Y:S08]  /*2ba0*/  I2F.RP R15, R14 ;  /* 0x0000000e000f7306 */ /* 0x000ef00000209400 */
[----:B0-----:R-:W0:Y:S08]  /*2bb0*/  MUFU.RCP R16, R16 ;  /* 0x0000001000107308 */ /* 0x001e300000001000 */
[----:B---3--:R-:W-:Y:S01]  /*2bc0*/  MUFU.RCP R15, R15 ;  /* 0x0000000f000f7308 */ /* 0x008fe20000001000 */
[----:B0-----:R-:W-:-:S07]  /*2bd0*/  VIADD R10, R16, 0xffffffe ;  /* 0x0ffffffe100a7836 */ /* 0x001fce0000000000 */
[----:B------:R0:W3:Y:S02]  /*2be0*/  F2I.FTZ.U32.TRUNC.NTZ R11, R10 ;  /* 0x0000000a000b7305 */ /* 0x0000e4000021f000 */
[----:B0-----:R-:W-:Y:S02]  /*2bf0*/  IMAD.MOV.U32 R10, RZ, RZ, RZ ;  /* 0x000000ffff0a7224 */ /* 0x001fe400078e00ff */
[----:B---3--:R-:W-:-:S04]  /*2c00*/  IMAD.MOV R18, RZ, RZ, -R11 ;  /* 0x000000ffff127224 */ /* 0x008fc800078e0a0b */
[----:B------:R-:W-:Y:S01]  /*2c10*/  IMAD R17, R18, R19, RZ ;  /* 0x0000001312117224 */ /* 0x000fe200078e02ff */
[----:B------:R-:W-:-:S03]  /*2c20*/  IABS R18, R8 ;  /* 0x0000000800127213 */ /* 0x000fc60000000000 */
[----:B------:R-:W-:-:S04]  /*2c30*/  IMAD.HI.U32 R17, R11, R17, R10 ;  /* 0x000000110b117227 */ /* 0x000fc800078e000a */
[----:B------:R-:W-:Y:S02]  /*2c40*/  VIADD R10, R15, 0xffffffe ;  /* 0x0ffffffe0f0a7836 */ /* 0x000fe40000000000 */
[----:B------:R-:W-:Y:S02]  /*2c50*/  IMAD.HI.U32 R17, R17, R18, RZ ;  /* 0x0000001211117227 */ /* 0x000fe400078e00ff */
[----:B------:R0:W3:Y:S02]  /*2c60*/  F2I.FTZ.U32.TRUNC.NTZ R11, R10 ;  /* 0x0000000a000b7305 */ /* 0x0000e4000021f000 */
[----:B------:R-:W-:Y:S02]  /*2c70*/  IMAD.MOV R17, RZ, RZ, -R17 ;  /* 0x000000ffff117224 */ /* 0x000fe400078e0a11 */
[----:B------:R-:W-:Y:S02]  /*2c80*/  IMAD.IADD R15, R7, 0x1, R4 ;  /* 0x00000001070f7824 */ /* 0x000fe400078e0204 */
[----:B------:R-:W-:-:S02]  /*2c90*/  IMAD R18, R19, R17, R18 ;  /* 0x0000001113127224 */ /* 0x000fc400078e0212 */
[----:B------:R-:W-:Y:S01]  /*2ca0*/  VIADD R16, R15, 0x1 ;  /* 0x000000010f107836 */ /* 0x000fe20000000000 */
[----:B------:R-:W-:Y:S01]  /*2cb0*/  IABS R24, R15 ;  /* 0x0000000f00187213 */ /* 0x000fe20000000000 */
[----:B0-----:R-:W-:Y:S01]  /*2cc0*/  IMAD.MOV.U32 R10, RZ, RZ, RZ ;  /* 0x000000ffff0a7224 */ /* 0x001fe200078e00ff */
[----:B------:R-:W-:Y:S01]  /*2cd0*/  ISETP.GT.U32.AND P3, PT, R19, R18, PT ;  /* 0x000000121300720c */ /* 0x000fe20003f64070 */
[----:B------:R-:W-:Y:S01]  /*2ce0*/  VIADD R17, R15, 0x2 ;  /* 0x000000020f117836 */ /* 0x000fe20000000000 */
[----:B------:R-:W-:Y:S01]  /*2cf0*/  IABS R23, R16 ;  /* 0x0000001000177213 */ /* 0x000fe20000000000 */
[----:B---3--:R-:W-:-:S04]  /*2d00*/  IMAD.MOV R21, RZ, RZ, -R11 ;  /* 0x000000ffff157224 */ /* 0x008fc800078e0a0b */
[----:B------:R-:W-:-:S04]  /*2d10*/  IMAD R21, R21, R14, RZ ;  /* 0x0000000e15157224 */ /* 0x000fc800078e02ff */
[----:B------:R-:W-:Y:S01]  /*2d20*/  IMAD.HI.U32 R10, R11, R21, R10 ;  /* 0x000000150b0a7227 */ /* 0x000fe200078e000a */
[----:B------:R-:W-:-:S03]  /*2d30*/  IABS R11, R17 ;  /* 0x00000011000b7213 */ /* 0x000fc60000000000 */
[----:B------:R-:W-:Y:S02]  /*2d40*/  @!P3 IMAD.IADD R18, R18, 0x1, -R19 ;  /* 0x000000011212b824 */ /* 0x000fe400078e0a13 */
[----:B------:R-:W-:-:S03]  /*2d50*/  IMAD.HI.U32 R21, R10, R23, RZ ;  /* 0x000000170a157227 */ /* 0x000fc600078e00ff */
[----:B------:R-:W-:Y:S01]  /*2d60*/  ISETP.GT.U32.AND P3, PT, R19, R18, PT ;  /* 0x000000121300720c */ /* 0x000fe20003f64070 */
[----:B------:R-:W-:-:S04]  /*2d70*/  IMAD.HI.U32 R22, R10, R11, RZ ;  /* 0x0000000b0a167227 */ /* 0x000fc800078e00ff */
[----:B------:R-:W-:-:S04]  /*2d80*/  IMAD.MOV R22, RZ, RZ, -R22 ;  /* 0x000000ffff167224 */ /* 0x000fc800078e0a16 */
[----:B------:R-:W-:-:S04]  /*2d90*/  IMAD R11, R14, R22, R11 ;  /* 0x000000160e0b7224 */ /* 0x000fc800078e020b */
[----:B------:R-:W-:Y:S01]  /*2da0*/  @!P3 IADD3 R18, PT, PT, R18, -R19, RZ ;  /* 0x800000131212b210 */ /* 0x000fe20007ffe0ff */
[----:B------:R-:W-:Y:S01]  /*2db0*/  IMAD.MOV R19, RZ, RZ, -R21 ;  /* 0x000000ffff137224 */ /* 0x000fe200078e0a15 */
[----:B------:R-:W-:Y:S01]  /*2dc0*/  ISETP.GE.AND P3, PT, R8, RZ, PT ;  /* 0x000000ff0800720c */ /* 0x000fe20003f66270 */
[----:B------:R-:W-:Y:S01]  /*2dd0*/  IMAD.MOV.U32 R21, RZ, RZ, R24 ;  /* 0x000000ffff157224 */ /* 0x000fe200078e0018 */
[C---:B------:R-:W-:Y:S01]  /*2de0*/  ISETP.GT.U32.AND P4, PT, R14.reuse, R11, PT ;  /* 0x0000000b0e00720c */ /* 0x040fe20003f84070 */
[----:B------:R-:W-:Y:S02]  /*2df0*/  IMAD R19, R14, R19, R23 ;  /* 0x000000130e137224 */ /* 0x000fe400078e0217 */
[----:B------:R-:W-:Y:S02]  /*2e00*/  VIADD R24, R15, 0x3 ;  /* 0x000000030f187836 */ /* 0x000fe40000000000 */
[----:B------:R-:W-:Y:S01]  /*2e10*/  IMAD.HI.U32 R22, R10, R21, RZ ;  /* 0x000000150a167227 */ /* 0x000fe200078e00ff */
[----:B------:R-:W-:-:S02]  /*2e20*/  ISETP.GT.U32.AND P6, PT, R14, R19, PT ;  /* 0x000000130e00720c */ /* 0x000fc40003fc4070 */
[----:B------:R-:W-:Y:S01]  /*2e30*/  IABS R27, R24 ;  /* 0x00000018001b7213 */ /* 0x000fe20000000000 */
[----:B------:R-:W-:Y:S02]  /*2e40*/  IMAD.MOV R22, RZ, RZ, -R22 ;  /* 0x000000ffff167224 */ /* 0x000fe400078e0a16 */
[----:B------:R-:W-:Y:S01]  /*2e50*/  @!P3 IMAD.MOV R18, RZ, RZ, -R18 ;  /* 0x000000ffff12b224 */ /* 0x000fe200078e0a12 */
[----:B------:R-:W-:Y:S01]  /*2e60*/  @!P5 LOP3.LUT R18, RZ, R20, RZ, 0x33, !PT ;  /* 0x00000014ff12d212 */ /* 0x000fe200078e33ff */
[----:B------:R-:W-:-:S04]  /*2e70*/  IMAD.HI.U32 R10, R10, R27, RZ ;  /* 0x0000001b0a0a7227 */ /* 0x000fc800078e00ff */
[C---:B------:R-:W-:Y:S02]  /*2e80*/  IMAD R23, R14.reuse, R22, R21 ;  /* 0x000000160e177224 */ /* 0x040fe400078e0215 */
[----:B------:R-:W-:Y:S02]  /*2e90*/  @!P6 IMAD.IADD R19, R19, 0x1, -R14 ;  /* 0x000000011313e824 */ /* 0x000fe400078e0a0e */
[----:B------:R-:W-:Y:S01]  /*2ea0*/  IMAD.MOV R10, RZ, RZ, -R10 ;  /* 0x000000ffff0a7224 */ /* 0x000fe200078e0a0a */
[C---:B------:R-:W-:Y:S01]  /*2eb0*/  ISETP.GT.U32.AND P3, PT, R14.reuse, R23, PT ;  /* 0x000000170e00720c */ /* 0x040fe20003f64070 */
[----:B------:R-:W-:Y:S01]  /*2ec0*/  @!P4 IMAD.IADD R11, R11, 0x1, -R14 ;  /* 0x000000010b0bc824 */ /* 0x000fe200078e0a0e */
[C---:B------:R-:W-:Y:S01]  /*2ed0*/  ISETP.GT.U32.AND P6, PT, R14.reuse, R19, PT ;  /* 0x000000130e00720c */ /* 0x040fe20003fc4070 */
[----:B------:R-:W-:Y:S02]  /*2ee0*/  IMAD R21, R14, R10, R27 ;  /* 0x0000000a0e157224 */ /* 0x000fe400078e021b */
[----:B-1----:R-:W-:Y:S01]  /*2ef0*/  IMAD R18, R18, UR5, RZ ;  /* 0x0000000512127c24 */ /* 0x002fe2000f8e02ff */
[----:B------:R-:W-:-:S02]  /*2f00*/  ISETP.GT.U32.AND P4, PT, R14, R11, PT ;  /* 0x0000000b0e00720c */ /* 0x000fc40003f84070 */
[----:B------:R-:W-:-:S05]  /*2f10*/  ISETP.GT.U32.AND P5, PT, R14, R21, PT ;  /* 0x000000150e00720c */ /* 0x000fca0003fa4070 */
[--C-:B------:R-:W-:Y:S02]  /*2f20*/  @!P3 IMAD.IADD R23, R23, 0x1, -R14.reuse ;  /* 0x000000011717b824 */ /* 0x100fe400078e0a0e */
[--C-:B------:R-:W-:Y:S01]  /*2f30*/  @!P6 IMAD.IADD R19, R19, 0x1, -R14.reuse ;  /* 0x000000011313e824 */ /* 0x100fe200078e0a0e */
[----:B------:R-:W-:Y:S02]  /*2f40*/  ISETP.GE.AND P6, PT, R16, RZ, PT ;  /* 0x000000ff1000720c */ /* 0x000fe40003fc6270 */
[----:B------:R-:W-:Y:S02]  /*2f50*/  ISETP.GT.U32.AND P3, PT, R14, R23, PT ;  /* 0x000000170e00720c */ /* 0x000fe40003f64070 */
[----:B------:R-:W-:Y:S01]  /*2f60*/  @!P4 IADD3 R11, PT, PT, R11, -R14, RZ ;  /* 0x8000000e0b0bc210 */ /* 0x000fe20007ffe0ff */
[----:B------:R-:W-:Y:S01]  /*2f70*/  @!P5 IMAD.IADD R21, R21, 0x1, -R14 ;  /* 0x000000011515d824 */ /* 0x000fe200078e0a0e */
[----:B------:R-:W-:Y:S02]  /*2f80*/  ISETP.GE.AND P4, PT, R15, RZ, PT ;  /* 0x000000ff0f00720c */ /* 0x000fe40003f86270 */
[----:B------:R-:W-:-:S02]  /*2f90*/  LOP3.LUT R16, RZ, R9, RZ, 0x33, !PT ;  /* 0x00000009ff107212 */ /* 0x000fc400078e33ff */
[----:B------:R-:W-:-:S03]  /*2fa0*/  ISETP.GT.U32.AND P5, PT, R14, R21, PT ;  /* 0x000000150e00720c */ /* 0x000fc60003fa4070 */
[----:B------:R-:W-:Y:S01]  /*2fb0*/  @!P6 IMAD.MOV R19, RZ, RZ, -R19 ;  /* 0x000000ffff13e224 */ /* 0x000fe200078e0a13 */
[----:B------:R-:W-:Y:S01]  /*2fc0*/  ISETP.GE.AND P6, PT, R17, RZ, PT ;  /* 0x000000ff1100720c */ /* 0x000fe20003fc6270 */
[----:B------:R-:W-:Y:S01]  /*2fd0*/  @!P3 IMAD.IADD R23, R23, 0x1, -R14 ;  /* 0x000000011717b824 */ /* 0x000fe200078e0a0e */
[----:B------:R-:W-:-:S03]  /*2fe0*/  ISETP.GE.AND P3, PT, R24, RZ, PT ;  /* 0x000000ff1800720c */ /* 0x000fc60003f66270 */
[----:B------:R-:W-:Y:S01]  /*2ff0*/  @!P4 IMAD.MOV R23, RZ, RZ, -R23 ;  /* 0x000000ffff17c224 */ /* 0x000fe200078e0a17 */
[----:B--2---:R-:W-:-:S03]  /*3000*/  IADD3 R10, P4, PT, R18, UR8, RZ ;  /* 0x00000008120a7c10 */ /* 0x004fc6000ff9e0ff */
[----:B------:R-:W-:Y:S01]  /*3010*/  @!P5 IMAD.IADD R21, R21, 0x1, -R14 ;  /* 0x000000011515d824 */ /* 0x000fe200078e0a0e */
[----:B------:R-:W-:Y:S01]  /*3020*/  ISETP.NE.AND P5, PT, R9, RZ, PT ;  /* 0x000000ff0900720c */ /* 0x000fe20003fa5270 */
[----:B------:R-:W-:Y:S01]  /*3030*/  IMAD.MOV.U32 R14, RZ, RZ, R11 ;  /* 0x000000ffff0e7224 */ /* 0x000fe200078e000b */
[----:B------:R-:W-:Y:S02]  /*3040*/  LEA.HI.X.SX32 R11, R18, UR9, 0x1, P4 ;  /* 0x00000009120b7c11 */ /* 0x000fe4000a0f0eff */
[C---:B------:R-:W-:Y:S01]  /*3050*/  SEL R23, R16.reuse, R23, !P5 ;  /* 0x0000001710177207 */ /* 0x040fe20006800000 */
[----:B------:R-:W-:Y:S01]  /*3060*/  @!P6 IMAD.MOV R14, RZ, RZ, -R14 ;  /* 0x000000ffff0ee224 */ /* 0x000fe200078e0a0e */
[C---:B------:R-:W-:Y:S01]  /*3070*/  SEL R17, R16.reuse, R19, !P5 ;  /* 0x0000001310117207 */ /* 0x040fe20006800000 */
[----:B------:R-:W-:Y:S02]  /*3080*/  @!P3 IMAD.MOV R21, RZ, RZ, -R21 ;  /* 0x000000ffff15b224 */ /* 0x000fe400078e0a15 */
[----:B------:R-:W-:Y:S01]  /*3090*/  IMAD.WIDE R18, R23, 0x2, R10 ;  /* 0x0000000217127825 */ /* 0x000fe200078e020a */
[----:B------:R-:W-:-:S02]  /*30a0*/  SEL R15, R16, R14, !P5 ;  /* 0x0000000e100f7207 */ /* 0x000fc40006800000 */
[----:B------:R-:W-:Y:S01]  /*30b0*/  SEL R21, R16, R21, !P5 ;  /* 0x0000001510157207 */ /* 0x000fe20006800000 */
[--C-:B------:R-:W-:Y:S02]  /*30c0*/  IMAD.WIDE R16, R17, 0x2, R10.reuse ;  /* 0x0000000211107825 */ /* 0x100fe400078e020a */
[----:B------:R-:W2:Y:S02]  /*30d0*/  LDG.E.S16 R18, desc[UR6][R18.64] ;  /* 0x0000000612127981 */ /* 0x000ea4000c1e1700 */
[--C-:B------:R-:W-:Y:S02]  /*30e0*/  IMAD.WIDE R14, R15, 0x2, R10.reuse ;  /* 0x000000020f0e7825 */ /* 0x100fe400078e020a */
[----:B------:R-:W3:Y:S02]  /*30f0*/  LDG.E.S16 R16, desc[UR6][R16.64] ;  /* 0x0000000610107981 */ /* 0x000ee4000c1e1700 */
[----:B------:R-:W-:Y:S02]  /*3100*/  IMAD.WIDE R10, R21, 0x2, R10 ;  /* 0x00000002150a7825 */ /* 0x000fe400078e020a */
[----:B------:R-:W3:Y:S04]  /*3110*/  LDG.E.S16 R14, desc[UR6][R14.64] ;  /* 0x000000060e0e7981 */ /* 0x000ee8000c1e1700 */
[----:B------:R-:W4:Y:S01]  /*3120*/  LDG.E.S16 R10, desc[UR6][R10.64] ;  /* 0x000000060a0a7981 */ /* 0x000f22000c1e1700 */
[----:B------:R-:W-:-:S02]  /*3130*/  VIADD R4, R4, 0x4 ;  /* 0x0000000404047836 */ /* 0x000fc40000000000 */
[----:B--2---:R-:W-:-:S05]  /*3140*/  IMAD.IADD R25, R25, 0x1, R18 ;  /* 0x0000000119197824 */ /* 0x004fca00078e0212 */
[----:B---3--:R-:W-:-:S05]  /*3150*/  IADD3 R25, PT, PT, R14, R25, R16 ;  /* 0x000000190e197210 */ /* 0x008fca0007ffe010 */
[----:B----4-:R-:W-:-:S07]  /*3160*/  IMAD.IADD R25, R25, 0x1, R10 ;  /* 0x0000000119197824 */ /* 0x010fce00078e020a */
.L_x_65:
        /* <DEDUP_REMOVED lines=19> */
[----:B---3--:R-:W-:Y:S01]  /*32a0*/  VIADD R14, R18, 0xffffffe ;  /* 0x0ffffffe120e7836 */ /* 0x008fe20000000000 */
[----:B------:R-:W-:-:S06]  /*32b0*/  IABS R18, R8 ;  /* 0x0000000800127213 */ /* 0x000fcc0000000000 */
[----:B------:R-:W3:Y:S01]  /*32c0*/  F2I.FTZ.U32.TRUNC.NTZ R15, R14 ;  /* 0x0000000e000f7305 */ /* 0x000ee2000021f000 */
[----:B0-----:R-:W-:Y:S01]  /*32d0*/  IMAD.MOV.U32 R10, RZ, RZ, RZ ;  /* 0x000000ffff0a7224 */ /* 0x001fe200078e00ff */
[----:B----4-:R-:W-:-:S05]  /*32e0*/  IADD3 R22, PT, PT, RZ, -R11, RZ ;  /* 0x8000000bff167210 */ /* 0x010fca0007ffe0ff */
[----:B------:R-:W-:-:S04]  /*32f0*/  IMAD R21, R22, R17, RZ ;  /* 0x0000001116157224 */ /* 0x000fc800078e02ff */
[----:B------:R-:W-:-:S04]  /*3300*/  IMAD.HI.U32 R21, R11, R21, R10 ;  /* 0x000000150b157227 */ /* 0x000fc800078e000a */
[----:B---3--:R-:W-:Y:S02]  /*3310*/  IMAD.MOV R11, RZ, RZ, -R15 ;  /* 0x000000ffff0b7224 */ /* 0x008fe400078e0a0f */
[----:B------:R-:W-:-:S04]  /*3320*/  IMAD.HI.U32 R21, R21, R18, RZ ;  /* 0x0000001215157227 */ /* 0x000fc800078e00ff */
[----:B------:R-:W-:Y:S02]  /*3330*/  IMAD.MOV R14, RZ, RZ, -R21 ;  /* 0x000000ffff0e7224 */ /* 0x000fe400078e0a15 */
[----:B------:R-:W-:Y:S02]  /*3340*/  IMAD.IADD R10, R7, 0x1, R4 ;  /* 0x00000001070a7824 */ /* 0x000fe400078e0204 */
[----:B------:R-:W-:Y:S02]  /*3350*/  IMAD R18, R17, R14, R18 ;  /* 0x0000000e11127224 */ /* 0x000fe400078e0212 */
[----:B------:R-:W-:Y:S01]  /*3360*/  VIADD R21, R10, 0x1 ;  /* 0x000000010a157836 */ /* 0x000fe20000000000 */
[----:B------:R-:W-:Y:S01]  /*3370*/  IABS R19, R10 ;  /* 0x0000000a00137213 */ /* 0x000fe20000000000 */
[----:B------:R-:W-:Y:S01]  /*3380*/  IMAD R11, R11, R16, RZ ;  /* 0x000000100b0b7224 */ /* 0x000fe200078e02ff */
[----:B------:R-:W-:Y:S01]  /*3390*/  ISETP.GT.U32.AND P2, PT, R17, R18, PT ;  /* 0x000000121100720c */ /* 0x000fe20003f44070 */
[----:B------:R-:W-:Y:S01]  /*33a0*/  IMAD.MOV.U32 R14, RZ, RZ, RZ ;  /* 0x000000ffff0e7224 */ /* 0x000fe200078e00ff */
[----:B------:R-:W-:-:S03]  /*33b0*/  IABS R22, R21 ;  /* 0x0000001500167213 */ /* 0x000fc60000000000 */
[----:B------:R-:W-:-:S04]  /*33c0*/  IMAD.HI.U32 R14, R15, R11, R14 ;  /* 0x0000000b0f0e7227 */ /* 0x000fc800078e000e */
[----:B------:R-:W-:Y:S02]  /*33d0*/  IMAD.MOV.U32 R15, RZ, RZ, R19 ;  /* 0x000000ffff0f7224 */ /* 0x000fe400078e0013 */
[----:B------:R-:W-:Y:S02]  /*33e0*/  IMAD.MOV.U32 R19, RZ, RZ, R22 ;  /* 0x000000ffff137224 */ /* 0x000fe400078e0016 */
[----:B------:R-:W-:-:S04]  /*33f0*/  IMAD.HI.U32 R11, R14, R15, RZ ;  /* 0x0000000f0e0b7227 */ /* 0x000fc800078e00ff */
[----:B------:R-:W-:-:S04]  /*3400*/  IMAD.HI.U32 R14, R14, R19, RZ ;  /* 0x000000130e0e7227 */ /* 0x000fc800078e00ff */
[----:B------:R-:W-:Y:S02]  /*3410*/  IMAD.MOV R11, RZ, RZ, -R11 ;  /* 0x000000ffff0b7224 */ /* 0x000fe400078e0a0b */
[----:B------:R-:W-:Y:S02]  /*3420*/  IMAD.MOV R14, RZ, RZ, -R14 ;  /* 0x000000ffff0e7224 */ /* 0x000fe400078e0a0e */
[C---:B------:R-:W-:Y:S02]  /*3430*/  IMAD R11, R16.reuse, R11, R15 ;  /* 0x0000000b100b7224 */ /* 0x040fe400078e020f */
[----:B------:R-:W-:Y:S02]  /*3440*/  IMAD R15, R16, R14, R19 ;  /* 0x0000000e100f7224 */ /* 0x000fe400078e0213 */
[----:B------:R-:W-:Y:S01]  /*3450*/  @!P2 IMAD.IADD R18, R18, 0x1, -R17 ;  /* 0x000000011212a824 */ /* 0x000fe200078e0a11 */
[C---:B------:R-:W-:Y:S02]  /*3460*/  ISETP.GT.U32.AND P2, PT, R16.reuse, R11, PT ;  /* 0x0000000b1000720c */ /* 0x040fe40003f44070 */
[----:B------:R-:W-:-:S02]  /*3470*/  ISETP.GT.U32.AND P3, PT, R16, R15, PT ;  /* 0x0000000f1000720c */ /* 0x000fc40003f64070 */
[----:B------:R-:W-:-:S09]  /*3480*/  ISETP.GT.U32.AND P6, PT, R17, R18, PT ;  /* 0x000000121100720c */ /* 0x000fd20003fc4070 */
[--C-:B------:R-:W-:Y:S02]  /*3490*/  @!P2 IMAD.IADD R11, R11, 0x1, -R16.reuse ;  /* 0x000000010b0ba824 */ /* 0x100fe400078e0a10 */
[----:B------:R-:W-:Y:S02]  /*34a0*/  @!P3 IMAD.IADD R15, R15, 0x1, -R16 ;  /* 0x000000010f0fb824 */ /* 0x000fe400078e0a10 */
[----:B------:R-:W-:Y:S02]  /*34b0*/  @!P6 IADD3 R18, PT, PT, R18, -R17, RZ ;  /* 0x800000111212e210 */ /* 0x000fe40007ffe0ff */
[C---:B------:R-:W-:Y:S02]  /*34c0*/  ISETP.GT.U32.AND P3, PT, R16.reuse, R11, PT ;  /* 0x0000000b1000720c */ /* 0x040fe40003f64070 */
[----:B------:R-:W-:Y:S01]  /*34d0*/  ISETP.GT.U32.AND P2, PT, R16, R15, PT ;  /* 0x0000000f1000720c */ /* 0x000fe20003f44070 */
[----:B------:R-:W-:Y:S01]  /*34e0*/  @!P5 IMAD.MOV R18, RZ, RZ, -R18 ;  /* 0x000000ffff12d224 */ /* 0x000fe200078e0a12 */
        /* <DEDUP_REMOVED lines=8> */
[----:B------:R-:W-:Y:S01]  /*3570*/  IMAD.MOV.U32 R14, RZ, RZ, R11 ;  /* 0x000000ffff0e7224 */ /* 0x000fe200078e000b */
[----:B--2---:R-:W-:-:S03]  /*3580*/  IADD3 R10, P2, PT, R18, UR8, RZ ;  /* 0x00000008120a7c10 */ /* 0x004fc6000ff5e0ff */
[----:B------:R-:W-:Y:S01]  /*3590*/  @!P5 IMAD.MOV R14, RZ, RZ, -R14 ;  /* 0x000000ffff0ed224 */ /* 0x000fe200078e0a0e */
[----:B------:R-:W-:Y:S01]  /*35a0*/  LEA.HI.X.SX32 R11, R18, UR9, 0x1, P2 ;  /* 0x00000009120b7c11 */ /* 0x000fe200090f0eff */
[----:B------:R-:W-:-:S03]  /*35b0*/  @!P4 IMAD.MOV R15, RZ, RZ, -R15 ;  /* 0x000000ffff0fc224 */ /* 0x000fc600078e0a0f */
[C---:B------:R-:W-:Y:S02]  /*35c0*/  SEL R17, R9.reuse, R14, !P3 ;  /* 0x0000000e09117207 */ /* 0x040fe40005800000 */
[----:B------:R-:W-:-:S03]  /*35d0*/  SEL R9, R9, R15, !P3 ;  /* 0x0000000f09097207 */ /* 0x000fc60005800000 */
[----:B------:R-:W-:-:S04]  /*35e0*/  IMAD.WIDE R14, R17, 0x2, R10 ;  /* 0x00000002110e7825 */ /* 0x000fc800078e020a */
[----:B------:R-:W-:Y:S02]  /*35f0*/  IMAD.WIDE R10, R9, 0x2, R10 ;  /* 0x00000002090a7825 */ /* 0x000fe400078e020a */
[----:B------:R-:W2:Y:S04]  /*3600*/  LDG.E.S16 R14, desc[UR6][R14.64] ;  /* 0x000000060e0e7981 */ /* 0x000ea8000c1e1700 */
[----:B------:R-:W3:Y:S01]  /*3610*/  LDG.E.S16 R10, desc[UR6][R10.64] ;  /* 0x000000060a0a7981 */ /* 0x000ee2000c1e1700 */
[----:B------:R-:W-:Y:S02]  /*3620*/  VIADD R4, R4, 0x2 ;  /* 0x0000000204047836 */ /* 0x000fe40000000000 */
[----:B--2---:R-:W-:-:S04]  /*3630*/  IMAD.IADD R25, R25, 0x1, R14 ;  /* 0x0000000119197824 */ /* 0x004fc800078e020e */
[----:B---3--:R-:W-:-:S07]  /*3640*/  IMAD.IADD R25, R25, 0x1, R10 ;  /* 0x0000000119197824 */ /* 0x008fce00078e020a */
.L_x_66:
        /* <DEDUP_REMOVED lines=20> */
[----:B0-----:R-:W-:Y:S01]  /*3790*/  IMAD.MOV.U32 R14, RZ, RZ, RZ ;  /* 0x000000ffff0e7224 */ /* 0x001fe200078e00ff */
[----:B----4-:R-:W-:Y:S01]  /*37a0*/  IADD3 R23, PT, PT, RZ, -R15, RZ ;  /* 0x8000000fff177210 */ /* 0x010fe20007ffe0ff */
[----:B--2---:R-:W-:-:S04]  /*37b0*/  IMAD.MOV.U32 R10, RZ, RZ, RZ ;  /* 0x000000ffff0a7224 */ /* 0x004fc800078e00ff */
[----:B------:R-:W-:-:S04]  /*37c0*/  IMAD R23, R23, R16, RZ ;  /* 0x0000001017177224 */ /* 0x000fc800078e02ff */
[----:B------:R-:W-:-:S04]  /*37d0*/  IMAD.HI.U32 R22, R15, R23, R14 ;  /* 0x000000170f167227 */ /* 0x000fc800078e000e */
[----:B-----5:R-:W-:Y:S02]  /*37e0*/  IMAD.MOV R14, RZ, RZ, -R11 ;  /* 0x000000ffff0e7224 */ /* 0x020fe400078e0a0b */
[----:B------:R-:W-:-:S04]  /*37f0*/  IMAD.HI.U32 R22, R22, R17, RZ ;  /* 0x0000001116167227 */ /* 0x000fc800078e00ff */
[----:B------:R-:W-:Y:S02]  /*3800*/  IMAD.MOV R22, RZ, RZ, -R22 ;  /* 0x000000ffff167224 */ /* 0x000fe400078e0a16 */
[----:B------:R-:W-:Y:S02]  /*3810*/  IMAD R15, R14, R9, RZ ;  /* 0x000000090e0f7224 */ /* 0x000fe400078e02ff */
[----:B------:R-:W-:Y:S02]  /*3820*/  IMAD R17, R16, R22, R17 ;  /* 0x0000001610117224 */ /* 0x000fe400078e0211 */
[----:B------:R-:W-:-:S03]  /*3830*/  IMAD.HI.U32 R15, R11, R15, R10 ;  /* 0x0000000f0b0f7227 */ /* 0x000fc600078e000a */
[----:B------:R-:W-:Y:S01]  /*3840*/  ISETP.GT.U32.AND P2, PT, R16, R17, PT ;  /* 0x000000111000720c */ /* 0x000fe20003f44070 */
[----:B------:R-:W-:-:S04]  /*3850*/  IMAD.MOV.U32 R14, RZ, RZ, R19 ;  /* 0x000000ffff0e7224 */ /* 0x000fc800078e0013 */
        /* <DEDUP_REMOVED lines=9> */
[----:B------:R-:W-:Y:S01]  /*38f0*/  ISETP.GT.U32.AND P2, PT, R9, R10, PT ;  /* 0x0000000a0900720c */ /* 0x000fe20003f44070 */
[----:B------:R-:W-:-:S04]  /*3900*/  IMAD.MOV.U32 R8, RZ, RZ, R17 ;  /* 0x000000ffff087224 */ /* 0x000fc800078e0011 */
[----:B------:R-:W-:Y:S01]  /*3910*/  @!P4 IMAD.MOV R8, RZ, RZ, -R8 ;  /* 0x000000ffff08c224 */ /* 0x000fe200078e0a08 */
[----:B------:R-:W-:Y:S02]  /*3920*/  @!P5 LOP3.LUT R8, RZ, R20, RZ, 0x33, !PT ;  /* 0x00000014ff08d212 */ /* 0x000fe400078e33ff */
[----:B------:R-:W-:-:S03]  /*3930*/  ISETP.NE.AND P4, PT, R18, RZ, PT ;  /* 0x000000ff1200720c */ /* 0x000fc60003f85270 */
[----:B-1----:R-:W-:Y:S02]  /*3940*/  IMAD R4, R8, UR5, RZ ;  /* 0x0000000508047c24 */ /* 0x002fe4000f8e02ff */
[----:B------:R-:W-:-:S03]  /*3950*/  @!P2 IADD3 R10, PT, PT, R10, -R9, RZ ;  /* 0x800000090a0aa210 */ /* 0x000fc60007ffe0ff */
[C---:B---3--:R-:W-:Y:S02]  /*3960*/  IADD3 R8, P2, PT, R4.reuse, UR8, RZ ;  /* 0x0000000804087c10 */ /* 0x048fe4000ff5e0ff */
[----:B------:R-:W-:Y:S02]  /*3970*/  @!P3 IMAD.MOV R10, RZ, RZ, -R10 ;  /* 0x000000ffff0ab224 */ /* 0x000fe400078e0a0a */
[----:B------:R-:W-:Y:S02]  /*3980*/  LEA.HI.X.SX32 R9, R4, UR9, 0x1, P2 ;  /* 0x0000000904097c11 */ /* 0x000fe400090f0eff */
[----:B------:R-:W-:-:S05]  /*3990*/  @!P4 LOP3.LUT R10, RZ, R18, RZ, 0x33, !PT ;  /* 0x00000012ff0ac212 */ /* 0x000fca00078e33ff */
[----:B------:R-:W-:-:S06]  /*39a0*/  IMAD.WIDE R8, R10, 0x2, R8 ;  /* 0x000000020a087825 */ /* 0x000fcc00078e0208 */
[----:B------:R-:W2:Y:S02]  /*39b0*/  LDG.E.S16 R8, desc[UR6][R8.64] ;  /* 0x0000000608087981 */ /* 0x000ea4000c1e1700 */
[----:B--2---:R-:W-:-:S07]  /*39c0*/  IMAD.IADD R25, R25, 0x1, R8 ;  /* 0x0000000119197824 */ /* 0x004fce00078e0208 */
.L_x_64:
[----:B------:R-:W-:Y:S05]  /*39d0*/  BRA.U UP0, `(.L_x_67) ;  /* 0xffffffe500687547 */ /* 0x000fea000b83ffff */
.L_x_47:
[----:B------:R-:W1:Y:S08]  /*39e0*/  LDC R3, c[0x0][0x3b8] ;  /* 0x0000ee00ff037b82 */ /* 0x000e700000000800 */
[----:B------:R-:W1:Y:S02]  /*39f0*/  LDC R2, c[0x0][0x3b4] ;  /* 0x0000ed00ff027b82 */ /* 0x000e640000000800 */
[----:B-1----:R-:W-:-:S07]  /*3a00*/  IMAD R3, R3, R2, RZ ;  /* 0x0000000203037224 */ /* 0x002fce00078e02ff */
.L_x_41:
[----:B------:R-:W-:Y:S01]  /*3a10*/  ISETP.GE.AND P0, PT, R3, 0x1, PT ;  /* 0x000000010300780c */ /* 0x000fe20003f06270 */
[----:B------:R-:W-:Y:S01]  /*3a20*/  IMAD.WIDE R12, R0, 0x2, R12 ;  /* 0x00000002000c7825 */ /* 0x000fe200078e020c */
[----:B------:R-:W-:-:S11]  /*3a30*/  PRMT R6, RZ, 0x7610, R6 ;  /* 0x00007610ff067816 */ /* 0x000fd60000000006 */
[----:B------:R-:W-:Y:S05]  /*3a40*/  @!P0 BRA `(.L_x_68) ;  /* 0x0000000000688947 */ /* 0x000fea0003800000 */
[----:B------:R-:W-:Y:S02]  /*3a50*/  IABS R7, R3 ;  /* 0x0000000300077213 */ /* 0x000fe40000000000 */
[----:B------:R-:W-:Y:S02]  /*3a60*/  IABS R6, R25 ;  /* 0x0000001900067213 */ /* 0x000fe40000000000 */
[----:B------:R-:W1:Y:S01]  /*3a70*/  I2F.RP R0, R7 ;  /* 0x0000000700007306 */ /* 0x000e620000209400 */
[-C--:B------:R-:W-:Y:S02]  /*3a80*/  IABS R8, R3.reuse ;  /* 0x0000000300087213 */ /* 0x080fe40000000000 */
[----:B------:R-:W-:-:S04]  /*3a90*/  LOP3.LUT R25, R25, R3, RZ, 0x3c, !PT ;  /* 0x0000000319197212 */ /* 0x000fc800078e3cff */
[----:B------:R-:W-:Y:S01]  /*3aa0*/  ISETP.GE.AND P2, PT, R25, RZ, PT ;  /* 0x000000ff1900720c */ /* 0x000fe20003f46270 */
[----:B-1----:R-:W1:Y:S02]  /*3ab0*/  MUFU.RCP R0, R0 ;  /* 0x0000000000007308 */ /* 0x002e640000001000 */
[----:B-1----:R-:W-:Y:S02]  /*3ac0*/  VIADD R4, R0, 0xffffffe ;  /* 0x0ffffffe00047836 */ /* 0x002fe40000000000 */
[----:B------:R-:W-:-:S04]  /*3ad0*/  IMAD.MOV R0, RZ, RZ, -R8 ;  /* 0x000000ffff007224 */ /* 0x000fc800078e0a08 */
[----:B------:R1:W2:Y:S02]  /*3ae0*/  F2I.FTZ.U32.TRUNC.NTZ R5, R4 ;  /* 0x0000000400057305 */ /* 0x0002a4000021f000 */
[----:B-1----:R-:W-:Y:S02]  /*3af0*/  IMAD.MOV.U32 R4, RZ, RZ, RZ ;  /* 0x000000ffff047224 */ /* 0x002fe400078e00ff */
[----:B--2---:R-:W-:-:S04]  /*3b00*/  IMAD.MOV R2, RZ, RZ, -R5 ;  /* 0x000000ffff027224 */ /* 0x004fc800078e0a05 */
[----:B------:R-:W-:Y:S02]  /*3b10*/  IMAD R9, R2, R7, RZ ;  /* 0x0000000702097224 */ /* 0x000fe400078e02ff */
[----:B------:R-:W-:Y:S02]  /*3b20*/  IMAD.MOV.U32 R2, RZ, RZ, R6 ;  /* 0x000000ffff027224 */ /* 0x000fe400078e0006 */
[----:B------:R-:W-:-:S06]  /*3b30*/  IMAD.HI.U32 R5, R5, R9, R4 ;  /* 0x0000000905057227 */ /* 0x000fcc00078e0004 */
[----:B------:R-:W-:-:S04]  /*3b40*/  IMAD.HI.U32 R5, R5, R2, RZ ;  /* 0x0000000205057227 */ /* 0x000fc800078e00ff */
[----:B------:R-:W-:-:S05]  /*3b50*/  IMAD R0, R5, R0, R2 ;  /* 0x0000000005007224 */ /* 0x000fca00078e0202 */
[----:B------:R-:W-:-:S13]  /*3b60*/  ISETP.GT.U32.AND P1, PT, R7, R0, PT ;  /* 0x000000000700720c */ /* 0x000fda0003f24070 */
[----:B------:R-:W-:Y:S02]  /*3b70*/  @!P1 IMAD.IADD R0, R0, 0x1, -R7 ;  /* 0x0000000100009824 */ /* 0x000fe400078e0a07 */
[----:B------:R-:W-:Y:S01]  /*3b80*/  @!P1 VIADD R5, R5, 0x1 ;  /* 0x0000000105059836 */ /* 0x000fe20000000000 */
[----:B------:R-:W-:Y:S02]  /*3b90*/  ISETP.NE.AND P1, PT, R3, RZ, PT ;  /* 0x000000ff0300720c */ /* 0x000fe40003f25270 */
[----:B------:R-:W-:-:S13]  /*3ba0*/  ISETP.GE.U32.AND P0, PT, R0, R7, PT ;  /* 0x000000070000720c */ /* 0x000fda0003f06070 */
[----:B------:R-:W-:-:S04]  /*3bb0*/  @P0 VIADD R5, R5, 0x1 ;  /* 0x0000000105050836 */ /* 0x000fc80000000000 */
[----:B------:R-:W-:Y:S01]  /*3bc0*/  @!P2 IMAD.MOV R5, RZ, RZ, -R5 ;  /* 0x000000ffff05a224 */ /* 0x000fe200078e0a05 */
[----:B------:R-:W-:-:S04]  /*3bd0*/  @!P1 LOP3.LUT R5, RZ, R3, RZ, 0x33, !PT ;  /* 0x00000003ff059212 */ /* 0x000fc800078e33ff */
[----:B------:R-:W-:-:S07]  /*3be0*/  PRMT R6, R5, 0x7610, R6 ;  /* 0x0000761005067816 */ /* 0x000fce0000000006 */
.L_x_68:
[----:B------:R-:W-:Y:S01]  /*3bf0*/  STG.E.U16 desc[UR6][R12.64], R6 ;  /* 0x000000060c007986 */ /* 0x000fe2000c101506 */
[----:B------:R-:W-:Y:S05]  /*3c00*/  EXIT ;  /* 0x000000000000794d */ /* 0x000fea0003800000 */
.L_x_69:
        /* <DEDUP_REMOVED lines=15> */
.L_x_160:


//--------------------- .text._Z33nppiFilterBoxBorder_8u_C3R_kernelPKhi8NppiSize9NppiPointPhiS1_S1_S2_14NppiBorderType --------------------------
	.section	.text._Z33nppiFilterBoxBorder_8u_C3R_kernelPKhi8NppiSize9NppiPointPhiS1_S1_S2_14NppiBorderType,"ax",@progbits
	.align	128
        .global         _Z33nppiFilterBoxBorder_8u_C3R_kernelPKhi8NppiSize9NppiPointPhiS1_S1_S2_14NppiBorderType
        .type           _Z33nppiFilterBoxBorder_8u_C3R_kernelPKhi8NppiSize9NppiPointPhiS1_S1_S2_14NppiBorderType,@function
        .size           _Z33nppiFilterBoxBorder_8u_C3R_kernelPKhi8NppiSize9NppiPointPhiS1_S1_S2_14NppiBorderType,(.L_x_161 - _Z33nppiFilterBoxBorder_8u_C3R_kernelPKhi8NppiSize9NppiPointPhiS1_S1_S2_14NppiBorderType)
        .other          _Z33nppiFilterBoxBorder_8u_C3R_kernelPKhi8NppiSize9NppiPointPhiS1_S1_S2_14NppiBorderType,@"STO_CUDA_ENTRY STV_DEFAULT"
_Z33nppiFilterBoxBorder_8u_C3R_kernelPKhi8NppiSize9NppiPointPhiS1_S1_S2_14NppiBorderType:
.text._Z33nppiFilterBoxBorder_8u_C3R_kernelPKhi8NppiSize9NppiPointPhiS1_S1_S2_14NppiBorderType:
        /* <DEDUP_REMOVED lines=16> */
[----:B------:R-:W-:Y:S02]  /*0100*/  IMAD.MOV.U32 R20, RZ, RZ, RZ ;  /* 0x000000ffff147224 */ /* 0x000fe400078e00ff */
[----:B------:R-:W-:Y:S01]  /*0110*/  IMAD.MOV.U32 R22, RZ, RZ, RZ ;  /* 0x000000ffff167224 */ /* 0x000fe200078e00ff */
[----:B------:R-:W1:Y:S01]  /*0120*/  LDCU.64 UR12, c[0x0][0x358] ;  /* 0x00006b00ff0c77ac */ /* 0x000e620008000a00 */
[----:B------:R-:W-:Y:S02]  /*0130*/  IMAD.MOV.U32 R24, RZ, RZ, RZ ;  /* 0x000000ffff187224 */ /* 0x000fe400078e00ff */
[----:B------:R-:W-:Y:S01]  /*0140*/  IMAD.MOV.U32 R3, RZ, RZ, RZ ;  /* 0x000000ffff037224 */ /* 0x000fe200078e00ff */
[----:B0-----:R-:W-:-:S09]  /*0150*/  UISETP.GE.AND UP0, UPT, UR5, 0x1, UPT ;  /* 0x000000010500788c */ /* 0x001fd2000bf06270 */
[----:B-1----:R-:W-:Y:S05]  /*0160*/  BRA.U !UP0, `(.L_x_70) ;  /* 0x0000002908907547 */ /* 0x002fea000b800000 */
[----:B------:R-:W0:Y:S01]  /*0170*/  LDCU UR6, c[0x0][0x3b4] ;  /* 0x00007680ff0677ac */ /* 0x000e220008000800 */
[----:B------:R-:W1:Y:S01]  /*0180*/  LDC R5, c[0x0][0x3c0] ;  /* 0x0000f000ff057b82 */ /* 0x000e620000000800 */
[----:B------:R-:W1:Y:S01]  /*0190*/  LDCU UR5, c[0x0][0x398] ;  /* 0x00007300ff0577ac */ /* 0x000e620008000800 */
[----:B0-----:R-:W-:Y:S01]  /*01a0*/  UISETP.GE.AND UP0, UPT, UR6, 0x1, UPT ;  /* 0x000000010600788c */ /* 0x001fe2000bf06270 */
[----:B-1----:R-:W-:-:S08]  /*01b0*/  IADD3 R4, PT, PT, -R5, UR5, R0 ;  /* 0x0000000505047c10 */ /* 0x002fd0000fffe100 */
[----:B------:R-:W-:Y:S05]  /*01c0*/  BRA.U !UP0, `(.L_x_70) ;  /* 0x0000002908787547 */ /* 0x000fea000b800000 */
[----:B------:R-:W0:Y:S01]  /*01d0*/  LDCU UR7, c[0x0][0x3c4] ;  /* 0x00007880ff0777ac */ /* 0x000e220008000800 */
[----:B------:R-:W1:Y:S01]  /*01e0*/  LDC R6, c[0x0][0x394] ;  /* 0x0000e500ff067b82 */ /* 0x000e620000000800 */
[----:B------:R-:W1:Y:S01]  /*01f0*/  LDCU UR5, c[0x0][0x3bc] ;  /* 0x00007780ff0577ac */ /* 0x000e620008000800 */
[----:B0-----:R-:W-:Y:S01]  /*0200*/  UISETP.GT.AND UP0, UPT, UR7, 0x2, UPT ;  /* 0x000000020700788c */ /* 0x001fe2000bf04270 */
[----:B-1----:R-:W-:-:S08]  /*0210*/  IADD3 R3, PT, PT, R2, -UR5, R6 ;  /* 0x8000000502037c10 */ /* 0x002fd0000fffe006 */
[----:B------:R-:W-:Y:S05]  /*0220*/  BRA.U UP0, `(.L_x_71) ;  /* 0x0000001100147547 */ /* 0x000fea000b800000 */
[----:B------:R-:W-:-:S09]  /*0230*/  UISETP.NE.AND UP0, UPT, UR7, 0x1, UPT ;  /* 0x000000010700788c */ /* 0x000fd2000bf05270 */
[----:B------:R-:W-:Y:S05]  /*0240*/  BRA.U !UP0, `(.L_x_72) ;  /* 0x0000000508d47547 */ /* 0x000fea000b800000 */
[----:B------:R-:W-:-:S09]  /*0250*/  UISETP.NE.AND UP0, UPT, UR7, 0x2, UPT ;  /* 0x000000020700788c */ /* 0x000fd2000bf05270 */
[----:B------:R-:W-:Y:S05]  /*0260*/  BRA.U UP0, `(.L_x_73) ;  /* 0x0000001d00547547 */ /* 0x000fea000b800000 */
[----:B------:R-:W0:Y:S01]  /*0270*/  LDCU UR6, c[0x0][0x390] ;  /* 0x00007200ff0677ac */ /* 0x000e220008000800 */
[----:B------:R-:W-:Y:S02]  /*0280*/  IMAD.MOV.U32 R20, RZ, RZ, RZ ;  /* 0x000000ffff147224 */ /* 0x000fe400078e00ff */
[----:B------:R-:W-:Y:S01]  /*0290*/  IMAD.MOV.U32 R22, RZ, RZ, RZ ;  /* 0x000000ffff167224 */ /* 0x000fe200078e00ff */
[----:B------:R-:W-:Y:S01]  /*02a0*/  UMOV UR4, URZ ;  /* 0x000000ff00047c82 */ /* 0x000fe20008000000 */
[----:B------:R-:W-:Y:S01]  /*02b0*/  IMAD.MOV.U32 R24, RZ, RZ, RZ ;  /* 0x000000ffff187224 */ /* 0x000fe200078e00ff */
[----:B0-----:R-:W-:-:S12]  /*02c0*/  UIADD3 UR6, UPT, UPT, UR6, -0x1, URZ ;  /* 0xffffffff06067890 */ /* 0x001fd8000fffe0ff */
.L_x_78:
[----:B------:R-:W0:Y:S01]  /*02d0*/  LDCU UR8, c[0x0][0x3b4] ;  /* 0x00007680ff0877ac */ /* 0x000e220008000800 */
[----:B------:R-:W-:Y:S01]  /*02e0*/  VIADD R14, R4, UR4 ;  /* 0x00000004040e7c36 */ /* 0x000fe20008000000 */
[----:B------:R-:W1:Y:S01]  /*02f0*/  LDCU UR5, c[0x0][0x390] ;  /* 0x00007200ff0577ac */ /* 0x000e620008000800 */
[----:B------:R-:W2:Y:S01]  /*0300*/  LDCU UR9, c[0x0][0x388] ;  /* 0x00007100ff0977ac */ /* 0x000ea20008000800 */
[----:B0-----:R-:W-:Y:S02]  /*0310*/  UISETP.NE.AND UP0, UPT, UR8, 0x1, UPT ;  /* 0x000000010800788c */ /* 0x001fe4000bf05270 */
[C---:B-1----:R-:W-:Y:S01]  /*0320*/  ISETP.GE.AND P0, PT, R14.reuse, UR5, PT ;  /* 0x000000050e007c0c */ /* 0x042fe2000bf06270 */
[----:B------:R-:W-:Y:S01]  /*0330*/  UMOV UR5, URZ ;  /* 0x000000ff00057c82 */ /* 0x000fe20008000000 */
[C---:B--2---:R-:W-:Y:S02]  /*0340*/  IMAD R5, R14.reuse, UR9, RZ ;  /* 0x000000090e057c24 */ /* 0x044fe4000f8e02ff */
[----:B------:R-:W-:-:S02]  /*0350*/  ISETP.GT.AND P0, PT, R14, -0x1, !P0 ;  /* 0xffffffff0e00780c */ /* 0x000fc40004704270 */
[----:B------:R-:W-:Y:S02]  /*0360*/  VIMNMX.RELU R14, PT, PT, R14, UR6, PT ;  /* 0x000000060e0e7c48 */ /* 0x000fe4000bfe1100 */
[----:B------:R-:W-:Y:S01]  /*0370*/  SHF.R.S32.HI R25, RZ, 0x1f, R5 ;  /* 0x0000001fff197819 */ /* 0x000fe20000011405 */
[----:B------:R-:W-:Y:S08]  /*0380*/  BRA.U !UP0, `(.L_x_74) ;  /* 0x0000000108f07547 */ /* 0x000ff0000b800000 */
[----:B------:R-:W0:Y:S01]  /*0390*/  LDCU UR7, c[0x0][0x38c] ;  /* 0x00007180ff0777ac */ /* 0x000e220008000800 */
[----:B------:R-:W-:Y:S01]  /*03a0*/  IMAD R15, R14, UR9, RZ ;  /* 0x000000090e0f7c24 */ /* 0x000fe2000f8e02ff */
[----:B------:R-:W1:Y:S04]  /*03b0*/  LDCU UR10, c[0x0][0x388] ;  /* 0x00007100ff0a77ac */ /* 0x000e680008000800 */
[----:B------:R-:W-:Y:S01]  /*03c0*/  SHF.R.S32.HI R26, RZ, 0x1f, R15 ;  /* 0x0000001fff1a7819 */ /* 0x000fe2000001140f */
[----:B------:R-:W2:Y:S01]  /*03d0*/  LDCU UR11, c[0x0][0x38c] ;  /* 0x00007180ff0b77ac */ /* 0x000ea20008000800 */
[----:B------:R-:W3:Y:S01]  /*03e0*/  LDCU.64 UR14, c[0x0][0x380] ;  /* 0x00007000ff0e77ac */ /* 0x000ee20008000a00 */
[----:B------:R-:W-:Y:S02]  /*03f0*/  ULOP3.LUT UR8, UR8, 0x7ffffffe, URZ, 0xc0, !UPT ;  /* 0x7ffffffe08087892 */ /* 0x000fe4000f8ec0ff */
[----:B0-----:R-:W-:Y:S01]  /*0400*/  UIADD3 UR7, UPT, UPT, UR7, -0x1, URZ ;  /* 0xffffffff07077890 */ /* 0x001fe2000fffe0ff */
[----:B------:R-:W-:-:S11]  /*0410*/  UMOV UR5, URZ ;  /* 0x000000ff00057c82 */ /* 0x000fd60008000000 */
.L_x_75:
[----:B------:R-:W-:Y:S01]  /*0420*/  VIADD R10, R3, UR5 ;  /* 0x00000005030a7c36 */ /* 0x000fe20008000000 */
[----:B-1----:R-:W-:Y:S02]  /*0430*/  UMOV UR9, UR10 ;  /* 0x0000000a00097c82 */ /* 0x002fe40008000000 */
[----:B------:R-:W-:Y:S02]  /*0440*/  IMAD R12, R14, UR9, RZ ;  /* 0x000000090e0c7c24 */ /* 0x000fe4000f8e02ff */
[C---:B------:R-:W-:Y:S01]  /*0450*/  VIADD R8, R10.reuse, 0x1 ;  /* 0x000000010a087836 */ /* 0x040fe20000000000 */
[C---:B--2---:R-:W-:Y:S02]  /*0460*/  ISETP.GE.AND P1, PT, R10.reuse, UR11, PT ;  /* 0x0000000b0a007c0c */ /* 0x044fe4000bf26270 */
[----:B------:R-:W-:Y:S02]  /*0470*/  VIMNMX.RELU R6, PT, PT, R10, UR7, PT ;  /* 0x000000070a067c48 */ /* 0x000fe4000bfe1100 */
[----:B------:R-:W-:-:S02]  /*0480*/  ISETP.GE.AND P2, PT, R8, UR11, PT ;  /* 0x0000000b08007c0c */ /* 0x000fc4000bf46270 */
[----:B------:R-:W-:Y:S01]  /*0490*/  VIMNMX.RELU R7, PT, PT, R8, UR7, PT ;  /* 0x0000000708077c48 */ /* 0x000fe2000bfe1100 */
[----:B------:R-:W-:Y:S01]  /*04a0*/  IMAD R6, R6, 0x3, RZ ;  /* 0x0000000306067824 */ /* 0x000fe200078e02ff */
[----:B------:R-:W-:Y:S02]  /*04b0*/  ISETP.GT.AND P1, PT, R10, -0x1, !P1 ;  /* 0xffffffff0a00780c */ /* 0x000fe40004f24270 */
[----:B------:R-:W-:Y:S01]  /*04c0*/  ISETP.GT.AND P2, PT, R8, -0x1, !P2 ;  /* 0xffffffff0800780c */ /* 0x000fe20005744270 */
[----:B------:R-:W-:Y:S01]  /*04d0*/  IMAD R7, R7, 0x3, RZ ;  /* 0x0000000307077824 */ /* 0x000fe200078e02ff */
[----:B------:R-:W-:Y:S02]  /*04e0*/  PLOP3.LUT P1, PT, P1, P0, PT, 0x80, 0x8 ;  /* 0x000000000008781c */ /* 0x000fe40000f21070 */
[----:B------:R-:W-:Y:S02]  /*04f0*/  PLOP3.LUT P2, PT, P2, P0, PT, 0x80, 0x8 ;  /* 0x000000000008781c */ /* 0x000fe40001741070 */
[----:B---3--:R-:W-:-:S02]  /*0500*/  IADD3 R6, P4, P3, R6, UR14, R15 ;  /* 0x0000000e06067c10 */ /* 0x008fc4000fb9e00f */
[--C-:B------:R-:W-:Y:S02]  /*0510*/  IADD3 R8, P5, P6, R7, UR14, R12.reuse ;  /* 0x0000000e07087c10 */ /* 0x100fe4000febe00c */
[----:B------:R-:W-:Y:S02]  /*0520*/  SHF.R.S32.HI R9, RZ, 0x1f, R12 ;  /* 0x0000001fff097819 */ /* 0x000fe4000001140c */
[----:B------:R-:W-:Y:S02]  /*0530*/  IADD3.X R7, PT, PT, RZ, UR15, R26, P4, P3 ;  /* 0x0000000fff077c10 */ /* 0x000fe4000a7e641a */
[----:B------:R-:W-:-:S03]  /*0540*/  IADD3.X R9, PT, PT, RZ, UR15, R9, P5, P6 ;  /* 0x0000000fff097c10 */ /* 0x000fc6000afec409 */
[----:B------:R-:W2:Y:S04]  /*0550*/  @!P1 LDG.E.U8 R17, desc[UR12][R6.64] ;  /* 0x0000000c06119981 */ /* 0x000ea8000c1e1100 */
[----:B------:R-:W3:Y:S04]  /*0560*/  @!P1 LDG.E.U8 R16, desc[UR12][R6.64+0x1] ;  /* 0x0000010c06109981 */ /* 0x000ee8000c1e1100 */
[----:B------:R-:W4:Y:S04]  /*0570*/  @!P1 LDG.E.U8 R23, desc[UR12][R6.64+0x2] ;  /* 0x0000020c06179981 */ /* 0x000f28000c1e1100 */
[----:B------:R-:W5:Y:S04]  /*0580*/  @!P2 LDG.E.U8 R19, desc[UR12][R8.64] ;  /* 0x0000000c0813a981 */ /* 0x000f68000c1e1100 */
[----:B------:R-:W5:Y:S04]  /*0590*/  @!P2 LDG.E.U8 R18, desc[UR12][R8.64+0x1] ;  /* 0x0000010c0812a981 */ /* 0x000f68000c1e1100 */
[----:B------:R-:W5:Y:S01]  /*05a0*/  @!P2 LDG.E.U8 R21, desc[UR12][R8.64+0x2] ;  /* 0x0000020c0815a981 */ /* 0x000f62000c1e1100 */
[----:B------:R-:W-:-:S02]  /*05b0*/  IMAD.MOV.U32 R11, RZ, RZ, 0x3 ;  /* 0x00000003ff0b7424 */ /* 0x000fc400078e00ff */
[C---:B------:R-:W-:Y:S02]  /*05c0*/  IMAD R12, R10.reuse, 0x3, RZ ;  /* 0x000000030a0c7824 */ /* 0x040fe400078e02ff */
[----:B------:R-:W-:-:S03]  /*05d0*/  IMAD R28, R10, R11, 0x3 ;  /* 0x000000030a1c7424 */ /* 0x000fc600078e020b */
[--C-:B------:R-:W-:Y:S02]  /*05e0*/  IADD3 R10, P3, P4, R12, UR14, R5.reuse ;  /* 0x0000000e0c0a7c10 */ /* 0x100fe4000fc7e005 */
[----:B------:R-:W-:Y:S02]  /*05f0*/  IADD3 R12, P5, P6, R28, UR14, R5 ;  /* 0x0000000e1c0c7c10 */ /* 0x000fe4000febe005 */
[--C-:B------:R-:W-:Y:S02]  /*0600*/  IADD3.X R11, PT, PT, RZ, UR15, R25.reuse, P3, P4 ;  /* 0x0000000fff0b7c10 */ /* 0x100fe40009fe8419 */
[----:B------:R-:W-:-:S03]  /*0610*/  IADD3.X R13, PT, PT, RZ, UR15, R25, P5, P6 ;  /* 0x0000000fff0d7c10 */ /* 0x000fc6000afec419 */
[----:B------:R-:W2:Y:S04]  /*0620*/  @P1 LDG.E.U8 R17, desc[UR12][R10.64] ;  /* 0x0000000c0a111981 */ /* 0x000ea8000c1e1100 */
[----:B------:R-:W3:Y:S04]  /*0630*/  @P1 LDG.E.U8 R16, desc[UR12][R10.64+0x1] ;  /* 0x0000010c0a101981 */ /* 0x000ee8000c1e1100 */
[----:B------:R-:W4:Y:S04]  /*0640*/  @P1 LDG.E.U8 R23, desc[UR12][R10.64+0x2] ;  /* 0x0000020c0a171981 */ /* 0x000f28000c1e1100 */
[----:B------:R-:W5:Y:S04]  /*0650*/  @P2 LDG.E.U8 R19, desc[UR12][R12.64] ;  /* 0x0000000c0c132981 */ /* 0x000f68000c1e1100 */
[----:B------:R-:W5:Y:S04]  /*0660*/  @P2 LDG.E.U8 R18, desc[UR12][R12.64+0x1] ;  /* 0x0000010c0c122981 */ /* 0x000f68000c1e1100 */
[----:B------:R-:W5:Y:S01]  /*0670*/  @P2 LDG.E.U8 R21, desc[UR12][R12.64+0x2] ;  /* 0x0000020c0c152981 */ /* 0x000f62000c1e1100 */
[----:B------:R-:W-:-:S04]  /*0680*/  UIADD3 UR5, UPT, UPT, UR5, 0x2, URZ ;  /* 0x0000000205057890 */ /* 0x000fc8000fffe0ff */
[----:B------:R-:W-:Y:S01]  /*0690*/  UISETP.NE.AND UP0, UPT, UR5, UR8, UPT ;  /* 0x000000080500728c */ /* 0x000fe2000bf05270 */
[----:B--2---:R-:W-:Y:S02]  /*06a0*/  LOP3.LUT R17, R17, 0xff, RZ, 0xc0, !PT ;  /* 0x000000ff11117812 */ /* 0x004fe400078ec0ff */
[----:B---3--:R-:W-:Y:S02]  /*06b0*/  LOP3.LUT R16, R16, 0xff, RZ, 0xc0, !PT ;  /* 0x000000ff10107812 */ /* 0x008fe400078ec0ff */
[----:B----4-:R-:W-:Y:S02]  /*06c0*/  LOP3.LUT R23, R23, 0xff, RZ, 0xc0, !PT ;  /* 0x000000ff17177812 */ /* 0x010fe400078ec0ff */
[----:B-----5:R-:W-:Y:S02]  /*06d0*/  LOP3.LUT R19, R19, 0xff, RZ, 0xc0, !PT ;  /* 0x000000ff13137812 */ /* 0x020fe400078ec0ff */
[----:B------:R-:W-:Y:S02]  /*06e0*/  LOP3.LUT R7, R18, 0xff, RZ, 0xc0, !PT ;  /* 0x000000ff12077812 */ /* 0x000fe400078ec0ff */
[----:B------:R-:W-:-:S02]  /*06f0*/  IADD3 R24, PT, PT, R19, R24, R17 ;  /* 0x0000001813187210 */ /* 0x000fc40007ffe011 */
[----:B------:R-:W-:Y:S02]  /*0700*/  LOP3.LUT R21, R21, 0xff, RZ, 0xc0, !PT ;  /* 0x000000ff15157812 */ /* 0x000fe400078ec0ff */
[----:B------:R-:W-:Y:S02]  /*0710*/  IADD3 R22, PT, PT, R7, R22, R16 ;  /* 0x0000001607167210 */ /* 0x000fe40007ffe010 */
[----:B------:R-:W-:Y:S01]  /*0720*/  IADD3 R20, PT, PT, R21, R20, R23 ;  /* 0x0000001415147210 */ /* 0x000fe20007ffe017 */
[----:B------:R-:W-:Y:S06]  /*0730*/  BRA.U UP0, `(.L_x_75) ;  /* 0xfffffffd00387547 */ /* 0x000fec000b83ffff */
[----:B------:R-:W-:-:S05]  /*0740*/  UMOV UR5, UR8 ;  /* 0x0000000800057c82 */ /* 0x000fca0008000000 */
.L_x_74:
[----:B------:R-:W0:Y:S01]  /*0750*/  LDCU UR8, c[0x0][0x3b4] ;  /* 0x00007680ff0877ac */ /* 0x000e220008000800 */
[----:B------:R-:W-:Y:S01]  /*0760*/  UIADD3 UR7, UPT, UPT, UR4, 0x1, URZ ;  /* 0x0000000104077890 */ /* 0x000fe2000fffe0ff */
[----:B------:R-:W1:Y:S01]  /*0770*/  LDCU UR10, c[0x0][0x3b8] ;  /* 0x00007700ff0a77ac */ /* 0x000e620008000800 */
[----:B0-----:R-:W-:-:S04]  /*0780*/  ULOP3.LUT UR4, UR8, 0x1, URZ, 0xc0, !UPT ;  /* 0x0000000108047892 */ /* 0x001fc8000f8ec0ff */
[----:B------:R-:W-:Y:S02]  /*0790*/  UISETP.NE.U32.AND UP0, UPT, UR4, 0x1, UPT ;  /* 0x000000010400788c */ /* 0x000fe4000bf05070 */
[----:B-1----:R-:W-:-:S07]  /*07a0*/  UISETP.NE.AND UP1, UPT, UR7, UR10, UPT ;  /* 0x0000000a0700728c */ /* 0x002fce000bf25270 */
[----:B------:R-:W-:Y:S05]  /*07b0*/  BRA.U UP0, `(.L_x_76) ;  /* 0x00000001006c7547 */ /* 0x000fea000b800000 */
[----:B------:R-:W0:Y:S01]  /*07c0*/  LDC R7, c[0x0][0x38c] ;  /* 0x0000e300ff077b82 */ /* 0x000e220000000800 */
[----:B------:R-:W1:Y:S01]  /*07d0*/  LDCU.64 UR10, c[0x0][0x380] ;  /* 0x00007000ff0a77ac */ /* 0x000e620008000a00 */
[----:B------:R-:W-:Y:S02]  /*07e0*/  VIADD R6, R3, UR5 ;  /* 0x0000000503067c36 */ /* 0x000fe40008000000 */
[----:B------:R-:W-:-:S05]  /*07f0*/  IMAD R8, R14, UR9, RZ ;  /* 0x000000090e087c24 */ /* 0x000fca000f8e02ff */
[----:B------:R-:W-:Y:S02]  /*0800*/  SHF.R.S32.HI R9, RZ, 0x1f, R8 ;  /* 0x0000001fff097819 */ /* 0x000fe40000011408 */
[C---:B0-----:R-:W-:Y:S02]  /*0810*/  ISETP.GE.AND P1, PT, R6.reuse, R7, PT ;  /* 0x000000070600720c */ /* 0x041fe40003f26270 */
[----:B------:R-:W-:Y:S02]  /*0820*/  VIADDMNMX.RELU R7, R7, 0xffffffff, R6, PT ;  /* 0xffffffff07077846 */ /* 0x000fe40003801106 */
[----:B------:R-:W-:-:S03]  /*0830*/  ISETP.GT.AND P1, PT, R6, -0x1, !P1 ;  /* 0xffffffff0600780c */ /* 0x000fc60004f24270 */
[----:B------:R-:W-:Y:S01]  /*0840*/  IMAD R7, R7, 0x3, RZ ;  /* 0x0000000307077824 */ /* 0x000fe200078e02ff */
[----:B------:R-:W-:-:S04]  /*0850*/  PLOP3.LUT P1, PT, P1, P0, PT, 0x80, 0x8 ;  /* 0x000000000008781c */ /* 0x000fc80000f21070 */
[----:B-1----:R-:W-:-:S04]  /*0860*/  IADD3 R8, P0, P2, R7, UR10, R8 ;  /* 0x0000000a07087c10 */ /* 0x002fc8000fa1e008 */
[----:B------:R-:W-:-:S05]  /*0870*/  IADD3.X R9, PT, PT, RZ, UR11, R9, P0, P2 ;  /* 0x0000000bff097c10 */ /* 0x000fca00087e4409 */
[----:B------:R-:W2:Y:S04]  /*0880*/  @!P1 LDG.E.U8 R10, desc[UR12][R8.64] ;  /* 0x0000000c080a9981 */ /* 0x000ea8000c1e1100 */
[----:B------:R-:W3:Y:S04]  /*0890*/  @!P1 LDG.E.U8 R11, desc[UR12][R8.64+0x1] ;  /* 0x0000010c080b9981 */ /* 0x000ee8000c1e1100 */
[----:B------:R-:W4:Y:S01]  /*08a0*/  @!P1 LDG.E.U8 R12, desc[UR12][R8.64+0x2] ;  /* 0x0000020c080c9981 */ /* 0x000f22000c1e1100 */
[----:B------:R-:W-:-:S05]  /*08b0*/  IMAD R6, R6, 0x3, RZ ;  /* 0x0000000306067824 */ /* 0x000fca00078e02ff */
[----:B------:R-:W-:-:S04]  /*08c0*/  IADD3 R6, P0, P2, R6, UR10, R5 ;  /* 0x0000000a06067c10 */ /* 0x000fc8000fa1e005 */
[----:B------:R-:W-:-:S05]  /*08d0*/  IADD3.X R7, PT, PT, RZ, UR11, R25, P0, P2 ;  /* 0x0000000bff077c10 */ /* 0x000fca00087e4419 */
[----:B------:R-:W2:Y:S04]  /*08e0*/  @P1 LDG.E.U8 R10, desc[UR12][R6.64] ;  /* 0x0000000c060a1981 */ /* 0x000ea8000c1e1100 */
[----:B------:R-:W3:Y:S04]  /*08f0*/  @P1 LDG.E.U8 R11, desc[UR12][R6.64+0x1] ;  /* 0x0000010c060b1981 */ /* 0x000ee8000c1e1100 */
[----:B------:R-:W4:Y:S01]  /*0900*/  @P1 LDG.E.U8 R12, desc[UR12][R6.64+0x2] ;  /* 0x0000020c060c1981 */ /* 0x000f22000c1e1100 */
[----:B--2---:R-:W-:Y:S02]  /*0910*/  LOP3.LUT R5, R10, 0xff, RZ, 0xc0, !PT ;  /* 0x000000ff0a057812 */ /* 0x004fe400078ec0ff */
[----:B---3--:R-:W-:-:S03]  /*0920*/  LOP3.LUT R11, R11, 0xff, RZ, 0xc0, !PT ;  /* 0x000000ff0b0b7812 */ /* 0x008fc600078ec0ff */
[----:B------:R-:W-:Y:S01]  /*0930*/  IMAD.IADD R24, R24, 0x1, R5 ;  /* 0x0000000118187824 */ /* 0x000fe200078e0205 */
[----:B----4-:R-:W-:Y:S01]  /*0940*/  LOP3.LUT R13, R12, 0xff, RZ, 0xc0, !PT ;  /* 0x000000ff0c0d7812 */ /* 0x010fe200078ec0ff */
[----:B------:R-:W-:-:S04]  /*0950*/  IMAD.IADD R22, R22, 0x1, R11 ;  /* 0x0000000116167824 */ /* 0x000fc800078e020b */
[----:B------:R-:W-:-:S07]  /*0960*/  IMAD.IADD R20, R20, 0x1, R13 ;  /* 0x0000000114147824 */ /* 0x000fce00078e020d */
.L_x_76:
[----:B------:R-:W-:Y:S05]  /*0970*/  BRA.U !UP1, `(.L_x_77) ;  /* 0x0000002109807547 */ /* 0x000fea000b800000 */
[----:B------:R-:W-:Y:S01]  /*0980*/  UMOV UR4, UR7 ;  /* 0x0000000700047c82 */ /* 0x000fe20008000000 */
[----:B------:R-:W-:Y:S05]  /*0990*/  BRA `(.L_x_78) ;  /* 0xfffffff8004c7947 */ /* 0x000fea000383ffff */
.L_x_72:
[----:B------:R-:W-:Y:S01]  /*09a0*/  IMAD.MOV.U32 R20, RZ, RZ, RZ ;  /* 0x000000ffff147224 */ /* 0x000fe200078e00ff */
[----:B------:R-:W-:Y:S01]  /*09b0*/  ULOP3.LUT UR7, UR6, 0x3, URZ, 0xc0, !UPT ;  /* 0x0000000306077892 */ /* 0x000fe2000f8ec0ff */
[----:B------:R-:W-:Y:S01]  /*09c0*/  IMAD.MOV.U32 R22, RZ, RZ, RZ ;  /* 0x000000ffff167224 */ /* 0x000fe200078e00ff */
[----:B------:R-:W-:Y:S01]  /*09d0*/  ULOP3.LUT UR6, UR6, 0x7ffffffc, URZ, 0xc0, !UPT ;  /* 0x7ffffffc06067892 */ /* 0x000fe2000f8ec0ff */
[----:B------:R-:W-:Y:S01]  /*09e0*/  IMAD.MOV.U32 R24, RZ, RZ, RZ ;  /* 0x000000ffff187224 */ /* 0x000fe200078e00ff */
[----:B------:R-:W-:-:S10]  /*09f0*/  UMOV UR4, URZ ;  /* 0x000000ff00047c82 */ /* 0x000fd40008000000 */
.L_x_83:
[----:B------:R-:W0:Y:S01]  /*0a00*/  LDCU UR5, c[0x0][0x3b4] ;  /* 0x00007680ff0577ac */ /* 0x000e220008000800 */
[----:B------:R-:W-:Y:S01]  /*0a10*/  VIADD R5, R4, UR4 ;  /* 0x0000000404057c36 */ /* 0x000fe20008000000 */
[----:B------:R-:W1:Y:S01]  /*0a20*/  LDCU UR8, c[0x0][0x390] ;  /* 0x00007200ff0877ac */ /* 0x000e620008000800 */
[----:B------:R-:W2:Y:S01]  /*0a30*/  LDCU UR9, c[0x0][0x388] ;  /* 0x00007100ff0977ac */ /* 0x000ea20008000800 */
[----:B0-----:R-:W-:-:S03]  /*0a40*/  UISETP.GE.U32.AND UP0, UPT, UR5, 0x4, UPT ;  /* 0x000000040500788c */ /* 0x001fc6000bf06070 */
[----:B------:R-:W-:Y:S01]  /*0a50*/  UMOV UR5, URZ ;  /* 0x000000ff00057c82 */ /* 0x000fe20008000000 */
[----:B-1----:R-:W-:-:S04]  /*0a60*/  ISETP.GE.AND P0, PT, R5, UR8, PT ;  /* 0x0000000805007c0c */ /* 0x002fc8000bf06270 */
[C---:B------:R-:W-:Y:S01]  /*0a70*/  ISETP.GT.AND P0, PT, R5.reuse, -0x1, !P0 ;  /* 0xffffffff0500780c */ /* 0x040fe20004704270 */
[----:B--2---:R-:W-:-:S05]  /*0a80*/  IMAD R5, R5, UR9, RZ ;  /* 0x0000000905057c24 */ /* 0x004fca000f8e02ff */
[----:B------:R-:W-:Y:S01]  /*0a90*/  SHF.R.S32.HI R14, RZ, 0x1f, R5 ;  /* 0x0000001fff0e7819 */ /* 0x000fe20000011405 */
[----:B------:R-:W-:Y:S06]  /*0aa0*/  BRA.U !UP0, `(.L_x_79) ;  /* 0x0000000108fc7547 */ /* 0x000fec000b800000 */
[----:B------:R-:W0:Y:S01]  /*0ab0*/  LDCU UR8, c[0x0][0x38c] ;  /* 0x00007180ff0877ac */ /* 0x000e220008000800 */
[----:B------:R-:W1:Y:S01]  /*0ac0*/  LDCU.64 UR10, c[0x0][0x380] ;  /* 0x00007000ff0a77ac */ /* 0x000e620008000a00 */
[----:B------:R-:W-:-:S05]  /*0ad0*/  UMOV UR5, URZ ;  /* 0x000000ff00057c82 */ /* 0x000fca0008000000 */
.L_x_80:
[----:B------:R-:W-:Y:S01]  /*0ae0*/  VIADD R7, R3, UR5 ;  /* 0x0000000503077c36 */ /* 0x000fe20008000000 */
[----:B------:R-:W-:Y:S01]  /*0af0*/  CS2R R12, SRZ ;  /* 0x00000000000c7805 */ /* 0x000fe2000001ff00 */
[----:B------:R-:W-:Y:S02]  /*0b00*/  IMAD.MOV.U32 R26, RZ, RZ, 0x3 ;  /* 0x00000003ff1a7424 */ /* 0x000fe400078e00ff */
[C---:B------:R-:W-:Y:S01]  /*0b10*/  VIADD R6, R7.reuse, 0x1 ;  /* 0x0000000107067836 */ /* 0x040fe20000000000 */
[C---:B0-----:R-:W-:Y:S01]  /*0b20*/  ISETP.GE.AND P2, PT, R7.reuse, UR8, PT ;  /* 0x0000000807007c0c */ /* 0x041fe2000bf46270 */
[C---:B------:R-:W-:Y:S02]  /*0b30*/  VIADD R9, R7.reuse, 0x2 ;  /* 0x0000000207097836 */ /* 0x040fe40000000000 */
[C---:B------:R-:W-:Y:S01]  /*0b40*/  IMAD R10, R7.reuse, 0x3, RZ ;  /* 0x00000003070a7824 */ /* 0x040fe200078e02ff */
[C---:B------:R-:W-:Y:S01]  /*0b50*/  ISETP.GE.AND P3, PT, R6.reuse, UR8, PT ;  /* 0x0000000806007c0c */ /* 0x040fe2000bf66270 */
[CC--:B------:R-:W-:Y:S01]  /*0b60*/  IMAD R8, R7.reuse, R26.reuse, 0x6 ;  /* 0x0000000607087424 */ /* 0x0c0fe200078e021a */
[C---:B------:R-:W-:Y:S01]  /*0b70*/  ISETP.GT.AND P2, PT, R7.reuse, -0x1, !P2 ;  /* 0xffffffff0700780c */ /* 0x040fe20005744270 */
[----:B------:R-:W-:Y:S01]  /*0b80*/  IMAD.MOV.U32 R15, RZ, RZ, RZ ;  /* 0x000000ffff0f7224 */ /* 0x000fe200078e00ff */
[----:B------:R-:W-:Y:S01]  /*0b90*/  ISETP.GT.AND P3, PT, R6, -0x1, !P3 ;  /* 0xffffffff0600780c */ /* 0x000fe20005f64270 */
[-C--:B------:R-:W-:Y:S01]  /*0ba0*/  IMAD R6, R7, R26.reuse, 0x3 ;  /* 0x0000000307067424 */ /* 0x080fe200078e021a */
[----:B------:R-:W-:Y:S01]  /*0bb0*/  ISETP.GE.AND P1, PT, R9, UR8, PT ;  /* 0x0000000809007c0c */ /* 0x000fe2000bf26270 */
[C---:B------:R-:W-:Y:S01]  /*0bc0*/  IMAD R26, R7.reuse, R26, 0x9 ;  /* 0x00000009071a7424 */ /* 0x040fe200078e021a */
[----:B------:R-:W-:Y:S01]  /*0bd0*/  PLOP3.LUT P2, PT, P2, P0, PT, 0x80, 0x8 ;  /* 0x000000000008781c */ /* 0x000fe20001741070 */
[----:B------:R-:W-:Y:S01]  /*0be0*/  VIADD R7, R7, 0x3 ;  /* 0x0000000307077836 */ /* 0x000fe20000000000 */
[----:B-1----:R-:W-:-:S02]  /*0bf0*/  IADD3 R10, P5, P6, R10, UR10, R5 ;  /* 0x0000000a0a0a7c10 */ /* 0x002fc4000febe005 */
[----:B------:R-:W-:Y:S02]  /*0c00*/  ISETP.GT.AND P1, PT, R9, -0x1, !P1 ;  /* 0xffffffff0900780c */ /* 0x000fe40004f24270 */
[C---:B------:R-:W-:Y:S02]  /*0c10*/  ISETP.GE.AND P4, PT, R7.reuse, UR8, PT ;  /* 0x0000000807007c0c */ /* 0x040fe4000bf86270 */
[----:B------:R-:W-:Y:S02]  /*0c20*/  PLOP3.LUT P3, PT, P3, P0, PT, 0x80, 0x8 ;  /* 0x000000000008781c */ /* 0x000fe40001f61070 */
[----:B------:R-:W-:Y:S02]  /*0c30*/  IADD3.X R11, PT, PT, RZ, UR11, R14, P5, P6 ;  /* 0x0000000bff0b7c10 */ /* 0x000fe4000afec40e */
[----:B------:R-:W-:Y:S02]  /*0c40*/  IADD3 R6, P5, P6, R6, UR10, R5 ;  /* 0x0000000a06067c10 */ /* 0x000fe4000febe005 */
[----:B------:R-:W-:Y:S01]  /*0c50*/  ISETP.GT.AND P4, PT, R7, -0x1, !P4 ;  /* 0xffffffff0700780c */ /* 0x000fe20006784270 */
[----:B------:R-:W2:Y:S01]  /*0c60*/  @P2 LDG.E.U8 R17, desc[UR12][R10.64] ;  /* 0x0000000c0a112981 */ /* 0x000ea2000c1e1100 */
[----:B------:R-:W-:-:S02]  /*0c70*/  PLOP3.LUT P1, PT, P1, P0, PT, 0x80, 0x8 ;  /* 0x000000000008781c */ /* 0x000fc40000f21070 */
[--C-:B------:R-:W-:Y:S01]  /*0c80*/  IADD3.X R7, PT, PT, RZ, UR11, R14.reuse, P5, P6 ;  /* 0x0000000bff077c10 */ /* 0x100fe2000afec40e */
[----:B------:R-:W3:Y:S01]  /*0c90*/  @P2 LDG.E.U8 R13, desc[UR12][R10.64+0x1] ;  /* 0x0000010c0a0d2981 */ /* 0x000ee2000c1e1100 */
[----:B------:R-:W-:Y:S02]  /*0ca0*/  IADD3 R8, P6, P5, R8, UR10, R5 ;  /* 0x0000000a08087c10 */ /* 0x000fe4000fdde005 */
[----:B------:R-:W-:Y:S01]  /*0cb0*/  PLOP3.LUT P4, PT, P4, P0, PT, 0x80, 0x8 ;  /* 0x000000000008781c */ /* 0x000fe20002781070 */
[----:B------:R0:W4:Y:S01]  /*0cc0*/  @P2 LDG.E.U8 R15, desc[UR12][R10.64+0x2] ;  /* 0x0000020c0a0f2981 */ /* 0x000122000c1e1100 */
[----:B------:R-:W-:Y:S01]  /*0cd0*/  IMAD.MOV.U32 R16, RZ, RZ, RZ ;  /* 0x000000ffff107224 */ /* 0x000fe200078e00ff */
[----:B------:R-:W-:Y:S02]  /*0ce0*/  IADD3.X R9, PT, PT, RZ, UR11, R14, P6, P5 ;  /* 0x0000000bff097c10 */ /* 0x000fe4000b7ea40e */
[----:B------:R-:W5:Y:S01]  /*0cf0*/  @P3 LDG.E.U8 R19, desc[UR12][R6.64] ;  /* 0x0000000c06133981 */ /* 0x000f62000c1e1100 */
[----:B------:R-:W-:-:S02]  /*0d00*/  IMAD.MOV.U32 R18, RZ, RZ, RZ ;  /* 0x000000ffff127224 */ /* 0x000fc400078e00ff */
[----:B------:R-:W-:Y:S01]  /*0d10*/  IMAD.MOV.U32 R23, RZ, RZ, RZ ;  /* 0x000000ffff177224 */ /* 0x000fe200078e00ff */
[----:B------:R-:W3:Y:S01]  /*0d20*/  @P3 LDG.E.U8 R16, desc[UR12][R6.64+0x1] ;  /* 0x0000010c06103981 */ /* 0x000ee2000c1e1100 */
[----:B0-----:R-:W-:Y:S01]  /*0d30*/  IADD3 R10, P5, P6, R26, UR10, R5 ;  /* 0x0000000a1a0a7c10 */ /* 0x001fe2000febe005 */
[----:B------:R-:W-:Y:S02]  /*0d40*/  IMAD.MOV.U32 R25, RZ, RZ, RZ ;  /* 0x000000ffff197224 */ /* 0x000fe400078e00ff */
[----:B------:R-:W4:Y:S01]  /*0d50*/  @P3 LDG.E.U8 R12, desc[UR12][R6.64+0x2] ;  /* 0x0000020c060c3981 */ /* 0x000f22000c1e1100 */
[----:B------:R-:W-:Y:S01]  /*0d60*/  IMAD.MOV.U32 R26, RZ, RZ, RZ ;  /* 0x000000ffff1a7224 */ /* 0x000fe200078e00ff */
[----:B------:R-:W-:Y:S02]  /*0d70*/  IADD3.X R11, PT, PT, RZ, UR11, R14, P5, P6 ;  /* 0x0000000bff0b7c10 */ /* 0x000fe4000afec40e */
[----:B------:R-:W4:Y:S04]  /*0d80*/  @P1 LDG.E.U8 R21, desc[UR12][R8.64] ;  /* 0x0000000c08151981 */ /* 0x000f28000c1e1100 */
[----:B------:R-:W4:Y:S04]  /*0d90*/  @P1 LDG.E.U8 R18, desc[UR12][R8.64+0x1] ;  /* 0x0000010c08121981 */ /* 0x000f28000c1e1100 */
[----:B------:R-:W4:Y:S04]  /*0da0*/  @P1 LDG.E.U8 R23, desc[UR12][R8.64+0x2] ;  /* 0x0000020c08171981 */ /* 0x000f28000c1e1100 */
[----:B------:R-:W4:Y:S04]  /*0db0*/  @P4 LDG.E.U8 R25, desc[UR12][R10.64+0x1] ;  /* 0x0000010c0a194981 */ /* 0x000f28000c1e1100 */
[----:B------:R-:W4:Y:S04]  /*0dc0*/  @P4 LDG.E.U8 R7, desc[UR12][R10.64] ;  /* 0x0000000c0a074981 */ /* 0x000f28000c1e1100 */
[----:B------:R-:W4:Y:S01]  /*0dd0*/  @P4 LDG.E.U8 R26, desc[UR12][R10.64+0x2] ;  /* 0x0000020c0a1a4981 */ /* 0x000f22000c1e1100 */
[----:B------:R-:W-:-:S04]  /*0de0*/  UIADD3 UR5, UPT, UPT, UR5, 0x4, URZ ;  /* 0x0000000405057890 */ /* 0x000fc8000fffe0ff */
[----:B------:R-:W-:Y:S01]  /*0df0*/  UISETP.NE.AND UP0, UPT, UR5, UR6, UPT ;  /* 0x000000060500728c */ /* 0x000fe2000bf05270 */
[----:B--2---:R-:W-:-:S04]  /*0e00*/  @P2 IMAD.IADD R24, R24, 0x1, R17 ;  /* 0x0000000118182824 */ /* 0x004fc800078e0211 */
[----:B-----5:R-:W-:Y:S01]  /*0e10*/  @P3 IMAD.IADD R24, R24, 0x1, R19 ;  /* 0x0000000118183824 */ /* 0x020fe200078e0213 */
[----:B---3--:R-:W-:Y:S02]  /*0e20*/  IADD3 R13, PT, PT, R16, R22, R13 ;  /* 0x00000016100d7210 */ /* 0x008fe40007ffe00d */
[----:B----4-:R-:W-:Y:S01]  /*0e30*/  IADD3 R12, PT, PT, R12, R20, R15 ;  /* 0x000000140c0c7210 */ /* 0x010fe20007ffe00f */
[----:B------:R-:W-:Y:S01]  /*0e40*/  @P1 IMAD.IADD R24, R24, 0x1, R21 ;  /* 0x0000000118181824 */ /* 0x000fe200078e0215 */
[----:B------:R-:W-:-:S03]  /*0e50*/  IADD3 R22, PT, PT, R25, R13, R18 ;  /* 0x0000000d19167210 */ /* 0x000fc60007ffe012 */
[----:B------:R-:W-:Y:S01]  /*0e60*/  @P4 IMAD.IADD R24, R24, 0x1, R7 ;  /* 0x0000000118184824 */ /* 0x000fe200078e0207 */
[----:B------:R-:W-:Y:S01]  /*0e70*/  IADD3 R20, PT, PT, R26, R12, R23 ;  /* 0x0000000c1a147210 */ /* 0x000fe20007ffe017 */
[----:B------:R-:W-:Y:S06]  /*0e80*/  BRA.U UP0, `(.L_x_80) ;  /* 0xfffffffd00147547 */ /* 0x000fec000b83ffff */
[----:B------:R-:W-:-:S05]  /*0e90*/  UMOV UR5, UR6 ;  /* 0x0000000600057c82 */ /* 0x000fca0008000000 */
.L_x_79:
[----:B------:R-:W-:-:S09]  /*0ea0*/  UISETP.NE.AND UP0, UPT, UR7, URZ, UPT ;  /* 0x000000ff0700728c */ /* 0x000fd2000bf05270 */
[----:B------:R-:W-:Y:S05]  /*0eb0*/  BRA.U !UP0, `(.L_x_81) ;  /* 0x0000000108dc7547 */ /* 0x000fea000b800000 */
[----:B------:R-:W0:Y:S01]  /*0ec0*/  LDCU UR8, c[0x0][0x3b4] ;  /* 0x00007680ff0877ac */ /* 0x000e220008000800 */
[----:B------:R-:W-:Y:S02]  /*0ed0*/  UISETP.NE.AND UP0, UPT, UR7, 0x1, UPT ;  /* 0x000000010700788c */ /* 0x000fe4000bf05270 */
[----:B0-----:R-:W-:-:S07]  /*0ee0*/  ULOP3.LUT UP1, URZ, UR8, 0x1, URZ, 0xc0, !UPT ;  /* 0x0000000108ff7892 */ /* 0x001fce000f82c0ff */
[----:B------:R-:W-:Y:S05]  /*0ef0*/  BRA.U !UP0, `(.L_x_82) ;  /* 0x0000000108847547 */ /* 0x000fea000b800000 */
[----:B------:R-:W0:Y:S01]  /*0f00*/  LDCU UR8, c[0x0][0x38c] ;  /* 0x00007180ff0877ac */ /* 0x000e220008000800 */
[----:B------:R-:W-:Y:S01]  /*0f10*/  VIADD R8, R3, UR5 ;  /* 0x0000000503087c36 */ /* 0x000fe20008000000 */
[----:B------:R-:W-:Y:S01]  /*0f20*/  CS2R R10, SRZ ;  /* 0x00000000000a7805 */ /* 0x000fe2000001ff00 */
[----:B------:R-:W-:Y:S01]  /*0f30*/  IMAD.MOV.U32 R7, RZ, RZ, 0x3 ;  /* 0x00000003ff077424 */ /* 0x000fe200078e00ff */
[----:B------:R-:W1:Y:S01]  /*0f40*/  LDCU.64 UR10, c[0x0][0x380] ;  /* 0x00007000ff0a77ac */ /* 0x000e620008000a00 */
[C---:B------:R-:W-:Y:S02]  /*0f50*/  VIADD R9, R8.reuse, 0x1 ;  /* 0x0000000108097836 */ /* 0x040fe40000000000 */
[C---:B------:R-:W-:Y:S02]  /*0f60*/  IMAD R6, R8.reuse, 0x3, RZ ;  /* 0x0000000308067824 */ /* 0x040fe400078e02ff */
[----:B------:R-:W-:Y:S01]  /*0f70*/  IMAD.MOV.U32 R15, RZ, RZ, RZ ;  /* 0x000000ffff0f7224 */ /* 0x000fe200078e00ff */
[----:B0-----:R-:W-:-:S02]  /*0f80*/  ISETP.GE.AND P1, PT, R8, UR8, PT ;  /* 0x0000000808007c0c */ /* 0x001fc4000bf26270 */
[C---:B------:R-:W-:Y:S02]  /*0f90*/  ISETP.GE.AND P2, PT, R9.reuse, UR8, PT ;  /* 0x0000000809007c0c */ /* 0x040fe4000bf46270 */
[C---:B------:R-:W-:Y:S01]  /*0fa0*/  ISETP.GT.AND P1, PT, R8.reuse, -0x1, !P1 ;  /* 0xffffffff0800780c */ /* 0x040fe20004f24270 */
[----:B------:R-:W-:Y:S01]  /*0fb0*/  IMAD R8, R8, R7, 0x3 ;  /* 0x0000000308087424 */ /* 0x000fe200078e0207 */
[----:B------:R-:W-:Y:S02]  /*0fc0*/  ISETP.GT.AND P2, PT, R9, -0x1, !P2 ;  /* 0xffffffff0900780c */ /* 0x000fe40005744270 */
[----:B------:R-:W-:Y:S02]  /*0fd0*/  PLOP3.LUT P1, PT, P1, P0, PT, 0x80, 0x8 ;  /* 0x000000000008781c */ /* 0x000fe40000f21070 */
[----:B-1----:R-:W-:Y:S02]  /*0fe0*/  IADD3 R6, P5, P6, R6, UR10, R5 ;  /* 0x0000000a06067c10 */ /* 0x002fe4000febe005 */
[----:B------:R-:W-:-:S02]  /*0ff0*/  PLOP3.LUT P2, PT, P2, P0, PT, 0x80, 0x8 ;  /* 0x000000000008781c */ /* 0x000fc40001741070 */
[----:B------:R-:W-:Y:S02]  /*1000*/  IADD3 R8, P3, P4, R8, UR10, R5 ;  /* 0x0000000a08087c10 */ /* 0x000fe4000fc7e005 */
[--C-:B------:R-:W-:Y:S01]  /*1010*/  IADD3.X R7, PT, PT, RZ, UR11, R14.reuse, P5, P6 ;  /* 0x0000000bff077c10 */ /* 0x100fe2000afec40e */
[----:B------:R-:W-:Y:S01]  /*1020*/  IMAD.MOV.U32 R12, RZ, RZ, RZ ;  /* 0x000000ffff0c7224 */ /* 0x000fe200078e00ff */
[----:B------:R-:W-:-:S03]  /*1030*/  IADD3.X R9, PT, PT, RZ, UR11, R14, P3, P4 ;  /* 0x0000000bff097c10 */ /* 0x000fc60009fe840e */
[----:B------:R-:W2:Y:S04]  /*1040*/  @P1 LDG.E.U8 R13, desc[UR12][R6.64] ;  /* 0x0000000c060d1981 */ /* 0x000ea8000c1e1100 */
[----:B------:R-:W3:Y:S04]  /*1050*/  @P1 LDG.E.U8 R11, desc[UR12][R6.64+0x1] ;  /* 0x0000010c060b1981 */ /* 0x000ee8000c1e1100 */
[----:B------:R-:W4:Y:S04]  /*1060*/  @P1 LDG.E.U8 R15, desc[UR12][R6.64+0x2] ;  /* 0x0000020c060f1981 */ /* 0x000f28000c1e1100 */
[----:B------:R-:W5:Y:S04]  /*1070*/  @P2 LDG.E.U8 R17, desc[UR12][R8.64] ;  /* 0x0000000c08112981 */ /* 0x000f68000c1e1100 */
[----:B------:R-:W5:Y:S04]  /*1080*/  @P2 LDG.E.U8 R10, desc[UR12][R8.64+0x1] ;  /* 0x0000010c080a2981 */ /* 0x000f68000c1e1100 */
[----:B------:R-:W5:Y:S01]  /*1090*/  @P2 LDG.E.U8 R12, desc[UR12][R8.64+0x2] ;  /* 0x0000020c080c2981 */ /* 0x000f62000c1e1100 */
[----:B------:R-:W-:Y:S01]  /*10a0*/  UIADD3 UR5, UPT, UPT, UR5, 0x2, URZ ;  /* 0x0000000205057890 */ /* 0x000fe2000fffe0ff */
[----:B--2---:R-:W-:-:S02]  /*10b0*/  @P1 IMAD.IADD R24, R24, 0x1, R13 ;  /* 0x0000000118181824 */ /* 0x004fc400078e020d */
[----:B---3--:R-:W-:Y:S02]  /*10c0*/  IMAD.IADD R11, R22, 0x1, R11 ;  /* 0x00000001160b7824 */ /* 0x008fe400078e020b */
[----:B----4-:R-:W-:Y:S02]  /*10d0*/  IMAD.IADD R15, R20, 0x1, R15 ;  /* 0x00000001140f7824 */ /* 0x010fe400078e020f */
[----:B-----5:R-:W-:Y:S02]  /*10e0*/  @P2 IMAD.IADD R24, R24, 0x1, R17 ;  /* 0x0000000118182824 */ /* 0x020fe400078e0211 */
[----:B------:R-:W-:Y:S02]  /*10f0*/  IMAD.IADD R22, R11, 0x1, R10 ;  /* 0x000000010b167824 */ /* 0x000fe400078e020a */
[----:B------:R-:W-:-:S07]  /*1100*/  IMAD.IADD R20, R15, 0x1, R12 ;  /* 0x000000010f147824 */ /* 0x000fce00078e020c */
.L_x_82:
[----:B------:R-:W-:Y:S05]  /*1110*/  BRA.U !UP1, `(.L_x_81) ;  /* 0x0000000109447547 */ /* 0x000fea000b800000 */
[----:B------:R-:W0:Y:S01]  /*1120*/  LDCU UR8, c[0x0][0x38c] ;  /* 0x00007180ff0877ac */ /* 0x000e220008000800 */
[----:B------:R-:W-:Y:S02]  /*1130*/  VIADD R6, R3, UR5 ;  /* 0x0000000503067c36 */ /* 0x000fe40008000000 */
[----:B------:R-:W-:Y:S01]  /*1140*/  IMAD.MOV.U32 R11, RZ, RZ, RZ ;  /* 0x000000ffff0b7224 */ /* 0x000fe200078e00ff */
[----:B------:R-:W1:Y:S02]  /*1150*/  LDCU.64 UR10, c[0x0][0x380] ;  /* 0x00007000ff0a77ac */ /* 0x000e640008000a00 */
[----:B0-----:R-:W-:-:S04]  /*1160*/  ISETP.GE.AND P1, PT, R6, UR8, PT ;  /* 0x0000000806007c0c */ /* 0x001fc8000bf26270 */
[C---:B------:R-:W-:Y:S01]  /*1170*/  ISETP.GT.AND P1, PT, R6.reuse, -0x1, !P1 ;  /* 0xffffffff0600780c */ /* 0x040fe20004f24270 */
[----:B------:R-:W-:-:S03]  /*1180*/  IMAD R6, R6, 0x3, RZ ;  /* 0x0000000306067824 */ /* 0x000fc600078e02ff */
[----:B------:R-:W-:Y:S02]  /*1190*/  PLOP3.LUT P1, PT, P1, P0, PT, 0x80, 0x8 ;  /* 0x000000000008781c */ /* 0x000fe40000f21070 */
[----:B-1----:R-:W-:Y:S01]  /*11a0*/  IADD3 R6, P0, P2, R6, UR10, R5 ;  /* 0x0000000a06067c10 */ /* 0x002fe2000fa1e005 */
[----:B------:R-:W-:-:S03]  /*11b0*/  IMAD.MOV.U32 R5, RZ, RZ, RZ ;  /* 0x000000ffff057224 */ /* 0x000fc600078e00ff */
[----:B------:R-:W-:-:S07]  /*11c0*/  IADD3.X R7, PT, PT, RZ, UR11, R14, P0, P2 ;  /* 0x0000000bff077c10 */ /* 0x000fce00087e440e */
[----:B------:R-:W2:Y:S04]  /*11d0*/  @P1 LDG.E.U8 R9, desc[UR12][R6.64] ;  /* 0x0000000c06091981 */ /* 0x000ea8000c1e1100 */
[----:B------:R-:W3:Y:S04]  /*11e0*/  @P1 LDG.E.U8 R5, desc[UR12][R6.64+0x1] ;  /* 0x0000010c06051981 */ /* 0x000ee8000c1e1100 */
[----:B------:R-:W4:Y:S01]  /*11f0*/  @P1 LDG.E.U8 R11, desc[UR12][R6.64+0x2] ;  /* 0x0000020c060b1981 */ /* 0x000f22000c1e1100 */
[----:B--2---:R-:W-:Y:S02]  /*1200*/  @P1 IMAD.IADD R24, R24, 0x1, R9 ;  /* 0x0000000118181824 */ /* 0x004fe400078e0209 */
[----:B---3--:R-:W-:-:S02]  /*1210*/  IMAD.IADD R22, R22, 0x1, R5 ;  /* 0x0000000116167824 */ /* 0x008fc400078e0205 */
[----:B----4-:R-:W-:-:S07]  /*1220*/  IMAD.IADD R20, R20, 0x1, R11 ;  /* 0x0000000114147824 */ /* 0x010fce00078e020b */
.L_x_81:
[----:B------:R-:W0:Y:S01]  /*1230*/  LDCU UR5, c[0x0][0x3b8] ;  /* 0x00007700ff0577ac */ /* 0x000e220008000800 */
[----:B------:R-:W-:-:S04]  /*1240*/  UIADD3 UR4, UPT, UPT, UR4, 0x1, URZ ;  /* 0x0000000104047890 */ /* 0x000fc8000fffe0ff */
[----:B0-----:R-:W-:-:S09]  /*1250*/  UISETP.NE.AND UP0, UPT, UR4, UR5, UPT ;  /* 0x000000050400728c */ /* 0x001fd2000bf05270 */
[----:B------:R-:W-:Y:S05]  /*1260*/  BRA.U !UP0, `(.L_x_77) ;  /* 0x0000001908447547 */ /* 0x000fea000b800000 */
[----:B------:R-:W-:Y:S05]  /*1270*/  BRA `(.L_x_83) ;  /* 0xfffffff400e07947 */ /* 0x000fea000383ffff */
.L_x_71:
[----:B------:R-:W-:-:S09]  /*1280*/  UISETP.NE.AND UP0, UPT, UR7, 0x4, UPT ;  /* 0x000000040700788c */ /* 0x000fd2000bf05270 */
[----:B------:R-:W-:Y:S05]  /*1290*/  BRA.U !UP0, `(.L_x_84) ;  /* 0x00000015081c7547 */ /* 0x000fea000b800000 */
[----:B------:R-:W-:-:S09]  /*12a0*/  UISETP.NE.AND UP0, UPT, UR7, 0x3, UPT ;  /* 0x000000030700788c */ /* 0x000fd2000bf05270 */
[----:B------:R-:W-:Y:S05]  /*12b0*/  BRA.U UP0, `(.L_x_73) ;  /* 0x0000000d00407547 */ /* 0x000fea000b800000 */
[----:B------:R-:W-:Y:S01]  /*12c0*/  IMAD.MOV.U32 R20, RZ, RZ, RZ ;  /* 0x000000ffff147224 */ /* 0x000fe200078e00ff */
[----:B------:R-:W-:Y:S01]  /*12d0*/  UMOV UR4, URZ ;  /* 0x000000ff00047c82 */ /* 0x000fe20008000000 */
[----:B------:R-:W-:Y:S02]  /*12e0*/  IMAD.MOV.U32 R22, RZ, RZ, RZ ;  /* 0x000000ffff167224 */ /* 0x000fe400078e00ff */
[----:B------:R-:W-:-:S07]  /*12f0*/  IMAD.MOV.U32 R24, RZ, RZ, RZ ;  /* 0x000000ffff187224 */ /* 0x000fce00078e00ff */
.L_x_95:
[----:B------:R-:W0:Y:S01]  /*1300*/  LDCU UR6, c[0x0][0x388] ;  /* 0x00007100ff0677ac */ /* 0x000e220008000800 */
[----:B------:R-:W1:Y:S01]  /*1310*/  LDC R5, c[0x0][0x38c] ;  /* 0x0000e300ff057b82 */ /* 0x000e620000000800 */
[----:B------:R-:W-:Y:S01]  /*1320*/  VIADD R7, R4, UR4 ;  /* 0x0000000404077c36 */ /* 0x000fe20008000000 */
[----:B------:R-:W2:Y:S01]  /*1330*/  LDCU UR5, c[0x0][0x390] ;  /* 0x00007200ff0577ac */ /* 0x000ea20008000800 */
[----:B------:R-:W3:Y:S05]  /*1340*/  LDCU UR10, c[0x0][0x388] ;  /* 0x00007100ff0a77ac */ /* 0x000eea0008000800 */
[----:B----4-:R-:W4:Y:S01]  /*1350*/  LDC R9, c[0x0][0x390] ;  /* 0x0000e400ff097b82 */ /* 0x010f220000000800 */
[----:B------:R-:W1:Y:S01]  /*1360*/  LDCU UR7, c[0x0][0x3b4] ;  /* 0x00007680ff0777ac */ /* 0x000e620008000800 */
[----:B------:R-:W1:Y:S01]  /*1370*/  LDCU.64 UR8, c[0x0][0x380] ;  /* 0x00007000ff0877ac */ /* 0x000e620008000a00 */
[C---:B0-----:R-:W-:Y:S01]  /*1380*/  IMAD R6, R7.reuse, UR6, RZ ;  /* 0x0000000607067c24 */ /* 0x041fe2000f8e02ff */
[----:B--2---:R-:W-:-:S04]  /*1390*/  ISETP.GE.AND P0, PT, R7, UR5, PT ;  /* 0x0000000507007c0c */ /* 0x004fc8000bf06270 */
[----:B------:R-:W-:Y:S02]  /*13a0*/  SHF.R.S32.HI R16, RZ, 0x1f, R6 ;  /* 0x0000001fff107819 */ /* 0x000fe40000011406 */
[C---:B------:R-:W-:Y:S01]  /*13b0*/  ISETP.GT.AND P0, PT, R7.reuse, -0x1, !P0 ;  /* 0xffffffff0700780c */ /* 0x040fe20004704270 */
[----:B------:R-:W-:Y:S01]  /*13c0*/  VIADD R7, R7, UR5 ;  /* 0x0000000507077c36 */ /* 0x000fe20008000000 */
[----:B---3--:R-:W-:-:S11]  /*13d0*/  UMOV UR5, URZ ;  /* 0x000000ff00057c82 */ /* 0x008fd60008000000 */
.L_x_94:
[----:B------:R-:W-:Y:S01]  /*13e0*/  VIADD R8, R3, UR5 ;  /* 0x0000000503087c36 */ /* 0x000fe20008000000 */
[----:B------:R-:W-:Y:S01]  /*13f0*/  UIADD3 UR5, UPT, UPT, UR5, 0x1, URZ ;  /* 0x0000000105057890 */ /* 0x000fe2000fffe0ff */
[----:B------:R-:W-:Y:S02]  /*1400*/  BSSY.RECONVERGENT B0, `(.L_x_85) ;  /* 0x0000040000007945 */ /* 0x000fe40003800200 */
[C---:B------:R-:W-:Y:S01]  /*1410*/  IMAD R11, R8.reuse, 0x3, RZ ;  /* 0x00000003080b7824 */ /* 0x040fe200078e02ff */
[----:B-1----:R-:W-:Y:S01]  /*1420*/  ISETP.GE.AND P2, PT, R8, R5, PT ;  /* 0x000000050800720c */ /* 0x002fe20003f46270 */
[----:B------:R-:W-:-:S03]  /*1430*/  UISETP.NE.AND UP0, UPT, UR5, UR7, UPT ;  /* 0x000000070500728c */ /* 0x000fc6000bf05270 */
[C---:B------:R-:W-:Y:S02]  /*1440*/  ISETP.GT.AND P1, PT, R8.reuse, -0x1, !P2 ;  /* 0xffffffff0800780c */ /* 0x040fe40005724270 */
[C---:B------:R-:W-:Y:S01]  /*1450*/  ISETP.GT.AND P2, PT, R8.reuse, -0x1, !P2 ;  /* 0xffffffff0800780c */ /* 0x040fe20005744270 */
[----:B------:R-:W-:Y:S01]  /*1460*/  IMAD.IADD R8, R8, 0x1, R5 ;  /* 0x0000000108087824 */ /* 0x000fe200078e0205 */
[----:B------:R-:W-:Y:S02]  /*1470*/  IADD3 R10, P3, P4, R11, UR8, R6 ;  /* 0x000000080b0a7c10 */ /* 0x000fe4000fc7e006 */
[----:B------:R-:W-:Y:S02]  /*1480*/  PLOP3.LUT P1, PT, P1, P0, PT, 0x80, 0x8 ;  /* 0x000000000008781c */ /* 0x000fe40000f21070 */
[----:B------:R-:W-:-:S07]  /*1490*/  IADD3.X R11, PT, PT, RZ, UR9, R16, P3, P4 ;  /* 0x00000009ff0b7c10 */ /* 0x000fce0009fe8410 */
[----:B------:R-:W-:Y:S05]  /*14a0*/  @P0 BRA P2, `(.L_x_86) ;  /* 0x0000000000d00947 */ /* 0x000fea0001000000 */
[----:B------:R-:W-:Y:S02]  /*14b0*/  IABS R17, R5 ;  /* 0x0000000500117213 */ /* 0x000fe40000000000 */
[----:B----4-:R-:W-:Y:S02]  /*14c0*/  IABS R18, R9 ;  /* 0x0000000900127213 */ /* 0x010fe40000000000 */
[----:B------:R-:W0:Y:S01]  /*14d0*/  I2F.RP R19, R17 ;  /* 0x0000001100137306 */ /* 0x000e220000209400 */
[----:B------:R-:W-:-:S07]  /*14e0*/  IABS R25, R8 ;  /* 0x0000000800197213 */ /* 0x000fce0000000000 */
[----:B------:R-:W1:Y:S08]  /*14f0*/  I2F.RP R21, R18 ;  /* 0x0000001200157306 */ /* 0x000e700000209400 */
[----:B0-----:R-:W0:Y:S08]  /*1500*/  MUFU.RCP R19, R19 ;  /* 0x0000001300137308 */ /* 0x001e300000001000 */
[----:B-1----:R-:W1:Y:S01]  /*1510*/  MUFU.RCP R21, R21 ;  /* 0x0000001500157308 */ /* 0x002e620000001000 */
[----:B0-----:R-:W-:-:S07]  /*1520*/  VIADD R12, R19, 0xffffffe ;  /* 0x0ffffffe130c7836 */ /* 0x001fce0000000000 */
[----:B------:R0:W2:Y:S01]  /*1530*/  F2I.FTZ.U32.TRUNC.NTZ R13, R12 ;  /* 0x0000000c000d7305 */ /* 0x0000a2000021f000 */
[----:B-1----:R-:W-:Y:S01]  /*1540*/  VIADD R14, R21, 0xffffffe ;  /* 0x0ffffffe150e7836 */ /* 0x002fe20000000000 */
[----:B------:R-:W-:-:S06]  /*1550*/  IABS R21, R7 ;  /* 0x0000000700157213 */ /* 0x000fcc0000000000 */
[----:B------:R1:W3:Y:S01]  /*1560*/  F2I.FTZ.U32.TRUNC.NTZ R15, R14 ;  /* 0x0000000e000f7305 */ /* 0x0002e2000021f000 */
[----:B0-----:R-:W-:Y:S02]  /*1570*/  IMAD.MOV.U32 R12, RZ, RZ, RZ ;  /* 0x000000ffff0c7224 */ /* 0x001fe400078e00ff */
[----:B--2---:R-:W-:Y:S02]  /*1580*/  IMAD.MOV R26, RZ, RZ, -R13 ;  /* 0x000000ffff1a7224 */ /* 0x004fe400078e0a0d */
[----:B-1----:R-:W-:Y:S02]  /*1590*/  IMAD.MOV.U32 R14, RZ, RZ, RZ ;  /* 0x000000ffff0e7224 */ /* 0x002fe400078e00ff */
[----:B------:R-:W-:Y:S02]  /*15a0*/  IMAD R23, R26, R17, RZ ;  /* 0x000000111a177224 */ /* 0x000fe400078e02ff */
[----:B---3--:R-:W-:Y:S02]  /*15b0*/  IMAD.MOV R27, RZ, RZ, -R15 ;  /* 0x000000ffff1b7224 */ /* 0x008fe400078e0a0f */
[----:B------:R-:W-:-:S04]  /*15c0*/  IMAD.HI.U32 R12, R13, R23, R12 ;  /* 0x000000170d0c7227 */ /* 0x000fc800078e000c */
[----:B------:R-:W-:Y:S02]  /*15d0*/  IMAD R19, R27, R18, RZ ;  /* 0x000000121b137224 */ /* 0x000fe400078e02ff */
[----:B------:R-:W-:Y:S02]  /*15e0*/  IMAD.MOV.U32 R13, RZ, RZ, R25 ;  /* 0x000000ffff0d7224 */ /* 0x000fe400078e0019 */
[----:B------:R-:W-:-:S04]  /*15f0*/  IMAD.HI.U32 R14, R15, R19, R14 ;  /* 0x000000130f0e7227 */ /* 0x000fc800078e000e */
[----:B------:R-:W-:Y:S02]  /*1600*/  IMAD.MOV.U32 R15, RZ, RZ, R21 ;  /* 0x000000ffff0f7224 */ /* 0x000fe400078e0015 */
[----:B------:R-:W-:-:S04]  /*1610*/  IMAD.HI.U32 R12, R12, R13, RZ ;  /* 0x0000000d0c0c7227 */ /* 0x000fc800078e00ff */
[----:B------:R-:W-:-:S04]  /*1620*/  IMAD.HI.U32 R14, R14, R15, RZ ;  /* 0x0000000f0e0e7227 */ /* 0x000fc800078e00ff */
[----:B------:R-:W-:Y:S02]  /*1630*/  IMAD.MOV R12, RZ, RZ, -R12 ;  /* 0x000000ffff0c7224 */ /* 0x000fe400078e0a0c */
[----:B------:R-:W-:Y:S02]  /*1640*/  IMAD.MOV R14, RZ, RZ, -R14 ;  /* 0x000000ffff0e7224 */ /* 0x000fe400078e0a0e */
[----:B------:R-:W-:Y:S02]  /*1650*/  IMAD R12, R17, R12, R13 ;  /* 0x0000000c110c7224 */ /* 0x000fe400078e020d */
[----:B------:R-:W-:-:S03]  /*1660*/  IMAD R13, R18, R14, R15 ;  /* 0x0000000e120d7224 */ /* 0x000fc600078e020f */
[----:B------:R-:W-:Y:S02]  /*1670*/  ISETP.GT.U32.AND P2, PT, R17, R12, PT ;  /* 0x0000000c1100720c */ /* 0x000fe40003f44070 */
[----:B------:R-:W-:-:S11]  /*1680*/  ISETP.GT.U32.AND P3, PT, R18, R13, PT ;  /* 0x0000000d1200720c */ /* 0x000fd60003f64070 */
[----:B------:R-:W-:Y:S01]  /*1690*/  @!P2 IMAD.IADD R12, R12, 0x1, -R17 ;  /* 0x000000010c0ca824 */ /* 0x000fe200078e0a11 */
[----:B------:R-:W-:Y:S01]  /*16a0*/  ISETP.GE.AND P2, PT, R7, RZ, PT ;  /* 0x000000ff0700720c */ /* 0x000fe20003f46270 */
[----:B------:R-:W-:Y:S01]  /*16b0*/  @!P3 IMAD.IADD R13, R13, 0x1, -R18 ;  /* 0x000000010d0db824 */ /* 0x000fe200078e0a12 */
[----:B------:R-:W-:Y:S02]  /*16c0*/  ISETP.GE.AND P3, PT, R8, RZ, PT ;  /* 0x000000ff0800720c */ /* 0x000fe40003f66270 */
[----:B------:R-:W-:Y:S02]  /*16d0*/  ISETP.GT.U32.AND P4, PT, R17, R12, PT ;  /* 0x0000000c1100720c */ /* 0x000fe40003f84070 */
[----:B------:R-:W-:-:S11]  /*16e0*/  ISETP.GT.U32.AND P5, PT, R18, R13, PT ;  /* 0x0000000d1200720c */ /* 0x000fd60003fa4070 */
[----:B------:R-:W-:Y:S01]  /*16f0*/  @!P4 IMAD.IADD R12, R12, 0x1, -R17 ;  /* 0x000000010c0cc824 */ /* 0x000fe200078e0a11 */
[----:B------:R-:W-:Y:S01]  /*1700*/  ISETP.NE.AND P4, PT, R5, RZ, PT ;  /* 0x000000ff0500720c */ /* 0x000fe20003f85270 */
[----:B------:R-:W-:Y:S01]  /*1710*/  @!P5 IMAD.IADD R13, R13, 0x1, -R18 ;  /* 0x000000010d0dd824 */ /* 0x000fe200078e0a12 */
[----:B------:R-:W-:Y:S01]  /*1720*/  ISETP.NE.AND P5, PT, R9, RZ, PT ;  /* 0x000000ff0900720c */ /* 0x000fe20003fa5270 */
[----:B------:R-:W-:Y:S02]  /*1730*/  @!P3 IMAD.MOV R12, RZ, RZ, -R12 ;  /* 0x000000ffff0cb224 */ /* 0x000fe400078e0a0c */
[----:B------:R-:W-:-:S08]  /*1740*/  @!P2 IMAD.MOV R13, RZ, RZ, -R13 ;  /* 0x000000ffff0da224 */ /* 0x000fd000078e0a0d */
[----:B------:R-:W-:Y:S02]  /*1750*/  @!P4 LOP3.LUT R12, RZ, R5, RZ, 0x33, !PT ;  /* 0x00000005ff0cc212 */ /* 0x000fe400078e33ff */
[----:B------:R-:W-:-:S03]  /*1760*/  @!P5 LOP3.LUT R13, RZ, R9, RZ, 0x33, !PT ;  /* 0x00000009ff0dd212 */ /* 0x000fc600078e33ff */
[----:B------:R-:W-:Y:S02]  /*1770*/  IMAD R14, R12, 0x3, RZ ;  /* 0x000000030c0e7824 */ /* 0x000fe400078e02ff */
[----:B------:R-:W-:-:S05]  /*1780*/  IMAD R13, R13, UR10, RZ ;  /* 0x0000000a0d0d7c24 */ /* 0x000fca000f8e02ff */
[--C-:B------:R-:W-:Y:S02]  /*1790*/  IADD3 R12, P2, P3, R14, UR8, R13.reuse ;  /* 0x000000080e0c7c10 */ /* 0x100fe4000fb5e00d */
[----:B------:R-:W-:Y:S02]  /*17a0*/  SHF.R.S32.HI R15, RZ, 0x1f, R13 ;  /* 0x0000001fff0f7819 */ /* 0x000fe4000001140d */
[----:B------:R-:W-:-:S04]  /*17b0*/  SHF.R.S32.HI R14, RZ, 0x1f, R14 ;  /* 0x0000001fff0e7819 */ /* 0x000fc8000001140e */
[----:B------:R-:W-:-:S05]  /*17c0*/  IADD3.X R13, PT, PT, R14, UR9, R15, P2, P3 ;  /* 0x000000090e0d7c10 */ /* 0x000fca00097e640f */
[----:B------:R0:W5:Y:S01]  /*17d0*/  LDG.E.U8 R12, desc[UR12][R12.64] ;  /* 0x0000000c0c0c7981 */ /* 0x000162000c1e1100 */
[----:B------:R-:W-:Y:S05]  /*17e0*/  BRA `(.L_x_87) ;  /* 0x0000000000047947 */ /* 0x000fea0003800000 */
.L_x_86:
[----:B------:R1:W5:Y:S02]  /*17f0*/  LDG.E.U8 R12, desc[UR12][R10.64] ;  /* 0x0000000c0a0c7981 */ /* 0x000364000c1e1100 */
.L_x_87:
[----:B------:R-:W-:Y:S05]  /*1800*/  BSYNC.RECONVERGENT B0 ;  /* 0x0000000000007941 */ /* 0x000fea0003800200 */
.L_x_85:
[----:B0----5:R-:W-:Y:S01]  /*1810*/  LOP3.LUT R13, R12, 0xff, RZ, 0xc0, !PT ;  /* 0x000000ff0c0d7812 */ /* 0x021fe200078ec0ff */
[----:B------:R-:W-:Y:S04]  /*1820*/  BSSY.RECONVERGENT B0, `(.L_x_88) ;  /* 0x0000038000007945 */ /* 0x000fe80003800200 */
[----:B------:R-:W-:Y:S01]  /*1830*/  IMAD.IADD R24, R13, 0x1, R24 ;  /* 0x000000010d187824 */ /* 0x000fe200078e0218 */
[----:B------:R-:W-:Y:S06]  /*1840*/  @P1 BRA `(.L_x_89) ;  /* 0x0000000000d01947 */ /* 0x000fec0003800000 */
[----:B------:R-:W-:Y:S02]  /*1850*/  IABS R17, R5 ;  /* 0x0000000500117213 */ /* 0x000fe40000000000 */
[----:B----4-:R-:W-:Y:S02]  /*1860*/  IABS R18, R9 ;  /* 0x0000000900127213 */ /* 0x010fe40000000000 */
[----:B------:R-:W0:Y:S01]  /*1870*/  I2F.RP R19, R17 ;  /* 0x0000001100137306 */ /* 0x000e220000209400 */
[----:B------:R-:W-:-:S07]  /*1880*/  IABS R25, R8 ;  /* 0x0000000800197213 */ /* 0x000fce0000000000 */
[----:B------:R-:W2:Y:S08]  /*1890*/  I2F.RP R23, R18 ;  /* 0x0000001200177306 */ /* 0x000eb00000209400 */
[----:B0-----:R-:W0:Y:S08]  /*18a0*/  MUFU.RCP R19, R19 ;  /* 0x0000001300137308 */ /* 0x001e300000001000 */
[----:B--2---:R-:W2:Y:S01]  /*18b0*/  MUFU.RCP R23, R23 ;  /* 0x0000001700177308 */ /* 0x004ea20000001000 */
[----:B0-----:R-:W-:-:S07]  /*18c0*/  VIADD R12, R19, 0xffffffe ;  /* 0x0ffffffe130c7836 */ /* 0x001fce0000000000 */
[----:B------:R0:W3:Y:S01]  /*18d0*/  F2I.FTZ.U32.TRUNC.NTZ R13, R12 ;  /* 0x0000000c000d7305 */ /* 0x0000e2000021f000 */
[----:B--2---:R-:W-:-:S07]  /*18e0*/  VIADD R14, R23, 0xffffffe ;  /* 0x0ffffffe170e7836 */ /* 0x004fce0000000000 */
[----:B------:R2:W4:Y:S01]  /*18f0*/  F2I.FTZ.U32.TRUNC.NTZ R15, R14 ;  /* 0x0000000e000f7305 */ /* 0x000522000021f000 */
[----:B0-----:R-:W-:Y:S02]  /*1900*/  IMAD.MOV.U32 R12, RZ, RZ, RZ ;  /* 0x000000ffff0c7224 */ /* 0x001fe400078e00ff */
[----:B---3--:R-:W-:Y:S02]  /*1910*/  IMAD.MOV R26, RZ, RZ, -R13 ;  /* 0x000000ffff1a7224 */ /* 0x008fe400078e0a0d */
[----:B--2---:R-:W-:Y:S02]  /*1920*/  IMAD.MOV.U32 R14, RZ, RZ, RZ ;  /* 0x000000ffff0e7224 */ /* 0x004fe400078e00ff */
[----:B------:R-:W-:Y:S02]  /*1930*/  IMAD R21, R26, R17, RZ ;  /* 0x000000111a157224 */ /* 0x000fe400078e02ff */
[----:B----4-:R-:W-:Y:S02]  /*1940*/  IMAD.MOV R27, RZ, RZ, -R15 ;  /* 0x000000ffff1b7224 */ /* 0x010fe400078e0a0f */
[----:B------:R-:W-:Y:S01]  /*1950*/  IMAD.HI.U32 R21, R13, R21, R12 ;  /* 0x000000150d157227 */ /* 0x000fe200078e000c */
[----:B------:R-:W-:-:S03]  /*1960*/  IABS R13, R7 ;  /* 0x00000007000d7213 */ /* 0x000fc60000000000 */
        /* <DEDUP_REMOVED lines=28> */
[--C-:B------:R-:W-:Y:S02]  /*1b30*/  SHF.R.S32.HI R14, RZ, 0x1f, R12.reuse ;  /* 0x0000001fff0e7819 */ /* 0x100fe4000001140c */
[----:B------:R-:W-:Y:S02]  /*1b40*/  IADD3 R12, P2, P3, R13, UR8, R12 ;  /* 0x000000080d0c7c10 */ /* 0x000fe4000fb5e00c */
[----:B------:R-:W-:-:S04]  /*1b50*/  SHF.R.S32.HI R13, RZ, 0x1f, R13 ;  /* 0x0000001fff0d7819 */ /* 0x000fc8000001140d */
[----:B------:R-:W-:-:S05]  /*1b60*/  IADD3.X R13, PT, PT, R13, UR9, R14, P2, P3 ;  /* 0x000000090d0d7c10 */ /* 0x000fca00097e640e */
[----:B------:R0:W5:Y:S01]  /*1b70*/  LDG.E.U8 R12, desc[UR12][R12.64+0x1] ;  /* 0x0000010c0c0c7981 */ /* 0x000162000c1e1100 */
[----:B------:R-:W-:Y:S05]  /*1b80*/  BRA `(.L_x_90) ;  /* 0x0000000000047947 */ /* 0x000fea0003800000 */
.L_x_89:
[----:B------:R2:W5:Y:S02]  /*1b90*/  LDG.E.U8 R12, desc[UR12][R10.64+0x1] ;  /* 0x0000010c0a0c7981 */ /* 0x000564000c1e1100 */
.L_x_90:
[----:B------:R-:W-:Y:S05]  /*1ba0*/  BSYNC.RECONVERGENT B0 ;  /* 0x0000000000007941 */ /* 0x000fea0003800200 */
.L_x_88:
[----:B0----5:R-:W-:Y:S01]  /*1bb0*/  LOP3.LUT R13, R12, 0xff, RZ, 0xc0, !PT ;  /* 0x000000ff0c0d7812 */ /* 0x021fe200078ec0ff */
[----:B------:R-:W-:Y:S04]  /*1bc0*/  BSSY.RECONVERGENT B0, `(.L_x_91) ;  /* 0x0000037000007945 */ /* 0x000fe80003800200 */
[----:B------:R-:W-:Y:S01]  /*1bd0*/  IMAD.IADD R22, R13, 0x1, R22 ;  /* 0x000000010d167824 */ /* 0x000fe200078e0216 */
[----:B------:R-:W-:Y:S06]  /*1be0*/  @P1 BRA `(.L_x_92) ;  /* 0x0000000000cc1947 */ /* 0x000fec0003800000 */
[----:B----4-:R-:W-:Y:S02]  /*1bf0*/  IABS R15, R9 ;  /* 0x00000009000f7213 */ /* 0x010fe40000000000 */
[----:B------:R-:W-:Y:S02]  /*1c00*/  IABS R14, R5 ;  /* 0x00000005000e7213 */ /* 0x000fe40000000000 */
[----:B------:R-:W0:Y:S01]  /*1c10*/  I2F.RP R18, R15 ;  /* 0x0000000f00127306 */ /* 0x000e220000209400 */
[----:B------:R-:W-:Y:S02]  /*1c20*/  ISETP.GE.AND P4, PT, R7, RZ, PT ;  /* 0x000000ff0700720c */ /* 0x000fe40003f86270 */
[----:B------:R-:W-:-:S05]  /*1c30*/  ISETP.NE.AND P5, PT, R9, RZ, PT ;  /* 0x000000ff0900720c */ /* 0x000fca0003fa5270 */
[----:B------:R-:W3:Y:S08]  /*1c40*/  I2F.RP R17, R14 ;  /* 0x0000000e00117306 */ /* 0x000ef00000209400 */
[----:B0-----:R-:W1:Y:S08]  /*1c50*/  MUFU.RCP R18, R18 ;  /* 0x0000001200127308 */ /* 0x001e700000001000 */
[----:B---3--:R-:W0:Y:S01]  /*1c60*/  MUFU.RCP R17, R17 ;  /* 0x0000001100117308 */ /* 0x008e220000001000 */
[----:B-12---:R-:W-:Y:S01]  /*1c70*/  VIADD R10, R18, 0xffffffe ;  /* 0x0ffffffe120a7836 */ /* 0x006fe20000000000 */
[----:B------:R-:W-:-:S06]  /*1c80*/  IABS R18, R7 ;  /* 0x0000000700127213 */ /* 0x000fcc0000000000 */
[----:B------:R1:W2:Y:S01]  /*1c90*/  F2I.FTZ.U32.TRUNC.NTZ R11, R10 ;  /* 0x0000000a000b7305 */ /* 0x0002a2000021f000 */
[----:B0-----:R-:W-:-:S07]  /*1ca0*/  VIADD R12, R17, 0xffffffe ;  /* 0x0ffffffe110c7836 */ /* 0x001fce0000000000 */
[----:B------:R0:W3:Y:S01]  /*1cb0*/  F2I.FTZ.U32.TRUNC.NTZ R13, R12 ;  /* 0x0000000c000d7305 */ /* 0x0000e2000021f000 */
[----:B-1----:R-:W-:Y:S02]  /*1cc0*/  IMAD.MOV.U32 R10, RZ, RZ, RZ ;  /* 0x000000ffff0a7224 */ /* 0x002fe400078e00ff */
[----:B--2---:R-:W-:Y:S02]  /*1cd0*/  IMAD.MOV R26, RZ, RZ, -R11 ;  /* 0x000000ffff1a7224 */ /* 0x004fe400078e0a0b */
[----:B0-----:R-:W-:Y:S02]  /*1ce0*/  IMAD.MOV.U32 R12, RZ, RZ, RZ ;  /* 0x000000ffff0c7224 */ /* 0x001fe400078e00ff */
[----:B------:R-:W-:-:S04]  /*1cf0*/  IMAD R19, R26, R15, RZ ;  /* 0x0000000f1a137224 */ /* 0x000fc800078e02ff */
[----:B------:R-:W-:Y:S01]  /*1d00*/  IMAD.HI.U32 R19, R11, R19, R10 ;  /* 0x000000130b137227 */ /* 0x000fe200078e000a */
[----:B------:R-:W-:-:S03]  /*1d10*/  IABS R10, R8 ;  /* 0x00000008000a7213 */ /* 0x000fc60000000000 */
[----:B---3--:R-:W-:Y:S02]  /*1d20*/  IMAD.MOV R21, RZ, RZ, -R13 ;  /* 0x000000ffff157224 */ /* 0x008fe400078e0a0d */
[----:B------:R-:W-:-:S04]  /*1d30*/  IMAD.HI.U32 R19, R19, R18, RZ ;  /* 0x0000001213137227 */ /* 0x000fc800078e00ff */
[----:B------:R-:W-:Y:S02]  /*1d40*/  IMAD R17, R21, R14, RZ ;  /* 0x0000000e15117224 */ /* 0x000fe400078e02ff */
[----:B------:R-:W-:Y:S02]  /*1d50*/  IMAD.MOV R19, RZ, RZ, -R19 ;  /* 0x000000ffff137224 */ /* 0x000fe400078e0a13 */
[----:B------:R-:W-:-:S04]  /*1d60*/  IMAD.HI.U32 R17, R13, R17, R12 ;  /* 0x000000110d117227 */ /* 0x000fc800078e000c */
[----:B------:R-:W-:Y:S02]  /*1d70*/  IMAD R18, R15, R19, R18 ;  /* 0x000000130f127224 */ /* 0x000fe400078e0212 */
[----:B------:R-:W-:-:S03]  /*1d80*/  IMAD.HI.U32 R17, R17, R10, RZ ;  /* 0x0000000a11117227 */ /* 0x000fc600078e00ff */
[----:B------:R-:W-:Y:S01]  /*1d90*/  ISETP.GT.U32.AND P2, PT, R15, R18, PT ;  /* 0x000000120f00720c */ /* 0x000fe20003f44070 */
[----:B------:R-:W-:-:S04]  /*1da0*/  IMAD.MOV R17, RZ, RZ, -R17 ;  /* 0x000000ffff117224 */ /* 0x000fc800078e0a11 */
[----:B------:R-:W-:-:S05]  /*1db0*/  IMAD R11, R14, R17, R10 ;  /* 0x000000110e0b7224 */ /* 0x000fca00078e020a */
[----:B------:R-:W-:-:S03]  /*1dc0*/  ISETP.GT.U32.AND P1, PT, R14, R11, PT ;  /* 0x0000000b0e00720c */ /* 0x000fc60003f24070 */
[----:B------:R-:W-:Y:S01]  /*1dd0*/  @!P2 IMAD.IADD R18, R18, 0x1, -R15 ;  /* 0x000000011212a824 */ /* 0x000fe200078e0a0f */
[----:B------:R-:W-:-:S04]  /*1de0*/  ISETP.GE.AND P2, PT, R8, RZ, PT ;  /* 0x000000ff0800720c */ /* 0x000fc80003f46270 */
[----:B------:R-:W-:-:S05]  /*1df0*/  ISETP.GT.U32.AND P3, PT, R15, R18, PT ;  /* 0x000000120f00720c */ /* 0x000fca0003f64070 */
[----:B------:R-:W-:-:S05]  /*1e00*/  @!P1 IMAD.IADD R11, R11, 0x1, -R14 ;  /* 0x000000010b0b9824 */ /* 0x000fca00078e0a0e */
[----:B------:R-:W-:-:S03]  /*1e10*/  ISETP.GT.U32.AND P1, PT, R14, R11, PT ;  /* 0x0000000b0e00720c */ /* 0x000fc60003f24070 */
[----:B------:R-:W-:Y:S01]  /*1e20*/  @!P3 IMAD.IADD R18, R18, 0x1, -R15 ;  /* 0x000000011212b824 */ /* 0x000fe200078e0a0f */
[----:B------:R-:W-:-:S03]  /*1e30*/  ISETP.NE.AND P3, PT, R5, RZ, PT ;  /* 0x000000ff0500720c */ /* 0x000fc60003f65270 */
[----:B------:R-:W-:-:S04]  /*1e40*/  IMAD.MOV.U32 R8, RZ, RZ, R18 ;  /* 0x000000ffff087224 */ /* 0x000fc800078e0012 */
[----:B------:R-:W-:Y:S01]  /*1e50*/  @!P4 IMAD.MOV R8, RZ, RZ, -R8 ;  /* 0x000000ffff08c224 */ /* 0x000fe200078e0a08 */
[----:B------:R-:W-:Y:S01]  /*1e60*/  @!P5 LOP3.LUT R8, RZ, R9, RZ, 0x33, !PT ;  /* 0x00000009ff08d212 */ /* 0x000fe200078e33ff */
[----:B------:R-:W-:-:S04]  /*1e70*/  @!P1 IMAD.IADD R11, R11, 0x1, -R14 ;  /* 0x000000010b0b9824 */ /* 0x000fc800078e0a0e */
[----:B------:R-:W-:Y:S01]  /*1e80*/  @!P2 IMAD.MOV R11, RZ, RZ, -R11 ;  /* 0x000000ffff0ba224 */ /* 0x000fe200078e0a0b */
[----:B------:R-:W-:Y:S01]  /*1e90*/  @!P3 LOP3.LUT R11, RZ, R5, RZ, 0x33, !PT ;  /* 0x00000005ff0bb212 */ /* 0x000fe200078e33ff */
[----:B------:R-:W-:-:S04]  /*1ea0*/  IMAD R8, R8, UR10, RZ ;  /* 0x0000000a08087c24 */ /* 0x000fc8000f8e02ff */
[----:B------:R-:W-:Y:S01]  /*1eb0*/  IMAD R11, R11, 0x3, RZ ;  /* 0x000000030b0b7824 */ /* 0x000fe200078e02ff */
[----:B------:R-:W-:-:S04]  /*1ec0*/  SHF.R.S32.HI R12, RZ, 0x1f, R8 ;  /* 0x0000001fff0c7819 */ /* 0x000fc80000011408 */
[----:B------:R-:W-:Y:S02]  /*1ed0*/  IADD3 R10, P1, P2, R11, UR8, R8 ;  /* 0x000000080b0a7c10 */ /* 0x000fe4000fa3e008 */
[----:B------:R-:W-:-:S04]  /*1ee0*/  SHF.R.S32.HI R11, RZ, 0x1f, R11 ;  /* 0x0000001fff0b7819 */ /* 0x000fc8000001140b */
[----:B------:R-:W-:-:S05]  /*1ef0*/  IADD3.X R11, PT, PT, R11, UR9, R12, P1, P2 ;  /* 0x000000090b0b7c10 */ /* 0x000fca0008fe440c */
[----:B------:R0:W5:Y:S01]  /*1f00*/  LDG.E.U8 R10, desc[UR12][R10.64+0x2] ;  /* 0x0000020c0a0a7981 */ /* 0x000162000c1e1100 */
[----:B------:R-:W-:Y:S05]  /*1f10*/  BRA `(.L_x_93) ;  /* 0x0000000000047947 */ /* 0x000fea0003800000 */
.L_x_92:
[----:B-12---:R1:W5:Y:S02]  /*1f20*/  LDG.E.U8 R10, desc[UR12][R10.64+0x2] ;  /* 0x0000020c0a0a7981 */ /* 0x006364000c1e1100 */
.L_x_93:
[----:B------:R-:W-:Y:S05]  /*1f30*/  BSYNC.RECONVERGENT B0 ;  /* 0x0000000000007941 */ /* 0x000fea0003800200 */
.L_x_91:
[----:B01---5:R-:W-:-:S05]  /*1f40*/  LOP3.LUT R11, R10, 0xff, RZ, 0xc0, !PT ;  /* 0x000000ff0a0b7812 */ /* 0x023fca00078ec0ff */
[----:B------:R-:W-:Y:S01]  /*1f50*/  IMAD.IADD R20, R11, 0x1, R20 ;  /* 0x000000010b147824 */ /* 0x000fe200078e0214 */
[----:B------:R-:W-:Y:S06]  /*1f60*/  BRA.U UP0, `(.L_x_94) ;  /* 0xfffffff5001c7547 */ /* 0x000fec000b83ffff */
[----:B------:R-:W0:Y:S01]  /*1f70*/  LDCU UR5, c[0x0][0x3b8] ;  /* 0x00007700ff0577ac */ /* 0x000e220008000800 */
[----:B------:R-:W-:-:S04]  /*1f80*/  UIADD3 UR4, UPT, UPT, UR4, 0x1, URZ ;  /* 0x0000000104047890 */ /* 0x000fc8000fffe0ff */
[----:B0-----:R-:W-:-:S09]  /*1f90*/  UISETP.NE.AND UP0, UPT, UR4, UR5, UPT ;  /* 0x000000050400728c */ /* 0x001fd2000bf05270 */
[----:B------:R-:W-:Y:S05]  /*1fa0*/  BRA.U !UP0, `(.L_x_77) ;  /* 0x0000000908f47547 */ /* 0x000fea000b800000 */
[----:B------:R-:W-:Y:S05]  /*1fb0*/  BRA `(.L_x_95) ;  /* 0xfffffff000d07947 */ /* 0x000fea000383ffff */
.L_x_73:
[----:B------:R-:W-:Y:S01]  /*1fc0*/  IADD3 R4, PT, PT, R7, UR4, R6 ;  /* 0x0000000407047c10 */ /* 0x000fe2000fffe006 */
[----:B------:R-:W-:Y:S01]  /*1fd0*/  IMAD.MOV.U32 R20, RZ, RZ, RZ ;  /* 0x000000ffff147224 */ /* 0x000fe200078e00ff */
[----:B------:R-:W-:Y:S01]  /*1fe0*/  IADD3 R7, PT, PT, R6, UR4, R7 ;  /* 0x0000000406077c10 */ /* 0x000fe2000fffe007 */
[----:B------:R-:W-:Y:S01]  /*1ff0*/  IMAD.MOV.U32 R22, RZ, RZ, RZ ;  /* 0x000000ffff167224 */ /* 0x000fe200078e00ff */
[----:B------:R-:W-:Y:S01]  /*2000*/  UMOV UR4, URZ ;  /* 0x000000ff00047c82 */ /* 0x000fe20008000000 */
[----:B------:R-:W-:Y:S02]  /*2010*/  VIADD R4, R4, -UR5 ;  /* 0x8000000504047c36 */ /* 0x000fe40008000000 */
[----:B------:R-:W-:Y:S02]  /*2020*/  IMAD.MOV.U32 R24, RZ, RZ, RZ ;  /* 0x000000ffff187224 */ /* 0x000fe400078e00ff */
[----:B------:R-:W-:Y:S02]  /*2030*/  VIADD R7, R7, -UR5 ;  /* 0x8000000507077c36 */ /* 0x000fe40008000000 */
[----:B------:R-:W-:-:S07]  /*2040*/  IMAD R8, R4, 0x3, RZ ;  /* 0x0000000304087824 */ /* 0x000fce00078e02ff */
.L_x_99:
[----:B------:R-:W0:Y:S01]  /*2050*/  LDC R5, c[0x0][0x3c0] ;  /* 0x0000f000ff057b82 */ /* 0x000e220000000800 */
[----:B------:R-:W0:Y:S01]  /*2060*/  LDCU UR9, c[0x0][0x398] ;  /* 0x00007300ff0977ac */ /* 0x000e220008000800 */
[----:B------:R-:W1:Y:S01]  /*2070*/  LDCU UR6, c[0x0][0x3b4] ;  /* 0x00007680ff0677ac */ /* 0x000e620008000800 */
[----:B------:R-:W2:Y:S01]  /*2080*/  LDCU UR5, c[0x0][0x3b4] ;  /* 0x00007680ff0577ac */ /* 0x000ea20008000800 */
[----:B------:R-:W3:Y:S01]  /*2090*/  LDCU UR7, c[0x0][0x390] ;  /* 0x00007200ff0777ac */ /* 0x000ee20008000800 */
[----:B------:R-:W4:Y:S01]  /*20a0*/  LDCU UR8, c[0x0][0x3b8] ;  /* 0x00007700ff0877ac */ /* 0x000f220008000800 */
[----:B-1----:R-:W-:Y:S01]  /*20b0*/  UISETP.NE.AND UP2, UPT, UR6, 0x1, UPT ;  /* 0x000000010600788c */ /* 0x002fe2000bf45270 */
[----:B0-----:R-:W-:Y:S01]  /*20c0*/  IADD3 R5, PT, PT, -R5, UR9, R0 ;  /* 0x0000000905057c10 */ /* 0x001fe2000fffe100 */
[----:B--2---:R-:W-:-:S04]  /*20d0*/  ULOP3.LUT UR5, UR5, 0x1, URZ, 0xc0, !UPT ;  /* 0x0000000105057892 */ /* 0x004fc8000f8ec0ff */
[----:B------:R-:W-:Y:S01]  /*20e0*/  VIADD R9, R5, UR4 ;  /* 0x0000000405097c36 */ /* 0x000fe20008000000 */
[----:B------:R-:W-:Y:S02]  /*20f0*/  UIADD3 UR4, UPT, UPT, UR4, 0x1, URZ ;  /* 0x0000000104047890 */ /* 0x000fe4000fffe0ff */
[----:B------:R-:W-:Y:S02]  /*2100*/  UISETP.NE.U32.AND UP1, UPT, UR5, 0x1, UPT ;  /* 0x000000010500788c */ /* 0x000fe4000bf25070 */
[C---:B---3--:R-:W-:Y:S01]  /*2110*/  ISETP.GE.AND P0, PT, R9.reuse, UR7, PT ;  /* 0x0000000709007c0c */ /* 0x048fe2000bf06270 */
[----:B----4-:R-:W-:Y:S01]  /*2120*/  UISETP.NE.AND UP0, UPT, UR4, UR8, UPT ;  /* 0x000000080400728c */ /* 0x010fe2000bf05270 */
[----:B------:R-:W-:Y:S02]  /*2130*/  UMOV UR5, URZ ;  /* 0x000000ff00057c82 */ /* 0x000fe40008000000 */
[----:B------:R-:W-:Y:S01]  /*2140*/  ISETP.GT.AND P0, PT, R9, -0x1, !P0 ;  /* 0xffffffff0900780c */ /* 0x000fe20004704270 */
[----:B------:R-:W-:-:S12]  /*2150*/  BRA.U !UP2, `(.L_x_96) ;  /* 0x000000010af87547 */ /* 0x000fd8000b800000 */
[----:B------:R-:W0:Y:S01]  /*2160*/  LDCU UR7, c[0x0][0x388] ;  /* 0x00007100ff0777ac */ /* 0x000e220008000800 */
[----:B------:R-:W-:Y:S02]  /*2170*/  IMAD R18, R7, 0x3, RZ ;  /* 0x0000000307127824 */ /* 0x000fe400078e02ff */
[----:B------:R-:W-:Y:S01]  /*2180*/  IMAD.MOV.U32 R10, RZ, RZ, R7 ;  /* 0x000000ffff0a7224 */ /* 0x000fe200078e0007 */
[----:B------:R-:W-:Y:S01]  /*2190*/  ULOP3.LUT UR5, UR6, 0x7ffffffe, URZ, 0xc0, !UPT ;  /* 0x7ffffffe06057892 */ /* 0x000fe2000f8ec0ff */
[----:B------:R-:W-:Y:S01]  /*21a0*/  IMAD.MOV.U32 R4, RZ, RZ, R8 ;  /* 0x000000ffff047224 */ /* 0x000fe200078e0008 */
[----:B------:R-:W1:Y:S01]  /*21b0*/  LDCU UR9, c[0x0][0x388] ;  /* 0x00007100ff0977ac */ /* 0x000e620008000800 */
[----:B------:R-:W2:Y:S01]  /*21c0*/  LDCU UR8, c[0x0][0x38c] ;  /* 0x00007180ff0877ac */ /* 0x000ea20008000800 */
[----:B------:R-:W3:Y:S01]  /*21d0*/  LDCU.64 UR10, c[0x0][0x380] ;  /* 0x00007000ff0a77ac */ /* 0x000ee20008000a00 */
[----:B0-----:R-:W-:Y:S01]  /*21e0*/  IMAD R11, R9, UR7, RZ ;  /* 0x00000007090b7c24 */ /* 0x001fe2000f8e02ff */
[----:B------:R-:W-:-:S12]  /*21f0*/  UIADD3 UR6, UPT, UPT, -UR5, URZ, URZ ;  /* 0x000000ff05067290 */ /* 0x000fd8000fffe1ff */
.L_x_97:
[C---:B------:R-:W-:Y:S01]  /*2200*/  VIADD R5, R10.reuse, 0x1 ;  /* 0x000000010a057836 */ /* 0x040fe20000000000 */
[----:B--2---:R-:W-:Y:S01]  /*2210*/  ISETP.GE.AND P2, PT, R10, UR8, PT ;  /* 0x000000080a007c0c */ /* 0x004fe2000bf46270 */
[----:B------:R-:W-:Y:S02]  /*2220*/  VIADD R12, R4, 0x3 ;  /* 0x00000003040c7836 */ /* 0x000fe40000000000 */
[----:B-1----:R-:W-:Y:S01]  /*2230*/  IMAD R13, R9, UR9, RZ ;  /* 0x00000009090d7c24 */ /* 0x002fe2000f8e02ff */
[C---:B------:R-:W-:Y:S02]  /*2240*/  ISETP.GE.AND P1, PT, R5.reuse, UR8, PT ;  /* 0x0000000805007c0c */ /* 0x040fe4000bf26270 */
[----:B------:R-:W-:Y:S02]  /*2250*/  ISETP.GT.AND P2, PT, R10, -0x1, !P2 ;  /* 0xffffffff0a00780c */ /* 0x000fe40005744270 */
[----:B------:R-:W-:Y:S02]  /*2260*/  ISETP.GT.AND P1, PT, R5, -0x1, !P1 ;  /* 0xffffffff0500780c */ /* 0x000fe40004f24270 */
[----:B------:R-:W-:-:S02]  /*2270*/  SHF.R.S32.HI R5, RZ, 0x1f, R12 ;  /* 0x0000001fff057819 */ /* 0x000fc4000001140c */
[----:B------:R-:W-:Y:S02]  /*2280*/  PLOP3.LUT P1, PT, P1, P0, PT, 0x80, 0x8 ;  /* 0x000000000008781c */ /* 0x000fe40000f21070 */
[--C-:B---3--:R-:W-:Y:S02]  /*2290*/  IADD3 R12, P3, P4, R12, UR10, R13.reuse ;  /* 0x0000000a0c0c7c10 */ /* 0x108fe4000fc7e00d */
[----:B------:R-:W-:Y:S02]  /*22a0*/  SHF.R.S32.HI R14, RZ, 0x1f, R13 ;  /* 0x0000001fff0e7819 */ /* 0x000fe4000001140d */
[----:B------:R-:W-:Y:S02]  /*22b0*/  PLOP3.LUT P2, PT, P2, P0, PT, 0x80, 0x8 ;  /* 0x000000000008781c */ /* 0x000fe40001741070 */
[----:B------:R-:W-:Y:S02]  /*22c0*/  IADD3.X R13, PT, PT, R5, UR11, R14, P3, P4 ;  /* 0x0000000b050d7c10 */ /* 0x000fe40009fe840e */
[----:B------:R-:W-:-:S02]  /*22d0*/  SHF.R.S32.HI R28, RZ, 0x1f, R11 ;  /* 0x0000001fff1c7819 */ /* 0x000fc4000001140b */
[----:B------:R-:W-:Y:S01]  /*22e0*/  SHF.R.S32.HI R5, RZ, 0x1f, R18 ;  /* 0x0000001fff057819 */ /* 0x000fe20000011412 */
[----:B------:R-:W2:Y:S01]  /*22f0*/  @!P1 LDG.E.U8 R6, desc[UR12][R12.64] ;  /* 0x0000000c0c069981 */ /* 0x000ea2000c1e1100 */
[----:B------:R-:W-:-:S03]  /*2300*/  IADD3 R16, P5, P6, R18, UR10, R11 ;  /* 0x0000000a12107c10 */ /* 0x000fc6000febe00b */
[----:B------:R-:W3:Y:S01]  /*2310*/  @!P1 LDG.E.U8 R23, desc[UR12][R12.64+0x1] ;  /* 0x0000010c0c179981 */ /* 0x000ee2000c1e1100 */
[----:B------:R-:W-:-:S03]  /*2320*/  IADD3.X R17, PT, PT, R5, UR11, R28, P5, P6 ;  /* 0x0000000b05117c10 */ /* 0x000fc6000afec41c */
[----:B------:R-:W4:Y:S04]  /*2330*/  @!P1 LDG.E.U8 R5, desc[UR12][R12.64+0x2] ;  /* 0x0000020c0c059981 */ /* 0x000f28000c1e1100 */
[----:B------:R-:W5:Y:S04]  /*2340*/  @!P2 LDG.E.U8 R19, desc[UR12][R16.64+0x1] ;  /* 0x0000010c1013a981 */ /* 0x000f68000c1e1100 */
[----:B------:R-:W2:Y:S04]  /*2350*/  @!P2 LDG.E.U8 R25, desc[UR12][R16.64] ;  /* 0x0000000c1019a981 */ /* 0x000ea8000c1e1100 */
[----:B------:R-:W2:Y:S01]  /*2360*/  @!P2 LDG.E.U8 R21, desc[UR12][R16.64+0x2] ;  /* 0x0000020c1015a981 */ /* 0x000ea2000c1e1100 */
[----:B------:R-:W-:Y:S01]  /*2370*/  @P1 IADD3.X R27, PT, PT, RZ, UR11, R14, P3, P4 ;  /* 0x0000000bff1b1c10 */ /* 0x000fe20009fe840e */
[----:B------:R-:W-:Y:S01]  /*2380*/  @P1 IMAD.MOV.U32 R26, RZ, RZ, R12 ;  /* 0x000000ffff1a1224 */ /* 0x000fe200078e000c */
[----:B------:R-:W-:Y:S01]  /*2390*/  @P1 IADD3.X R13, PT, PT, RZ, UR11, R14, P3, P4 ;  /* 0x0000000bff0d1c10 */ /* 0x000fe20009fe840e */
[----:B------:R-:W-:Y:S01]  /*23a0*/  @P2 IMAD.MOV.U32 R14, RZ, RZ, R16 ;  /* 0x000000ffff0e2224 */ /* 0x000fe200078e0010 */
[----:B------:R-:W-:-:S02]  /*23b0*/  @P2 IADD3.X R15, PT, PT, RZ, UR11, R28, P5, P6 ;  /* 0x0000000bff0f2c10 */ /* 0x000fc4000afec41c */
[--C-:B------:R-:W-:Y:S01]  /*23c0*/  @P2 IADD3.X R17, PT, PT, RZ, UR11, R28.reuse, P5, P6 ;  /* 0x0000000bff112c10 */ /* 0x100fe2000afec41c */
[----:B------:R-:W2:Y:S04]  /*23d0*/  @P1 LDG.E.U8 R6, desc[UR12][R26.64] ;  /* 0x0000000c1a061981 */ /* 0x000ea8000c1e1100 */
[----:B------:R0:W3:Y:S04]  /*23e0*/  @P1 LDG.E.U8 R23, desc[UR12][R26.64+0x1] ;  /* 0x0000010c1a171981 */ /* 0x0000e8000c1e1100 */
[----:B------:R-:W4:Y:S04]  /*23f0*/  @P1 LDG.E.U8 R5, desc[UR12][R12.64+0x2] ;  /* 0x0000020c0c051981 */ /* 0x000f28000c1e1100 */
[----:B------:R-:W5:Y:S01]  /*2400*/  @P2 LDG.E.U8 R19, desc[UR12][R14.64+0x1] ;  /* 0x0000010c0e132981 */ /* 0x000f62000c1e1100 */
[----:B0-----:R-:W-:Y:S01]  /*2410*/  @P2 IADD3.X R27, PT, PT, RZ, UR11, R28, P5, P6 ;  /* 0x0000000bff1b2c10 */ /* 0x001fe2000afec41c */
[----:B------:R-:W-:-:S05]  /*2420*/  @P2 IMAD.MOV.U32 R26, RZ, RZ, R16 ;  /* 0x000000ffff1a2224 */ /* 0x000fca00078e0010 */
[----:B------:R5:W2:Y:S04]  /*2430*/  @P2 LDG.E.U8 R25, desc[UR12][R26.64] ;  /* 0x0000000c1a192981 */ /* 0x000aa8000c1e1100 */
[----:B------:R-:W2:Y:S01]  /*2440*/  @P2 LDG.E.U8 R21, desc[UR12][R16.64+0x2] ;  /* 0x0000020c10152981 */ /* 0x000ea2000c1e1100 */
[----:B------:R-:W-:-:S04]  /*2450*/  UIADD3 UR6, UPT, UPT, UR6, 0x2, URZ ;  /* 0x0000000206067890 */ /* 0x000fc8000fffe0ff */
[----:B------:R-:W-:Y:S01]  /*2460*/  UISETP.NE.AND UP2, UPT, UR6, URZ, UPT ;  /* 0x000000ff0600728c */ /* 0x000fe2000bf45270 */
[----:B------:R-:W-:Y:S02]  /*2470*/  VIADD R4, R4, 0x6 ;  /* 0x0000000604047836 */ /* 0x000fe40000000000 */
[----:B------:R-:W-:Y:S02]  /*2480*/  VIADD R18, R18, 0x6 ;  /* 0x0000000612127836 */ /* 0x000fe40000000000 */
[----:B------:R-:W-:Y:S01]  /*2490*/  VIADD R10, R10, 0x2 ;  /* 0x000000020a0a7836 */ /* 0x000fe20000000000 */
[----:B---3--:R-:W-:Y:S02]  /*24a0*/  LOP3.LUT R23, R23, 0xff, RZ, 0xc0, !PT ;  /* 0x000000ff17177812 */ /* 0x008fe400078ec0ff */
[----:B----4-:R-:W-:Y:S02]  /*24b0*/  LOP3.LUT R5, R5, 0xff, RZ, 0xc0, !PT ;  /* 0x000000ff05057812 */ /* 0x010fe400078ec0ff */
[----:B-----5:R-:W-:-:S02]  /*24c0*/  LOP3.LUT R26, R19, 0xff, RZ, 0xc0, !PT ;  /* 0x000000ff131a7812 */ /* 0x020fc400078ec0ff */
[----:B--2---:R-:W-:Y:S02]  /*24d0*/  LOP3.LUT R19, R6, 0xff, RZ, 0xc0, !PT ;  /* 0x000000ff06137812 */ /* 0x004fe400078ec0ff */
[----:B------:R-:W-:Y:S02]  /*24e0*/  IADD3 R22, PT, PT, R23, R22, R26 ;  /* 0x0000001617167210 */ /* 0x000fe40007ffe01a */
[----:B------:R-:W-:Y:S02]  /*24f0*/  LOP3.LUT R25, R25, 0xff, RZ, 0xc0, !PT ;  /* 0x000000ff19197812 */ /* 0x000fe400078ec0ff */
[----:B------:R-:W-:Y:S02]  /*2500*/  LOP3.LUT R21, R21, 0xff, RZ, 0xc0, !PT ;  /* 0x000000ff15157812 */ /* 0x000fe400078ec0ff */
[----:B------:R-:W-:Y:S02]  /*2510*/  IADD3 R24, PT, PT, R19, R24, R25 ;  /* 0x0000001813187210 */ /* 0x000fe40007ffe019 */
[----:B------:R-:W-:Y:S01]  /*2520*/  IADD3 R20, PT, PT, R5, R20, R21 ;  /* 0x0000001405147210 */ /* 0x000fe20007ffe015 */
[----:B------:R-:W-:Y:S06]  /*2530*/  BRA.U UP2, `(.L_x_97) ;  /* 0xfffffffd02307547 */ /* 0x000fec000b83ffff */
.L_x_96:
[----:B------:R-:W-:Y:S05]  /*2540*/  BRA.U UP1, `(.L_x_98) ;  /* 0x0000000101687547 */ /* 0x000fea000b800000 */
[----:B------:R-:W0:Y:S01]  /*2550*/  LDCU.128 UR8, c[0x0][0x380] ;  /* 0x00007000ff0877ac */ /* 0x000e220008000c00 */
[----:B------:R-:W-:-:S04]  /*2560*/  VIADD R10, R3, UR5 ;  /* 0x00000005030a7c36 */ /* 0x000fc80008000000 */
[----:B------:R-:W-:Y:S02]  /*2570*/  IMAD R5, R10, 0x3, RZ ;  /* 0x000000030a057824 */ /* 0x000fe400078e02ff */
[----:B0-----:R-:W-:-:S05]  /*2580*/  IMAD R6, R9, UR10, RZ ;  /* 0x0000000a09067c24 */ /* 0x001fca000f8e02ff */
[--C-:B------:R-:W-:Y:S02]  /*2590*/  IADD3 R4, P1, P2, R5, UR8, R6.reuse ;  /* 0x0000000805047c10 */ /* 0x100fe4000fa3e006 */
[----:B------:R-:W-:Y:S02]  /*25a0*/  SHF.R.S32.HI R6, RZ, 0x1f, R6 ;  /* 0x0000001fff067819 */ /* 0x000fe40000011406 */
[----:B------:R-:W-:-:S04]  /*25b0*/  SHF.R.S32.HI R5, RZ, 0x1f, R5 ;  /* 0x0000001fff057819 */ /* 0x000fc80000011405 */
[----:B------:R-:W-:-:S05]  /*25c0*/  IADD3.X R5, PT, PT, R5, UR9, R6, P1, P2 ;  /* 0x0000000905057c10 */ /* 0x000fca0008fe4406 */
[----:B------:R-:W2:Y:S04]  /*25d0*/  LDG.E.U8 R13, desc[UR12][R4.64] ;  /* 0x0000000c040d7981 */ /* 0x000ea8000c1e1100 */
[----:B------:R-:W3:Y:S04]  /*25e0*/  LDG.E.U8 R9, desc[UR12][R4.64+0x1] ;  /* 0x0000010c04097981 */ /* 0x000ee8000c1e1100 */
[----:B------:R-:W4:Y:S01]  /*25f0*/  LDG.E.U8 R11, desc[UR12][R4.64+0x2] ;  /* 0x0000020c040b7981 */ /* 0x000f22000c1e1100 */
[----:B------:R-:W-:-:S04]  /*2600*/  ISETP.GE.AND P1, PT, R10, UR11, PT ;  /* 0x0000000b0a007c0c */ /* 0x000fc8000bf26270 */
[----:B------:R-:W-:-:S04]  /*2610*/  ISETP.GT.AND P1, PT, R10, -0x1, !P1 ;  /* 0xffffffff0a00780c */ /* 0x000fc80004f24270 */
[----:B------:R-:W-:-:S13]  /*2620*/  PLOP3.LUT P1, PT, P1, P0, PT, 0x80, 0x8 ;  /* 0x000000000008781c */ /* 0x000fda0000f21070 */
[----:B--2---:R-:W-:Y:S02]  /*2630*/  @!P1 PRMT R6, R13, 0x7610, R6 ;  /* 0x000076100d069816 */ /* 0x004fe40000000006 */
[----:B---3--:R-:W-:Y:S02]  /*2640*/  @!P1 PRMT R10, R9, 0x7610, R10 ;  /* 0x00007610090a9816 */ /* 0x008fe4000000000a */
[----:B------:R-:W-:Y:S02]  /*2650*/  @P1 PRMT R6, R13, 0x7610, R6 ;  /* 0x000076100d061816 */ /* 0x000fe40000000006 */
[----:B----4-:R-:W-:Y:S02]  /*2660*/  @!P1 PRMT R12, R11, 0x7610, R12 ;  /* 0x000076100b0c9816 */ /* 0x010fe4000000000c */
[----:B------:R-:W-:Y:S02]  /*2670*/  @P1 PRMT R10, R9, 0x7610, R10 ;  /* 0x00007610090a1816 */ /* 0x000fe4000000000a */
[----:B------:R-:W-:-:S02]  /*2680*/  @P1 PRMT R12, R11, 0x7610, R12 ;  /* 0x000076100b0c1816 */ /* 0x000fc4000000000c */
[----:B------:R-:W-:Y:S02]  /*2690*/  LOP3.LUT R9, R6, 0xff, RZ, 0xc0, !PT ;  /* 0x000000ff06097812 */ /* 0x000fe400078ec0ff */
[----:B------:R-:W-:Y:S02]  /*26a0*/  LOP3.LUT R5, R10, 0xff, RZ, 0xc0, !PT ;  /* 0x000000ff0a057812 */ /* 0x000fe400078ec0ff */
[----:B------:R-:W-:Y:S01]  /*26b0*/  LOP3.LUT R11, R12, 0xff, RZ, 0xc0, !PT ;  /* 0x000000ff0c0b7812 */ /* 0x000fe200078ec0ff */
[----:B------:R-:W-:Y:S02]  /*26c0*/  IMAD.IADD R24, R24, 0x1, R9 ;  /* 0x0000000118187824 */ /* 0x000fe400078e0209 */
[----:B------:R-:W-:Y:S02]  /*26d0*/  IMAD.IADD R22, R22, 0x1, R5 ;  /* 0x0000000116167824 */ /* 0x000fe400078e0205 */
[----:B------:R-:W-:-:S07]  /*26e0*/  IMAD.IADD R20, R20, 0x1, R11 ;  /* 0x0000000114147824 */ /* 0x000fce00078e020b */
.L_x_98:
[----:B------:R-:W-:Y:S05]  /*26f0*/  BRA.U UP0, `(.L_x_99) ;  /* 0xfffffff900547547 */ /* 0x000fea000b83ffff */
[----:B------:R-:W-:Y:S05]  /*2700*/  BRA `(.L_x_77) ;  /* 0x00000004001c7947 */ /* 0x000fea0003800000 */
.L_x_84:
[----:B------:R-:W-:Y:S01]  /*2710*/  IMAD.MOV.U32 R20, RZ, RZ, RZ ;  /* 0x000000ffff147224 */ /* 0x000fe200078e00ff */
[----:B------:R-:W-:Y:S01]  /*2720*/  UMOV UR4, URZ ;  /* 0x000000ff00047c82 */ /* 0x000fe20008000000 */
[----:B------:R-:W-:Y:S02]  /*2730*/  IMAD.MOV.U32 R22, RZ, RZ, RZ ;  /* 0x000000ffff167224 */ /* 0x000fe400078e00ff */
[----:B------:R-:W-:-:S07]  /*2740*/  IMAD.MOV.U32 R24, RZ, RZ, RZ ;  /* 0x000000ffff187224 */ /* 0x000fce00078e00ff */
.L_x_101:
[----:B------:R-:W0:Y:S01]  /*2750*/  LDC R5, c[0x0][0x3c0] ;  /* 0x0000f000ff057b82 */ /* 0x000e220000000800 */
[----:B------:R-:W0:Y:S01]  /*2760*/  LDCU UR5, c[0x0][0x398] ;  /* 0x00007300ff0577ac */ /* 0x000e220008000800 */
[----:B------:R-:W1:Y:S06]  /*2770*/  LDCU UR6, c[0x0][0x3b8] ;  /* 0x00007700ff0677ac */ /* 0x000e6c0008000800 */
[----:B------:R-:W2:Y:S01]  /*2780*/  LDC R4, c[0x0][0x390] ;  /* 0x0000e400ff047b82 */ /* 0x000ea20000000800 */
[----:B------:R-:W3:Y:S01]  /*2790*/  LDCU UR7, c[0x0][0x3b4] ;  /* 0x00007680ff0777ac */ /* 0x000ee20008000800 */
[----:B------:R-:W4:Y:S06]  /*27a0*/  LDCU.64 UR8, c[0x0][0x380] ;  /* 0x00007000ff0877ac */ /* 0x000f2c0008000a00 */
[----:B------:R-:W3:Y:S01]  /*27b0*/  LDC R8, c[0x0][0x38c] ;  /* 0x0000e300ff087b82 */ /* 0x000ee20000000800 */
[----:B0-----:R-:W-:Y:S01]  /*27c0*/  IADD3 R5, PT, PT, -R5, UR5, R0 ;  /* 0x0000000505057c10 */ /* 0x001fe2000fffe100 */
[----:B------:R-:W0:Y:S04]  /*27d0*/  LDCU UR5, c[0x0][0x388] ;  /* 0x00007100ff0577ac */ /* 0x000e280008000800 */
[----:B------:R-:W-:Y:S01]  /*27e0*/  VIADD R9, R5, UR4 ;  /* 0x0000000405097c36 */ /* 0x000fe20008000000 */
[----:B------:R-:W-:-:S04]  /*27f0*/  UIADD3 UR4, UPT, UPT, UR4, 0x1, URZ ;  /* 0x0000000104047890 */ /* 0x000fc8000fffe0ff */
[C---:B------:R-:W-:Y:S01]  /*2800*/  ISETP.GE.AND P1, PT, R9.reuse, RZ, PT ;  /* 0x000000ff0900720c */ /* 0x040fe20003f26270 */
[----:B-1----:R-:W-:Y:S01]  /*2810*/  UISETP.NE.AND UP0, UPT, UR4, UR6, UPT ;  /* 0x000000060400728c */ /* 0x002fe2000bf05270 */
[----:B------:R-:W-:Y:S02]  /*2820*/  LOP3.LUT R15, RZ, R9, RZ, 0x33, !PT ;  /* 0x00000009ff0f7212 */ /* 0x000fe400078e33ff */
[----:B--2---:R-:W-:-:S03]  /*2830*/  ISETP.GE.AND P0, PT, R9, R4, PT ;  /* 0x000000040900720c */ /* 0x004fc60003f06270 */
[----:B------:R-:W-:-:S06]  /*2840*/  IMAD R4, R4, 0x2, R15 ;  /* 0x0000000204047824 */ /* 0x000fcc00078e020f */
[C---:B------:R-:W-:Y:S02]  /*2850*/  @P1 SEL R15, R9.reuse, R4, !P0 ;  /* 0x00000004090f1207 */ /* 0x040fe40004000000 */
[C---:B------:R-:W-:Y:S01]  /*2860*/  ISETP.GT.AND P0, PT, R9.reuse, -0x1, !P0 ;  /* 0xffffffff0900780c */ /* 0x040fe20004704270 */
[----:B0-----:R-:W-:Y:S02]  /*2870*/  IMAD R9, R9, UR5, RZ ;  /* 0x0000000509097c24 */ /* 0x001fe4000f8e02ff */
[----:B------:R-:W-:Y:S01]  /*2880*/  IMAD R15, R15, UR5, RZ ;  /* 0x000000050f0f7c24 */ /* 0x000fe2000f8e02ff */
[----:B------:R-:W-:Y:S02]  /*2890*/  UMOV UR5, URZ ;  /* 0x000000ff00057c82 */ /* 0x000fe40008000000 */
[----:B------:R-:W-:Y:S02]  /*28a0*/  SHF.R.S32.HI R19, RZ, 0x1f, R9 ;  /* 0x0000001fff137819 */ /* 0x000fe40000011409 */
[----:B---34-:R-:W-:-:S07]  /*28b0*/  SHF.R.S32.HI R14, RZ, 0x1f, R15 ;  /* 0x0000001fff0e7819 */ /* 0x018fce000001140f */
.L_x_100:
[----:B------:R-:W-:-:S05]  /*28c0*/  VIADD R13, R3, UR5 ;  /* 0x00000005030d7c36 */ /* 0x000fca0008000000 */
[C---:B------:R-:W-:Y:S02]  /*28d0*/  ISETP.GE.AND P2, PT, R13.reuse, R8, PT ;  /* 0x000000080d00720c */ /* 0x040fe40003f46270 */
[----:B------:R-:W-:Y:S02]  /*28e0*/  LOP3.LUT R5, RZ, R13, RZ, 0x33, !PT ;  /* 0x0000000dff057212 */ /* 0x000fe400078e33ff */
[----:B------:R-:W-:-:S03]  /*28f0*/  ISETP.GT.AND P1, PT, R13, -0x1, !P2 ;  /* 0xffffffff0d00780c */ /* 0x000fc60005724270 */
[----:B------:R-:W-:Y:S01]  /*2900*/  IMAD R4, R8, 0x2, R5 ;  /* 0x0000000208047824 */ /* 0x000fe200078e0205 */
[----:B------:R-:W-:-:S04]  /*2910*/  PLOP3.LUT P1, PT, P1, P0, PT, 0x80, 0x8 ;  /* 0x000000000008781c */ /* 0x000fc80000f21070 */
[----:B------:R-:W-:-:S09]  /*2920*/  SEL R6, R13, R4, !P2 ;  /* 0x000000040d067207 */ /* 0x000fd20005000000 */
[C---:B------:R-:W-:Y:S02]  /*2930*/  @!P1 ISETP.GE.AND P2, PT, R13.reuse, RZ, PT ;  /* 0x000000ff0d00920c */ /* 0x040fe40003f46270 */
[C---:B------:R-:W-:Y:S02]  /*2940*/  @!P1 ISETP.GE.AND P3, PT, R13.reuse, RZ, PT ;  /* 0x000000ff0d00920c */ /* 0x040fe40003f66270 */
[----:B------:R-:W-:Y:S02]  /*2950*/  @!P1 ISETP.GE.AND P4, PT, R13, RZ, PT ;  /* 0x000000ff0d00920c */ /* 0x000fe40003f86270 */
[CC--:B------:R-:W-:Y:S02]  /*2960*/  @!P1 SEL R4, R5.reuse, R6.reuse, !P2 ;  /* 0x0000000605049207 */ /* 0x0c0fe40005000000 */
[CC--:B------:R-:W-:Y:S02]  /*2970*/  @!P1 SEL R7, R5.reuse, R6.reuse, !P3 ;  /* 0x0000000605079207 */ /* 0x0c0fe40005800000 */
[----:B------:R-:W-:Y:S01]  /*2980*/  @!P1 SEL R5, R5, R6, !P4 ;  /* 0x0000000605059207 */ /* 0x000fe20006000000 */
[----:B------:R-:W-:-:S02]  /*2990*/  @!P1 IMAD R4, R4, 0x3, RZ ;  /* 0x0000000304049824 */ /* 0x000fc400078e02ff */
[----:B------:R-:W-:Y:S02]  /*29a0*/  @!P1 IMAD R6, R7, 0x3, RZ ;  /* 0x0000000307069824 */ /* 0x000fe400078e02ff */
[----:B------:R-:W-:Y:S01]  /*29b0*/  @!P1 IMAD R12, R5, 0x3, RZ ;  /* 0x00000003050c9824 */ /* 0x000fe200078e02ff */
[----:B------:R-:W-:Y:S02]  /*29c0*/  @!P1 SHF.R.S32.HI R5, RZ, 0x1f, R4 ;  /* 0x0000001fff059819 */ /* 0x000fe40000011404 */
[--C-:B------:R-:W-:Y:S02]  /*29d0*/  @!P1 IADD3 R10, P4, P5, R4, UR8, R15.reuse ;  /* 0x00000008040a9c10 */ /* 0x100fe4000fd9e00f */
[----:B------:R-:W-:Y:S02]  /*29e0*/  @!P1 SHF.R.S32.HI R7, RZ, 0x1f, R6 ;  /* 0x0000001fff079819 */ /* 0x000fe40000011406 */
[----:B------:R-:W-:Y:S02]  /*29f0*/  @!P1 IADD3.X R11, PT, PT, R5, UR9, R14, P4, P5 ;  /* 0x00000009050b9c10 */ /* 0x000fe4000a7ea40e */
[----:B------:R-:W-:-:S02]  /*2a00*/  @!P1 IADD3 R6, P3, P2, R6, UR8, R15 ;  /* 0x0000000806069c10 */ /* 0x000fc4000fa7e00f */
[----:B------:R-:W-:Y:S01]  /*2a10*/  @!P1 SHF.R.S32.HI R17, RZ, 0x1f, R12 ;  /* 0x0000001fff119819 */ /* 0x000fe2000001140c */
[----:B------:R-:W2:Y:S01]  /*2a20*/  @!P1 LDG.E.U8 R16, desc[UR12][R10.64] ;  /* 0x0000000c0a109981 */ /* 0x000ea2000c1e1100 */
[----:B------:R-:W-:Y:S02]  /*2a30*/  @!P1 IADD3 R4, P4, P5, R12, UR8, R15 ;  /* 0x000000080c049c10 */ /* 0x000fe4000fd9e00f */
[--C-:B------:R-:W-:Y:S02]  /*2a40*/  @!P1 IADD3.X R7, PT, PT, R7, UR9, R14.reuse, P3, P2 ;  /* 0x0000000907079c10 */ /* 0x100fe40009fe440e */
[----:B------:R-:W-:-:S03]  /*2a50*/  @!P1 IADD3.X R5, PT, PT, R17, UR9, R14, P4, P5 ;  /* 0x0000000911059c10 */ /* 0x000fc6000a7ea40e */
        /* <DEDUP_REMOVED lines=8> */
[----:B------:R-:W-:-:S04]  /*2ae0*/  UIADD3 UR5, UPT, UPT, UR5, 0x1, URZ ;  /* 0x0000000105057890 */ /* 0x000fc8000fffe0ff */
[----:B------:R-:W-:Y:S01]  /*2af0*/  UISETP.NE.AND UP1, UPT, UR5, UR7, UPT ;  /* 0x000000070500728c */ /* 0x000fe2000bf25270 */
[----:B--2---:R-:W-:Y:S02]  /*2b00*/  LOP3.LUT R11, R16, 0xff, RZ, 0xc0, !PT ;  /* 0x000000ff100b7812 */ /* 0x004fe400078ec0ff */
[----:B---3--:R-:W-:Y:S02]  /*2b10*/  LOP3.LUT R17, R17, 0xff, RZ, 0xc0, !PT ;  /* 0x000000ff11117812 */ /* 0x008fe400078ec0ff */
[----:B----4-:R-:W-:Y:S01]  /*2b20*/  LOP3.LUT R5, R18, 0xff, RZ, 0xc0, !PT ;  /* 0x000000ff12057812 */ /* 0x010fe200078ec0ff */
[----:B------:R-:W-:Y:S02]  /*2b30*/  IMAD.IADD R24, R11, 0x1, R24 ;  /* 0x000000010b187824 */ /* 0x000fe400078e0218 */
[----:B------:R-:W-:Y:S02]  /*2b40*/  IMAD.IADD R22, R17, 0x1, R22 ;  /* 0x0000000111167824 */ /* 0x000fe400078e0216 */
[----:B------:R-:W-:Y:S01]  /*2b50*/  IMAD.IADD R20, R5, 0x1, R20 ;  /* 0x0000000105147824 */ /* 0x000fe200078e0214 */
[----:B------:R-:W-:Y:S06]  /*2b60*/  BRA.U UP1, `(.L_x_100) ;  /* 0xfffffffd01547547 */ /* 0x000fec000b83ffff */
[----:B------:R-:W-:Y:S05]  /*2b70*/  BRA.U UP0, `(.L_x_101) ;  /* 0xfffffff900f47547 */ /* 0x000fea000b83ffff */
.L_x_77:
[----:B------:R-:W0:Y:S08]  /*2b80*/  LDC R3, c[0x0][0x3b8] ;  /* 0x0000ee00ff037b82 */ /* 0x000e300000000800 */
[----:B------:R-:W0:Y:S02]  /*2b90*/  LDC R4, c[0x0][0x3b4] ;  /* 0x0000ed00ff047b82 */ /* 0x000e240000000800 */
[----:B0-----:R-:W-:-:S07]  /*2ba0*/  IMAD R3, R3, R4, RZ ;  /* 0x0000000403037224 */ /* 0x001fce00078e02ff */
.L_x_70:
[----:B------:R-:W0:Y:S01]  /*2bb0*/  LDCU UR4, c[0x0][0x3a8] ;  /* 0x00007500ff0477ac */ /* 0x000e220008000800 */
[----:B------:R-:W-:Y:S01]  /*2bc0*/  ISETP.GE.AND P0, PT, R3, 0x1, PT ;  /* 0x000000010300780c */ /* 0x000fe20003f06270 */
[----:B------:R-:W-:Y:S02]  /*2bd0*/  IMAD R4, R2, 0x3, RZ ;  /* 0x0000000302047824 */ /* 0x000fe400078e02ff */
[----:B0-----:R-:W-:-:S05]  /*2be0*/  IMAD R5, R0, UR4, RZ ;  /* 0x0000000400057c24 */ /* 0x001fca000f8e02ff */
[----:B------:R-:W-:-:S05]  /*2bf0*/  SHF.R.S32.HI R0, RZ, 0x1f, R5 ;  /* 0x0000001fff007819 */ /* 0x000fca0000011405 */
[----:B------:R-:W-:Y:S05]  /*2c00*/  @!P0 BRA `(.L_x_102) ;  /* 0x0000000000e88947 */ /* 0x000fea0003800000 */
[-C--:B------:R-:W-:Y:S01]  /*2c10*/  IABS R2, R3.reuse ;  /* 0x0000000300027213 */ /* 0x080fe20000000000 */
[----:B------:R-:W0:Y:S01]  /*2c20*/  LDCU.64 UR4, c[0x0][0x3a0] ;  /* 0x00007400ff0477ac */ /* 0x000e220008000a00 */
[----:B------:R-:W-:Y:S02]  /*2c30*/  IABS R10, R24 ;  /* 0x00000018000a7213 */ /* 0x000fe40000000000 */
[----:B------:R-:W1:Y:S01]  /*2c40*/  I2F.RP R8, R2 ;  /* 0x0000000200087306 */ /* 0x000e620000209400 */
[-C--:B------:R-:W-:Y:S02]  /*2c50*/  IABS R11, R3.reuse ;  /* 0x00000003000b7213 */ /* 0x080fe40000000000 */
[----:B------:R-:W-:Y:S02]  /*2c60*/  IABS R12, R22 ;  /* 0x00000016000c7213 */ /* 0x000fe40000000000 */
[----:B------:R-:W-:Y:S01]  /*2c70*/  IABS R14, R20 ;  /* 0x00000014000e7213 */ /* 0x000fe20000000000 */
[----:B------:R-:W-:Y:S01]  /*2c80*/  IMAD.MOV R11, RZ, RZ, -R11 ;  /* 0x000000ffff0b7224 */ /* 0x000fe200078e0a0b */
[----:B------:R-:W-:-:S02]  /*2c90*/  LOP3.LUT R24, R24, R3, RZ, 0x3c, !PT ;  /* 0x0000000318187212 */ /* 0x000fc400078e3cff */
[-C--:B------:R-:W-:Y:S02]  /*2ca0*/  LOP3.LUT R22, R22, R3.reuse, RZ, 0x3c, !PT ;  /* 0x0000000316167212 */ /* 0x080fe400078e3cff */
[----:B------:R-:W-:Y:S02]  /*2cb0*/  LOP3.LUT R20, R20, R3, RZ, 0x3c, !PT ;  /* 0x0000000314147212 */ /* 0x000fe400078e3cff */
[----:B------:R-:W-:Y:S01]  /*2cc0*/  ISETP.GE.AND P4, PT, R24, RZ, PT ;  /* 0x000000ff1800720c */ /* 0x000fe20003f86270 */
[----:B-1----:R-:W1:Y:S02]  /*2cd0*/  MUFU.RCP R8, R8 ;  /* 0x0000000800087308 */ /* 0x002e640000001000 */
[----:B-1----:R-:W-:-:S06]  /*2ce0*/  VIADD R6, R8, 0xffffffe ;  /* 0x0ffffffe08067836 */ /* 0x002fcc0000000000 */
[----:B------:R1:W4:Y:S02]  /*2cf0*/  F2I.FTZ.U32.TRUNC.NTZ R7, R6 ;  /* 0x0000000600077305 */ /* 0x000324000021f000 */
[----:B-1----:R-:W-:Y:S02]  /*2d00*/  IMAD.MOV.U32 R6, RZ, RZ, RZ ;  /* 0x000000ffff067224 */ /* 0x002fe400078e00ff */
[----:B----4-:R-:W-:-:S04]  /*2d10*/  IMAD.MOV R9, RZ, RZ, -R7 ;  /* 0x000000ffff097224 */ /* 0x010fc800078e0a07 */
[----:B------:R-:W-:-:S04]  /*2d20*/  IMAD R9, R9, R2, RZ ;  /* 0x0000000209097224 */ /* 0x000fc800078e02ff */
[----:B------:R-:W-:-:S04]  /*2d30*/  IMAD.HI.U32 R7, R7, R9, R6 ;  /* 0x0000000907077227 */ /* 0x000fc800078e0006 */
[----:B------:R-:W-:Y:S02]  /*2d40*/  IMAD.MOV.U32 R9, RZ, RZ, R10 ;  /* 0x000000ffff097224 */ /* 0x000fe400078e000a */
[----:B------:R-:W-:-:S04]  /*2d50*/  IMAD.HI.U32 R8, R7, R12, RZ ;  /* 0x0000000c07087227 */ /* 0x000fc800078e00ff */
[----:B------:R-:W-:-:S04]  /*2d60*/  IMAD.HI.U32 R6, R7, R9, RZ ;  /* 0x0000000907067227 */ /* 0x000fc800078e00ff */
[----:B------:R-:W-:-:S04]  /*2d70*/  IMAD.HI.U32 R10, R7, R14, RZ ;  /* 0x0000000e070a7227 */ /* 0x000fc800078e00ff */
[-C--:B------:R-:W-:Y:S02]  /*2d80*/  IMAD R7, R6, R11.reuse, R9 ;  /* 0x0000000b06077224 */ /* 0x080fe400078e0209 */
[-C--:B------:R-:W-:Y:S02]  /*2d90*/  IMAD R9, R8, R11.reuse, R12 ;  /* 0x0000000b08097224 */ /* 0x080fe400078e020c */
[----:B------:R-:W-:Y:S01]  /*2da0*/  IMAD R11, R10, R11, R14 ;  /* 0x0000000b0a0b7224 */ /* 0x000fe200078e020e */
[C---:B------:R-:W-:Y:S02]  /*2db0*/  ISETP.GT.U32.AND P5, PT, R2.reuse, R7, PT ;  /* 0x000000070200720c */ /* 0x040fe40003fa4070 */
[C---:B------:R-:W-:Y:S02]  /*2dc0*/  ISETP.GT.U32.AND P6, PT, R2.reuse, R9, PT ;  /* 0x000000090200720c */ /* 0x040fe40003fc4070 */
[----:B------:R-:W-:-:S09]  /*2dd0*/  ISETP.GT.U32.AND P0, PT, R2, R11, PT ;  /* 0x0000000b0200720c */ /* 0x000fd20003f04070 */
[--C-:B------:R-:W-:Y:S02]  /*2de0*/  @!P5 IMAD.IADD R7, R7, 0x1, -R2.reuse ;  /* 0x000000010707d824 */ /* 0x100fe400078e0a02 */
[--C-:B------:R-:W-:Y:S02]  /*2df0*/  @!P6 IMAD.IADD R9, R9, 0x1, -R2.reuse ;  /* 0x000000010909e824 */ /* 0x100fe400078e0a02 */
[----:B------:R-:W-:Y:S01]  /*2e00*/  @!P0 IMAD.IADD R11, R11, 0x1, -R2 ;  /* 0x000000010b0b8824 */ /* 0x000fe200078e0a02 */
[-C--:B------:R-:W-:Y:S01]  /*2e10*/  ISETP.GE.U32.AND P1, PT, R7, R2.reuse, PT ;  /* 0x000000020700720c */ /* 0x080fe20003f26070 */
[----:B------:R-:W-:Y:S01]  /*2e20*/  @!P5 VIADD R6, R6, 0x1 ;  /* 0x000000010606d836 */ /* 0x000fe20000000000 */
[-C--:B------:R-:W-:Y:S01]  /*2e30*/  ISETP.GE.U32.AND P2, PT, R9, R2.reuse, PT ;  /* 0x000000020900720c */ /* 0x080fe20003f46070 */
[----:B------:R-:W-:Y:S01]  /*2e40*/  @!P6 VIADD R8, R8, 0x1 ;  /* 0x000000010808e836 */ /* 0x000fe20000000000 */
[----:B------:R-:W-:Y:S01]  /*2e50*/  ISETP.GE.U32.AND P3, PT, R11, R2, PT ;  /* 0x000000020b00720c */ /* 0x000fe20003f66070 */
[----:B------:R-:W-:Y:S01]  /*2e60*/  @!P0 VIADD R10, R10, 0x1 ;  /* 0x000000010a0a8836 */ /* 0x000fe20000000000 */
[----:B------:R-:W-:-:S02]  /*2e70*/  ISETP.GE.AND P5, PT, R22, RZ, PT ;  /* 0x000000ff1600720c */ /* 0x000fc40003fa6270 */
[----:B------:R-:W-:Y:S02]  /*2e80*/  ISETP.GE.AND P6, PT, R20, RZ, PT ;  /* 0x000000ff1400720c */ /* 0x000fe40003fc6270 */
[----:B------:R-:W-:Y:S02]  /*2e90*/  SHF.R.S32.HI R7, RZ, 0x1f, R4 ;  /* 0x0000001fff077819 */ /* 0x000fe40000011404 */
[----:B------:R-:W-:Y:S01]  /*2ea0*/  ISETP.NE.AND P0, PT, R3, RZ, PT ;  /* 0x000000ff0300720c */ /* 0x000fe20003f05270 */
[----:B------:R-:W-:Y:S02]  /*2eb0*/  @P1 VIADD R6, R6, 0x1 ;  /* 0x0000000106061836 */ /* 0x000fe40000000000 */
[----:B------:R-:W-:Y:S01]  /*2ec0*/  @P2 VIADD R8, R8, 0x1 ;  /* 0x0000000108082836 */ /* 0x000fe20000000000 */
[----:B0-----:R-:W-:Y:S01]  /*2ed0*/  IADD3 R2, P1, P2, R4, UR4, R5 ;  /* 0x0000000404027c10 */ /* 0x001fe2000fa3e005 */
[----:B------:R-:W-:Y:S01]  /*2ee0*/  @P3 VIADD R10, R10, 0x1 ;  /* 0x000000010a0a3836 */ /* 0x000fe20000000000 */
[----:B------:R-:W-:Y:S01]  /*2ef0*/  LOP3.LUT R5, RZ, R3, RZ, 0x33, !PT ;  /* 0x00000003ff057212 */ /* 0x000fe200078e33ff */
[----:B------:R-:W-:Y:S01]  /*2f00*/  @!P4 IMAD.MOV R6, RZ, RZ, -R6 ;  /* 0x000000ffff06c224 */ /* 0x000fe200078e0a06 */
[----:B------:R-:W-:Y:S01]  /*2f10*/  IADD3.X R3, PT, PT, R7, UR5, R0, P1, P2 ;  /* 0x0000000507037c10 */ /* 0x000fe20008fe4400 */
[----:B------:R-:W-:-:S02]  /*2f20*/  @!P5 IMAD.MOV R8, RZ, RZ, -R8 ;  /* 0x000000ffff08d224 */ /* 0x000fc400078e0a08 */
[----:B------:R-:W-:Y:S01]  /*2f30*/  @!P6 IMAD.MOV R10, RZ, RZ, -R10 ;  /* 0x000000ffff0ae224 */ /* 0x000fe200078e0a0a */
[C---:B------:R-:W-:Y:S02]  /*2f40*/  SEL R7, R5.reuse, R6, !P0 ;  /* 0x0000000605077207 */ /* 0x040fe40004000000 */
[C---:B------:R-:W-:Y:S02]  /*2f50*/  SEL R9, R5.reuse, R8, !P0 ;  /* 0x0000000805097207 */ /* 0x040fe40004000000 */
[----:B------:R-:W-:Y:S01]  /*2f60*/  SEL R5, R5, R10, !P0 ;  /* 0x0000000a05057207 */ /* 0x000fe20004000000 */
[----:B------:R-:W-:Y:S04]  /*2f70*/  STG.E.U8 desc[UR12][R2.64], R7 ;  /* 0x0000000702007986 */ /* 0x000fe8000c10110c */
[----:B------:R-:W-:Y:S04]  /*2f80*/  STG.E.U8 desc[UR12][R2.64+0x1], R9 ;  /* 0x0000010902007986 */ /* 0x000fe8000c10110c */
[----:B------:R-:W-:Y:S01]  /*2f90*/  STG.E.U8 desc[UR12][R2.64+0x2], R5 ;  /* 0x0000020502007986 */ /* 0x000fe2000c10110c */
[----:B------:R-:W-:Y:S05]  /*2fa0*/  EXIT ;  /* 0x000000000000794d */ /* 0x000fea0003800000 */
.L_x_102:
[----:B------:R-:W0:Y:S01]  /*2fb0*/  LDCU.64 UR4, c[0x0][0x3a0] ;  /* 0x00007400ff0477ac */ /* 0x000e220008000a00 */
[----:B------:R-:W-:Y:S02]  /*2fc0*/  SHF.R.S32.HI R3, RZ, 0x1f, R4 ;  /* 0x0000001fff037819 */ /* 0x000fe40000011404 */
[----:B0-----:R-:W-:-:S04]  /*2fd0*/  IADD3 R4, P0, P1, R4, UR4, R5 ;  /* 0x0000000404047c10 */ /* 0x001fc8000f91e005 */
[----:B------:R-:W-:-:S05]  /*2fe0*/  IADD3.X R5, PT, PT, R3, UR5, R0, P0, P1 ;  /* 0x0000000503057c10 */ /* 0x000fca00087e2400 */
[----:B------:R-:W-:Y:S04]  /*2ff0*/  STG.E.U8 desc[UR12][R4.64], RZ ;  /* 0x000000ff04007986 */ /* 0x000fe8000c10110c */
[----:B------:R-:W-:Y:S04]  /*3000*/  STG.E.U8 desc[UR12][R4.64+0x1], RZ ;  /* 0x000001ff04007986 */ /* 0x000fe8000c10110c */
[----:B------:R-:W-:Y:S01]  /*3010*/  STG.E.U8 desc[UR12][R4.64+0x2], RZ ;  /* 0x000002ff04007986 */ /* 0x000fe2000c10110c */
[----:B------:R-:W-:Y:S05]  /*3020*/  EXIT ;  /* 0x000000000000794d */ /* 0x000fea0003800000 */
.L_x_103:
        /* <DEDUP_REMOVED lines=13> */
.L_x_161:


//--------------------- .text._Z33nppiFilterBoxBorder_8u_C1R_kernelPKhi8NppiSize9NppiPointPhiS1_S1_S2_14NppiBorderType --------------------------
	.section	.text._Z33nppiFilterBoxBorder_8u_C1R_kernelPKhi8NppiSize9NppiPointPhiS1_S1_S2_14NppiBorderType,"ax",@progbits
	.align	128
        .global         _Z33nppiFilterBoxBorder_8u_C1R_kernelPKhi8NppiSize9NppiPointPhiS1_S1_S2_14NppiBorderType
        .type           _Z33nppiFilterBoxBorder_8u_C1R_kernelPKhi8NppiSize9NppiPointPhiS1_S1_S2_14NppiBorderType,@function
        .size           _Z33nppiFilterBoxBorder_8u_C1R_kernelPKhi8NppiSize9NppiPointPhiS1_S1_S2_14NppiBorderType,(.L_x_162 - _Z33nppiFilterBoxBorder_8u_C1R_kernelPKhi8NppiSize9NppiPointPhiS1_S1_S2_14NppiBorderType)
        .other          _Z33nppiFilterBoxBorder_8u_C1R_kernelPKhi8NppiSize9NppiPointPhiS1_S1_S2_14NppiBorderType,@"STO_CUDA_ENTRY STV_DEFAULT"
_Z33nppiFilterBoxBorder_8u_C1R_kernelPKhi8NppiSize9NppiPointPhiS1_S1_S2_14NppiBorderType:
.text._Z33nppiFilterBoxBorder_8u_C1R_kernelPKhi8NppiSize9NppiPointPhiS1_S1_S2_14NppiBorderType:
        /* <DEDUP_REMOVED lines=18> */
[----:B------:R-:W1:Y:S01]  /*0120*/  LDCU UR5, c[0x0][0x3a8] ;  /* 0x00007500ff0577ac */ /* 0x000e620008000800 */
[----:B------:R-:W2:Y:S01]  /*0130*/  LDCU.64 UR6, c[0x0][0x358] ;  /* 0x00006b00ff0677ac */ /* 0x000ea20008000a00 */
[----:B0-----:R-:W-:Y:S01]  /*0140*/  UISETP.GE.AND UP0, UPT, UR8, 0x1, UPT ;  /* 0x000000010800788c */ /* 0x001fe2000bf06270 */
[----:B-1----:R-:W-:-:S08]  /*0150*/  IMAD R0, R2, UR5, RZ ;  /* 0x0000000502007c24 */ /* 0x002fd0000f8e02ff */
[----:B--2---:R-:W-:Y:S05]  /*0160*/  BRA.U !UP0, `(.L_x_104) ;  /* 0x00000041084c7547 */ /* 0x004fea000b800000 */
        /* <DEDUP_REMOVED lines=19> */
.L_x_150:
[----:B------:R-:W-:Y:S05]  /*02a0*/  BRX R6 -0x2b0                                                                                                  (*"BRANCH_TARGETS .L_x_151,.L_x_152,.L_x_110"*) ;  /* 0xfffffffc06547949 */ /* 0x000fea000383ffff */
.L_x_152:
[----:B------:R-:W0:Y:S01]  /*02b0*/  LDC R11, c[0x0][0x38c] ;  /* 0x0000e300ff0b7b82 */ /* 0x000e220000000800 */
[----:B------:R-:W1:Y:S01]  /*02c0*/  LDCU UR5, c[0x0][0x390] ;  /* 0x00007200ff0577ac */ /* 0x000e620008000800 */
[----:B------:R-:W-:Y:S01]  /*02d0*/  LOP3.LUT R5, R14, 0x7, RZ, 0xc0, !PT ;  /* 0x000000070e057812 */ /* 0x000fe200078ec0ff */
[----:B------:R-:W-:Y:S01]  /*02e0*/  IMAD.MOV.U32 R9, RZ, RZ, RZ ;  /* 0x000000ffff097224 */ /* 0x000fe200078e00ff */
[----:B------:R-:W-:Y:S02]  /*02f0*/  ISETP.GE.U32.AND P0, PT, R8, 0x7, PT ;  /* 0x000000070800780c */ /* 0x000fe40003f06070 */
[C---:B------:R-:W-:Y:S01]  /*0300*/  LOP3.LUT R6, R14.reuse, 0x3, RZ, 0xc0, !PT ;  /* 0x000000030e067812 */ /* 0x040fe200078ec0ff */
[----:B------:R-:W-:Y:S01]  /*0310*/  VIADD R3, R5, 0xffffffff ;  /* 0xffffffff05037836 */ /* 0x000fe20000000000 */
[----:B------:R-:W-:-:S04]  /*0320*/  LOP3.LUT R7, R14, 0x7ffffff8, RZ, 0xc0, !PT ;  /* 0x7ffffff80e077812 */ /* 0x000fc800078ec0ff */
[----:B------:R-:W-:Y:S01]  /*0330*/  ISETP.GE.U32.AND P1, PT, R3, 0x3, PT ;  /* 0x000000030300780c */ /* 0x000fe20003f26070 */
[----:B------:R-:W-:Y:S01]  /*0340*/  IMAD.MOV.U32 R3, RZ, RZ, RZ ;  /* 0x000000ffff037224 */ /* 0x000fe200078e00ff */
[----:B-1----:R-:W-:Y:S01]  /*0350*/  UIADD3 UR5, UPT, UPT, UR5, -0x1, URZ ;  /* 0xffffffff05057890 */ /* 0x002fe2000fffe0ff */
[----:B0-----:R-:W-:-:S11]  /*0360*/  VIADD R11, R11, 0xffffffff ;  /* 0xffffffff0b0b7836 */ /* 0x001fd60000000000 */
.L_x_111:
[----:B------:R-:W-:Y:S01]  /*0370*/  VIADDMNMX.RELU R8, R2, R9, UR5, PT ;  /* 0x0000000502087e46 */ /* 0x000fe2000b801109 */
[----:B------:R-:W-:Y:S01]  /*0380*/  IMAD.MOV.U32 R23, RZ, RZ, RZ ;  /* 0x000000ffff177224 */ /* 0x000fe200078e00ff */
[----:B------:R-:W-:Y:S06]  /*0390*/  @!P0 BRA `(.L_x_106) ;  /* 0x0000000000b88947 */ /* 0x000fec0003800000 */
[----:B------:R-:W0:Y:S01]  /*03a0*/  LDCU UR4, c[0x0][0x388] ;  /* 0x00007100ff0477ac */ /* 0x000e220008000800 */
[----:B------:R-:W1:Y:S01]  /*03b0*/  LDCU.64 UR8, c[0x0][0x380] ;  /* 0x00007000ff0877ac */ /* 0x000e620008000a00 */
[----:B0-----:R-:W-:Y:S01]  /*03c0*/  IMAD R10, R8, UR4, RZ ;  /* 0x00000004080a7c24 */ /* 0x001fe2000f8e02ff */
[----:B------:R-:W-:-:S04]  /*03d0*/  UMOV UR4, URZ ;  /* 0x000000ff00047c82 */ /* 0x000fc80008000000 */
[----:B-1----:R-:W-:-:S07]  /*03e0*/  SHF.R.S32.HI R18, RZ, 0x1f, R10 ;  /* 0x0000001fff127819 */ /* 0x002fce000001140a */
.L_x_107:
[----:B------:R-:W-:-:S05]  /*03f0*/  VIADD R26, R4, UR4 ;  /* 0x00000004041a7c36 */ /* 0x000fca0008000000 */
[C---:B------:R-:W-:Y:S02]  /*0400*/  VIMNMX.RELU R13, PT, PT, R26.reuse, R11, PT ;  /* 0x0000000b1a0d7248 */ /* 0x040fe40003fe1100 */
[----:B------:R-:W-:Y:S02]  /*0410*/  VIADDMNMX.RELU R15, R26, 0x1, R11, PT ;  /* 0x000000011a0f7846 */ /* 0x000fe4000380110b */
[----:B------:R-:W-:Y:S02]  /*0420*/  IADD3 R12, P4, P5, R10, UR8, R13 ;  /* 0x000000080a0c7c10 */ /* 0x000fe4000fd9e00d */
[----:B------:R-:W-:Y:S02]  /*0430*/  VIADDMNMX.RELU R17, R26, 0x2, R11, PT ;  /* 0x000000021a117846 */ /* 0x000fe4000380110b */
[----:B------:R-:W-:Y:S02]  /*0440*/  IADD3 R14, P3, P2, R10, UR8, R15 ;  /* 0x000000080a0e7c10 */ /* 0x000fe4000fa7e00f */
[----:B------:R-:W-:-:S02]  /*0450*/  VIADDMNMX.RELU R23, R26, 0x3, R11, PT ;  /* 0x000000031a177846 */ /* 0x000fc4000380110b */
[----:B------:R-:W-:Y:S02]  /*0460*/  IADD3.X R13, PT, PT, R18, UR9, RZ, P4, P5 ;  /* 0x00000009120d7c10 */ /* 0x000fe4000a7ea4ff */
[----:B------:R-:W-:Y:S02]  /*0470*/  IADD3 R16, P4, P5, R10, UR8, R17 ;  /* 0x000000080a107c10 */ /* 0x000fe4000fd9e011 */
[----:B------:R-:W-:Y:S01]  /*0480*/  IADD3.X R15, PT, PT, R18, UR9, RZ, P3, P2 ;  /* 0x00000009120f7c10 */ /* 0x000fe20009fe44ff */
[----:B------:R0:W2:Y:S01]  /*0490*/  LDG.E.U8 R24, desc[UR6][R12.64] ;  /* 0x000000060c187981 */ /* 0x0000a2000c1e1100 */
[----:B------:R-:W-:Y:S02]  /*04a0*/  VIADDMNMX.RELU R21, R26, 0x4, R11, PT ;  /* 0x000000041a157846 */ /* 0x000fe4000380110b */
[----:B------:R-:W-:Y:S01]  /*04b0*/  IADD3 R22, P2, P3, R10, UR8, R23 ;  /* 0x000000080a167c10 */ /* 0x000fe2000fb5e017 */
[----:B------:R1:W2:Y:S01]  /*04c0*/  LDG.E.U8 R25, desc[UR6][R14.64] ;  /* 0x000000060e197981 */ /* 0x0002a2000c1e1100 */
[----:B------:R-:W-:-:S02]  /*04d0*/  VIADDMNMX.RELU R29, R26, 0x5, R11, PT ;  /* 0x000000051a1d7846 */ /* 0x000fc4000380110b */
[----:B------:R-:W-:Y:S02]  /*04e0*/  IADD3.X R17, PT, PT, R18, UR9, RZ, P4, P5 ;  /* 0x0000000912117c10 */ /* 0x000fe4000a7ea4ff */
[----:B------:R-:W-:Y:S02]  /*04f0*/  IADD3 R20, P4, P5, R10, UR8, R21 ;  /* 0x000000080a147c10 */ /* 0x000fe4000fd9e015 */
[----:B------:R-:W-:Y:S01]  /*0500*/  IADD3.X R23, PT, PT, R18, UR9, RZ, P2, P3 ;  /* 0x0000000912177c10 */ /* 0x000fe200097e64ff */
[----:B------:R3:W4:Y:S01]  /*0510*/  LDG.E.U8 R27, desc[UR6][R16.64] ;  /* 0x00000006101b7981 */ /* 0x000722000c1e1100 */
[----:B------:R-:W-:Y:S02]  /*0520*/  VIADDMNMX.RELU R28, R26, 0x6, R11, PT ;  /* 0x000000061a1c7846 */ /* 0x000fe4000380110b */
[----:B0-----:R-:W-:Y:S01]  /*0530*/  IADD3 R12, P2, P3, R10, UR8, R29 ;  /* 0x000000080a0c7c10 */ /* 0x001fe2000fb5e01d */
[----:B------:R-:W4:Y:S01]  /*0540*/  LDG.E.U8 R22, desc[UR6][R22.64] ;  /* 0x0000000616167981 */ /* 0x000f22000c1e1100 */
[----:B------:R-:W-:-:S02]  /*0550*/  VIADDMNMX.RELU R26, R26, 0x7, R11, PT ;  /* 0x000000071a1a7846 */ /* 0x000fc4000380110b */
[----:B------:R-:W-:Y:S02]  /*0560*/  IADD3.X R21, PT, PT, R18, UR9, RZ, P4, P5 ;  /* 0x0000000912157c10 */ /* 0x000fe4000a7ea4ff */
[----:B-1----:R-:W-:Y:S02]  /*0570*/  IADD3 R14, P5, P4, R10, UR8, R28 ;  /* 0x000000080a0e7c10 */ /* 0x002fe4000fcbe01c */
[----:B------:R-:W-:Y:S02]  /*0580*/  IADD3.X R13, PT, PT, R18, UR9, RZ, P2, P3 ;  /* 0x00000009120d7c10 */ /* 0x000fe400097e64ff */
[----:B---3--:R-:W-:Y:S01]  /*0590*/  IADD3 R16, P2, P3, R10, UR8, R26 ;  /* 0x000000080a107c10 */ /* 0x008fe2000fb5e01a */
[----:B------:R-:W3:Y:S01]  /*05a0*/  LDG.E.U8 R21, desc[UR6][R20.64] ;  /* 0x0000000614157981 */ /* 0x000ee2000c1e1100 */
[C---:B------:R-:W-:Y:S02]  /*05b0*/  IADD3.X R15, PT, PT, R18.reuse, UR9, RZ, P5, P4 ;  /* 0x00000009120f7c10 */ /* 0x040fe4000afe84ff */
[----:B------:R-:W-:Y:S01]  /*05c0*/  IADD3.X R17, PT, PT, R18, UR9, RZ, P2, P3 ;  /* 0x0000000912117c10 */ /* 0x000fe200097e64ff */
[----:B------:R-:W3:Y:S04]  /*05d0*/  LDG.E.U8 R12, desc[UR6][R12.64] ;  /* 0x000000060c0c7981 */ /* 0x000ee8000c1e1100 */
[----:B------:R-:W5:Y:S04]  /*05e0*/  LDG.E.U8 R15, desc[UR6][R14.64] ;  /* 0x000000060e0f7981 */ /* 0x000f68000c1e1100 */
[----:B------:R-:W5:Y:S01]  /*05f0*/  LDG.E.U8 R16, desc[UR6][R16.64] ;  /* 0x0000000610107981 */ /* 0x000f62000c1e1100 */
[----:B------:R-:W-:-:S06]  /*0600*/  UIADD3 UR4, UPT, UPT, UR4, 0x8, URZ ;  /* 0x0000000804047890 */ /* 0x000fcc000fffe0ff */
[----:B------:R-:W-:Y:S02]  /*0610*/  ISETP.NE.AND P2, PT, R7, UR4, PT ;  /* 0x0000000407007c0c */ /* 0x000fe4000bf45270 */
[----:B--2---:R-:W-:-:S04]  /*0620*/  IADD3 R24, PT, PT, R25, R3, R24 ;  /* 0x0000000319187210 */ /* 0x004fc80007ffe018 */
[----:B----4-:R-:W-:-:S04]  /*0630*/  IADD3 R22, PT, PT, R22, R24, R27 ;  /* 0x0000001816167210 */ /* 0x010fc80007ffe01b */
[----:B---3--:R-:W-:-:S04]  /*0640*/  IADD3 R22, PT, PT, R12, R22, R21 ;  /* 0x000000160c167210 */ /* 0x008fc80007ffe015 */
[----:B-----5:R-:W-:Y:S01]  /*0650*/  IADD3 R3, PT, PT, R16, R22, R15 ;  /* 0x0000001610037210 */ /* 0x020fe20007ffe00f */
[----:B------:R-:W-:Y:S06]  /*0660*/  @P2 BRA `(.L_x_107) ;  /* 0xfffffffc00602947 */ /* 0x000fec000383ffff */
[----:B------:R-:W-:-:S07]  /*0670*/  IMAD.MOV.U32 R23, RZ, RZ, R7 ;  /* 0x000000ffff177224 */ /* 0x000fce00078e0007 */
.L_x_106:
[----:B------:R-:W-:-:S13]  /*0680*/  ISETP.NE.AND P2, PT, R5, RZ, PT ;  /* 0x000000ff0500720c */ /* 0x000fda0003f45270 */
[----:B------:R-:W-:Y:S05]  /*0690*/  @!P2 BRA `(.L_x_108) ;  /* 0x0000000000d8a947 */ /* 0x000fea0003800000 */
[----:B------:R-:W-:Y:S01]  /*06a0*/  ISETP.NE.AND P2, PT, R6, RZ, PT ;  /* 0x000000ff0600720c */ /* 0x000fe20003f45270 */
[----:B------:R-:W-:-:S12]  /*06b0*/  @!P1 BRA `(.L_x_109) ;  /* 0x0000000000609947 */ /* 0x000fd80003800000 */
[----:B------:R-:W0:Y:S01]  /*06c0*/  LDCU UR4, c[0x0][0x388] ;  /* 0x00007100ff0477ac */ /* 0x000e220008000800 */
[----:B------:R-:W-:Y:S01]  /*06d0*/  IMAD.IADD R10, R4, 0x1, R23 ;  /* 0x00000001040a7824 */ /* 0x000fe200078e0217 */
[----:B------:R-:W1:Y:S04]  /*06e0*/  LDCU.64 UR8, c[0x0][0x380] ;  /* 0x00007000ff0877ac */ /* 0x000e680008000a00 */
[C---:B------:R-:W-:Y:S02]  /*06f0*/  VIMNMX.RELU R12, PT, PT, R10.reuse, R11, PT ;  /* 0x0000000b0a0c7248 */ /* 0x040fe40003fe1100 */
[C-C-:B------:R-:W-:Y:S02]  /*0700*/  VIADDMNMX.RELU R14, R10.reuse, 0x1, R11.reuse, PT ;  /* 0x000000010a0e7846 */ /* 0x140fe4000380110b */
[----:B------:R-:W-:-:S02]  /*0710*/  VIADDMNMX.RELU R16, R10, 0x2, R11, PT ;  /* 0x000000020a107846 */ /* 0x000fc4000380110b */
[----:B------:R-:W-:Y:S01]  /*0720*/  VIADDMNMX.RELU R10, R10, 0x3, R11, PT ;  /* 0x000000030a0a7846 */ /* 0x000fe2000380110b */
[----:B0-----:R-:W-:-:S05]  /*0730*/  IMAD R21, R8, UR4, RZ ;  /* 0x0000000408157c24 */ /* 0x001fca000f8e02ff */
[C---:B-1----:R-:W-:Y:S02]  /*0740*/  IADD3 R12, P5, P6, R21.reuse, UR8, R12 ;  /* 0x00000008150c7c10 */ /* 0x042fe4000febe00c */
[----:B------:R-:W-:Y:S02]  /*0750*/  SHF.R.S32.HI R18, RZ, 0x1f, R21 ;  /* 0x0000001fff127819 */ /* 0x000fe40000011415 */
[C---:B------:R-:W-:Y:S02]  /*0760*/  IADD3 R14, P3, P4, R21.reuse, UR8, R14 ;  /* 0x00000008150e7c10 */ /* 0x040fe4000fc7e00e */
[C---:B------:R-:W-:Y:S02]  /*0770*/  IADD3.X R13, PT, PT, R18.reuse, UR9, RZ, P5, P6 ;  /* 0x00000009120d7c10 */ /* 0x040fe4000afec4ff */
[----:B------:R-:W-:Y:S02]  /*0780*/  IADD3.X R15, PT, PT, R18, UR9, RZ, P3, P4 ;  /* 0x00000009120f7c10 */ /* 0x000fe40009fe84ff */
[C---:B------:R-:W-:Y:S01]  /*0790*/  IADD3 R16, P5, P6, R21.reuse, UR8, R16 ;  /* 0x0000000815107c10 */ /* 0x040fe2000febe010 */
[----:B------:R-:W2:Y:S01]  /*07a0*/  LDG.E.U8 R12, desc[UR6][R12.64] ;  /* 0x000000060c0c7981 */ /* 0x000ea2000c1e1100 */
[----:B------:R-:W-:-:S02]  /*07b0*/  IADD3 R20, P3, P4, R21, UR8, R10 ;  /* 0x0000000815147c10 */ /* 0x000fc4000fc7e00a */
[C---:B------:R-:W-:Y:S01]  /*07c0*/  IADD3.X R17, PT, PT, R18.reuse, UR9, RZ, P5, P6 ;  /* 0x0000000912117c10 */ /* 0x040fe2000afec4ff */
[----:B------:R-:W2:Y:S01]  /*07d0*/  LDG.E.U8 R14, desc[UR6][R14.64] ;  /* 0x000000060e0e7981 */ /* 0x000ea2000c1e1100 */
[----:B------:R-:W-:-:S03]  /*07e0*/  IADD3.X R21, PT, PT, R18, UR9, RZ, P3, P4 ;  /* 0x0000000912157c10 */ /* 0x000fc60009fe84ff */
[----:B------:R-:W3:Y:S04]  /*07f0*/  LDG.E.U8 R16, desc[UR6][R16.64] ;  /* 0x0000000610107981 */ /* 0x000ee8000c1e1100 */
[----:B------:R-:W3:Y:S01]  /*0800*/  LDG.E.U8 R20, desc[UR6][R20.64] ;  /* 0x0000000614147981 */ /* 0x000ee2000c1e1100 */
[----:B------:R-:W-:Y:S01]  /*0810*/  VIADD R23, R23, 0x4 ;  /* 0x0000000417177836 */ /* 0x000fe20000000000 */
[----:B--2---:R-:W-:-:S04]  /*0820*/  IADD3 R3, PT, PT, R14, R3, R12 ;  /* 0x000000030e037210 */ /* 0x004fc80007ffe00c */
[----:B---3--:R-:W-:-:S07]  /*0830*/  IADD3 R3, PT, PT, R20, R3, R16 ;  /* 0x0000000314037210 */ /* 0x008fce0007ffe010 */
.L_x_109:
[----:B------:R-:W-:Y:S05]  /*0840*/  @!P2 BRA `(.L_x_108) ;  /* 0x00000000006ca947 */ /* 0x000fea0003800000 */
[----:B------:R-:W0:Y:S01]  /*0850*/  LDC R10, c[0x0][0x3b4] ;  /* 0x0000ed00ff0a7b82 */ /* 0x000e220000000800 */
[----:B------:R-:W-:-:S13]  /*0860*/  ISETP.NE.AND P3, PT, R6, 0x1, PT ;  /* 0x000000010600780c */ /* 0x000fda0003f65270 */
[----:B------:R-:W1:Y:S08]  /*0870*/  @P3 LDC R17, c[0x0][0x388] ;  /* 0x0000e200ff113b82 */ /* 0x000e700000000800 */
[----:B------:R-:W2:Y:S01]  /*0880*/  @P3 LDC.64 R12, c[0x0][0x380] ;  /* 0x0000e000ff0c3b82 */ /* 0x000ea20000000a00 */
[----:B0-----:R-:W-:Y:S01]  /*0890*/  LOP3.LUT P2, RZ, R10, 0x1, RZ, 0xc0, !PT ;  /* 0x000000010aff7812 */ /* 0x001fe2000784c0ff */
[----:B------:R-:W-:-:S02]  /*08a0*/  @P3 IMAD.IADD R10, R4, 0x1, R23 ;  /* 0x00000001040a3824 */ /* 0x000fc400078e0217 */
[----:B------:R-:W-:-:S10]  /*08b0*/  @P3 VIADD R23, R23, 0x2 ;  /* 0x0000000217173836 */ /* 0x000fd40000000000 */
[----:B------:R-:W0:Y:S01]  /*08c0*/  @P2 LDC R25, c[0x0][0x388] ;  /* 0x0000e200ff192b82 */ /* 0x000e220000000800 */
[----:B-1----:R-:W-:Y:S01]  /*08d0*/  @P3 IMAD R21, R8, R17, RZ ;  /* 0x0000001108153224 */ /* 0x002fe200078e02ff */
[C---:B------:R-:W-:Y:S02]  /*08e0*/  @P3 VIMNMX.RELU R17, PT, PT, R10.reuse, R11, PT ;  /* 0x0000000b0a113248 */ /* 0x040fe40003fe1100 */
[----:B------:R-:W-:Y:S02]  /*08f0*/  @P3 VIADDMNMX.RELU R10, R10, 0x1, R11, PT ;  /* 0x000000010a0a3846 */ /* 0x000fe4000380110b */
[----:B------:R-:W-:Y:S02]  /*0900*/  @P3 SHF.R.S32.HI R18, RZ, 0x1f, R21 ;  /* 0x0000001fff123819 */ /* 0x000fe40000011415 */
[----:B------:R-:W1:Y:S01]  /*0910*/  @P2 LDC.64 R14, c[0x0][0x380] ;  /* 0x0000e000ff0e2b82 */ /* 0x000e620000000a00 */
[----:B--2---:R-:W-:-:S04]  /*0920*/  @P3 IADD3 R16, P4, P5, R21, R12, R17 ;  /* 0x0000000c15103210 */ /* 0x004fc80007d9e011 */
[----:B------:R-:W-:Y:S02]  /*0930*/  @P3 IADD3.X R17, PT, PT, R18, R13, RZ, P4, P5 ;  /* 0x0000000d12113210 */ /* 0x000fe400027ea4ff */
[----:B------:R-:W-:Y:S02]  /*0940*/  @P3 IADD3 R12, P4, P5, R21, R12, R10 ;  /* 0x0000000c150c3210 */ /* 0x000fe40007d9e00a */
[----:B------:R-:W-:Y:S01]  /*0950*/  @P2 VIADDMNMX.RELU R21, R4, R23, R11, PT ;  /* 0x0000001704152246 */ /* 0x000fe2000380110b */
[----:B------:R-:W2:Y:S01]  /*0960*/  @P3 LDG.E.U8 R16, desc[UR6][R16.64] ;  /* 0x0000000610103981 */ /* 0x000ea2000c1e1100 */
[----:B------:R-:W-:Y:S01]  /*0970*/  @P3 IADD3.X R13, PT, PT, R18, R13, RZ, P4, P5 ;  /* 0x0000000d120d3210 */ /* 0x000fe200027ea4ff */
[----:B0-----:R-:W-:-:S04]  /*0980*/  @P2 IMAD R25, R8, R25, RZ ;  /* 0x0000001908192224 */ /* 0x001fc800078e02ff */
[----:B------:R-:W2:Y:S01]  /*0990*/  @P3 LDG.E.U8 R12, desc[UR6][R12.64] ;  /* 0x000000060c0c3981 */ /* 0x000ea2000c1e1100 */
[----:B------:R-:W-:Y:S02]  /*09a0*/  @P2 SHF.R.S32.HI R8, RZ, 0x1f, R25 ;  /* 0x0000001fff082819 */ /* 0x000fe40000011419 */
[----:B-1----:R-:W-:-:S04]  /*09b0*/  @P2 IADD3 R14, P4, P5, R25, R14, R21 ;  /* 0x0000000e190e2210 */ /* 0x002fc80007d9e015 */
[----:B------:R-:W-:-:S05]  /*09c0*/  @P2 IADD3.X R15, PT, PT, R8, R15, RZ, P4, P5 ;  /* 0x0000000f080f2210 */ /* 0x000fca00027ea4ff */
[----:B------:R-:W3:Y:S01]  /*09d0*/  @P2 LDG.E.U8 R14, desc[UR6][R14.64] ;  /* 0x000000060e0e2981 */ /* 0x000ee2000c1e1100 */
[----:B--2---:R-:W-:-:S05]  /*09e0*/  @P3 IADD3 R3, PT, PT, R12, R3, R16 ;  /* 0x000000030c033210 */ /* 0x004fca0007ffe010 */
[----:B---3--:R-:W-:-:S07]  /*09f0*/  @P2 IMAD.IADD R3, R3, 0x1, R14 ;  /* 0x0000000103032824 */ /* 0x008fce00078e020e */
.L_x_108:
[----:B------:R-:W0:Y:S01]  /*0a00*/  LDCU UR4, c[0x0][0x3b8] ;  /* 0x00007700ff0477ac */ /* 0x000e220008000800 */
[----:B------:R-:W-:-:S05]  /*0a10*/  VIADD R9, R9, 0x1 ;  /* 0x0000000109097836 */ /* 0x000fca0000000000 */
[----:B0-----:R-:W-:-:S13]  /*0a20*/  ISETP.NE.AND P2, PT, R9, UR4, PT ;  /* 0x0000000409007c0c */ /* 0x001fda000bf45270 */
[----:B------:R-:W-:Y:S05]  /*0a30*/  @!P2 BRA `(.L_x_110) ;  /* 0x000000380008a947 */ /* 0x000fea0003800000 */
[----:B------:R-:W-:Y:S05]  /*0a40*/  BRA `(.L_x_111) ;  /* 0xfffffff800487947 */ /* 0x000fea000383ffff */
.L_x_151:
[----:B------:R-:W-:Y:S01]  /*0a50*/  IADD3 R7, PT, PT, R10, UR4, R5 ;  /* 0x000000040a077c10 */ /* 0x000fe2000fffe005 */
[----:B------:R-:W-:Y:S01]  /*0a60*/  IMAD.MOV.U32 R3, RZ, RZ, RZ ;  /* 0x000000ffff037224 */ /* 0x000fe200078e00ff */
[C---:B------:R-:W-:Y:S01]  /*0a70*/  LOP3.LUT R5, R14.reuse, 0x7ffffff8, RZ, 0xc0, !PT ;  /* 0x7ffffff80e057812 */ /* 0x040fe200078ec0ff */
[----:B------:R-:W-:Y:S01]  /*0a80*/  UMOV UR4, URZ ;  /* 0x000000ff00047c82 */ /* 0x000fe20008000000 */
[----:B------:R-:W-:Y:S02]  /*0a90*/  LOP3.LUT R6, R14, 0x7, RZ, 0xc0, !PT ;  /* 0x000000070e067812 */ /* 0x000fe400078ec0ff */
[----:B------:R-:W-:Y:S01]  /*0aa0*/  IADD3 R7, PT, PT, R7, 0x3, -R12 ;  /* 0x0000000307077810 */ /* 0x000fe20007ffe80c */
[----:B------:R-:W-:-:S07]  /*0ab0*/  IMAD.MOV R8, RZ, RZ, -R5 ;  /* 0x000000ffff087224 */ /* 0x000fce00078e0a05 */
.L_x_119:
[----:B0-----:R-:W0:Y:S01]  /*0ac0*/  LDCU UR5, c[0x0][0x3b4] ;  /* 0x00007680ff0577ac */ /* 0x001e220008000800 */
[----:B------:R-:W-:Y:S02]  /*0ad0*/  VIADD R9, R2, UR4 ;  /* 0x0000000402097c36 */ /* 0x000fe40008000000 */
[----:B------:R-:W-:Y:S01]  /*0ae0*/  IMAD.MOV.U32 R21, RZ, RZ, RZ ;  /* 0x000000ffff157224 */ /* 0x000fe200078e00ff */
[----:B------:R-:W1:Y:S01]  /*0af0*/  LDCU UR8, c[0x0][0x390] ;  /* 0x00007200ff0877ac */ /* 0x000e620008000800 */
[----:B0-----:R-:W-:-:S04]  /*0b00*/  UIADD3 UR5, UPT, UPT, UR5, -0x1, URZ ;  /* 0xffffffff05057890 */ /* 0x001fc8000fffe0ff */
[----:B------:R-:W-:Y:S01]  /*0b10*/  UISETP.GE.U32.AND UP0, UPT, UR5, 0x7, UPT ;  /* 0x000000070500788c */ /* 0x000fe2000bf06070 */
[----:B-1----:R-:W-:-:S04]  /*0b20*/  ISETP.GE.AND P0, PT, R9, UR8, PT ;  /* 0x0000000809007c0c */ /* 0x002fc8000bf06270 */
[----:B------:R-:W-:-:S04]  /*0b30*/  ISETP.LT.OR P0, PT, R9, RZ, P0 ;  /* 0x000000ff0900720c */ /* 0x000fc80000701670 */
[----:B------:R-:W-:Y:S09]  /*0b40*/  BRA.U !UP0, `(.L_x_112) ;  /* 0x0000000508507547 */ /* 0x000ff2000b800000 */
[----:B------:R-:W0:Y:S01]  /*0b50*/  LDCU UR5, c[0x0][0x388] ;  /* 0x00007100ff0577ac */ /* 0x000e220008000800 */
[----:B------:R-:W-:Y:S02]  /*0b60*/  IMAD.MOV.U32 R10, RZ, RZ, R7 ;  /* 0x000000ffff0a7224 */ /* 0x000fe400078e0007 */
[----:B------:R-:W-:Y:S01]  /*0b70*/  IMAD.MOV.U32 R18, RZ, RZ, R8 ;  /* 0x000000ffff127224 */ /* 0x000fe200078e0008 */
[----:B------:R-:W1:Y:S01]  /*0b80*/  LDCU UR8, c[0x0][0x38c] ;  /* 0x00007180ff0877ac */ /* 0x000e620008000800 */
[----:B0-----:R-:W-:-:S05]  /*0b90*/  IMAD R11, R9, UR5, RZ ;  /* 0x00000005090b7c24 */ /* 0x001fca000f8e02ff */
[----:B-1----:R-:W-:-:S07]  /*0ba0*/  SHF.R.S32.HI R20, RZ, 0x1f, R11 ;  /* 0x0000001fff147819 */ /* 0x002fce000001140b */
.L_x_113:
[C---:B------:R-:W-:Y:S01]  /*0bb0*/  VIADD R16, R10.reuse, 0xfffffffd ;  /* 0xfffffffd0a107836 */ /* 0x040fe20000000000 */
[----:B------:R-:W-:Y:S01]  /*0bc0*/  CS2R R22, SRZ ;  /* 0x0000000000167805 */ /* 0x000fe2000001ff00 */
[C---:B------:R-:W-:Y:S02]  /*0bd0*/  VIADD R28, R10.reuse, 0xfffffffe ;  /* 0xfffffffe0a1c7836 */ /* 0x040fe40000000000 */
[----:B------:R-:W-:Y:S01]  /*0be0*/  VIADD R26, R10, 0xffffffff ;  /* 0xffffffff0a1a7836 */ /* 0x000fe20000000000 */
[----:B------:R-:W-:Y:S01]  /*0bf0*/  ISETP.GE.AND P1, PT, R16, UR8, PT ;  /* 0x0000000810007c0c */ /* 0x000fe2000bf26270 */
[----:B------:R-:W-:-:S03]  /*0c00*/  VIADD R24, R10, 0x1 ;  /* 0x000000010a187836 */ /* 0x000fc60000000000 */
[----:B------:R-:W-:-:S04]  /*0c10*/  ISETP.LT.OR P1, PT, R16, RZ, P1 ;  /* 0x000000ff1000720c */ /* 0x000fc80000f21670 */
[----:B------:R-:W-:Y:S02]  /*0c20*/  PLOP3.LUT P5, PT, P1, P0, PT, 0xf8, 0x8f ;  /* 0x00000000008f781c */ /* 0x000fe40000fa1f70 */
[----:B------:R-:W-:-:S04]  /*0c30*/  ISETP.GE.AND P1, PT, R28, UR8, PT ;  /* 0x000000081c007c0c */ /* 0x000fc8000bf26270 */
[----:B------:R-:W-:-:S04]  /*0c40*/  ISETP.LT.OR P1, PT, R28, RZ, P1 ;  /* 0x000000ff1c00720c */ /* 0x000fc80000f21670 */
[----:B------:R-:W-:Y:S02]  /*0c50*/  PLOP3.LUT P2, PT, P1, P0, PT, 0xf8, 0x8f ;  /* 0x00000000008f781c */ /* 0x000fe40000f41f70 */
[C---:B------:R-:W-:Y:S01]  /*0c60*/  ISETP.GE.AND P1, PT, R26.reuse, UR8, PT ;  /* 0x000000081a007c0c */ /* 0x040fe2000bf26270 */
[----:B------:R-:W0:Y:S03]  /*0c70*/  @!P5 LDC.64 R14, c[0x0][0x380] ;  /* 0x0000e000ff0edb82 */ /* 0x000e260000000a00 */
[----:B------:R-:W-:-:S04]  /*0c80*/  ISETP.LT.OR P1, PT, R26, RZ, P1 ;  /* 0x000000ff1a00720c */ /* 0x000fc80000f21670 */
[----:B------:R-:W-:Y:S02]  /*0c90*/  PLOP3.LUT P3, PT, P1, P0, PT, 0xf8, 0x8f ;  /* 0x00000000008f781c */ /* 0x000fe40000f61f70 */
[C---:B------:R-:W-:Y:S01]  /*0ca0*/  ISETP.GE.AND P1, PT, R10.reuse, UR8, PT ;  /* 0x000000080a007c0c */ /* 0x040fe2000bf26270 */
[----:B------:R-:W1:Y:S03]  /*0cb0*/  @!P2 LDC.64 R12, c[0x0][0x380] ;  /* 0x0000e000ff0cab82 */ /* 0x000e660000000a00 */
[----:B------:R-:W-:Y:S02]  /*0cc0*/  ISETP.LT.OR P1, PT, R10, RZ, P1 ;  /* 0x000000ff0a00720c */ /* 0x000fe40000f21670 */
[----:B0-----:R-:W-:-:S05]  /*0cd0*/  @!P5 IADD3 R14, P4, P6, R11, R14, R16 ;  /* 0x0000000e0b0ed210 */ /* 0x001fca0007e9e010 */
[----:B------:R-:W0:Y:S01]  /*0ce0*/  @!P3 LDC.64 R16, c[0x0][0x380] ;  /* 0x0000e000ff10bb82 */ /* 0x000e220000000a00 */
[----:B------:R-:W-:Y:S02]  /*0cf0*/  @!P5 IADD3.X R15, PT, PT, R20, R15, RZ, P4, P6 ;  /* 0x0000000f140fd210 */ /* 0x000fe400027ec4ff */
[----:B------:R-:W-:Y:S02]  /*0d00*/  PLOP3.LUT P4, PT, P1, P0, PT, 0xf8, 0x8f ;  /* 0x00000000008f781c */ /* 0x000fe40000f81f70 */
[----:B------:R-:W-:Y:S01]  /*0d10*/  ISETP.GE.AND P1, PT, R24, UR8, PT ;  /* 0x0000000818007c0c */ /* 0x000fe2000bf26270 */
[----:B------:R2:W3:Y:S01]  /*0d20*/  @!P5 LDG.E.U8 R22, desc[UR6][R14.64] ;  /* 0x000000060e16d981 */ /* 0x0004e2000c1e1100 */
[----:B-1----:R-:W-:Y:S01]  /*0d30*/  @!P2 IADD3 R28, P5, P6, R11, R12, R28 ;  /* 0x0000000c0b1ca210 */ /* 0x002fe20007ebe01c */
[----:B------:R-:W-:Y:S01]  /*0d40*/  VIADD R25, R10, 0x2 ;  /* 0x000000020a197836 */ /* 0x000fe20000000000 */
[----:B------:R-:W-:Y:S01]  /*0d50*/  ISETP.LT.OR P1, PT, R24, RZ, P1 ;  /* 0x000000ff1800720c */ /* 0x000fe20000f21670 */
[----:B------:R-:W-:Y:S01]  /*0d60*/  IMAD.MOV.U32 R21, RZ, RZ, RZ ;  /* 0x000000ffff157224 */ /* 0x000fe200078e00ff */
[----:B------:R-:W-:-:S02]  /*0d70*/  @!P2 IADD3.X R29, PT, PT, R20, R13, RZ, P5, P6 ;  /* 0x0000000d141da210 */ /* 0x000fc40002fec4ff */
[----:B------:R-:W-:Y:S02]  /*0d80*/  PLOP3.LUT P1, PT, P1, P0, PT, 0xf8, 0x8f ;  /* 0x00000000008f781c */ /* 0x000fe40000f21f70 */
[C---:B------:R-:W-:Y:S01]  /*0d90*/  ISETP.GE.AND P5, PT, R25.reuse, UR8, PT ;  /* 0x0000000819007c0c */ /* 0x040fe2000bfa6270 */
[----:B--2---:R-:W1:Y:S01]  /*0da0*/  @!P4 LDC.64 R14, c[0x0][0x380] ;  /* 0x0000e000ff0ecb82 */ /* 0x004e620000000a00 */
[----:B------:R2:W3:Y:S02]  /*0db0*/  @!P2 LDG.E.U8 R21, desc[UR6][R28.64] ;  /* 0x000000061c15a981 */ /* 0x0004e4000c1e1100 */
[----:B------:R-:W-:-:S04]  /*0dc0*/  ISETP.LT.OR P5, PT, R25, RZ, P5 ;  /* 0x000000ff1900720c */ /* 0x000fc80002fa1670 */
[----:B------:R-:W-:-:S03]  /*0dd0*/  PLOP3.LUT P2, PT, P5, P0, PT, 0xf8, 0x8f ;  /* 0x00000000008f781c */ /* 0x000fc60002f41f70 */
[----:B------:R-:W4:Y:S01]  /*0de0*/  @!P1 LDC.64 R12, c[0x0][0x380] ;  /* 0x0000e000ff0c9b82 */ /* 0x000f220000000a00 */
[----:B0-----:R-:W-:-:S04]  /*0df0*/  @!P3 IADD3 R26, P5, P6, R11, R16, R26 ;  /* 0x000000100b1ab210 */ /* 0x001fc80007ebe01a */
[----:B------:R-:W-:-:S05]  /*0e00*/  @!P3 IADD3.X R27, PT, PT, R20, R17, RZ, P5, P6 ;  /* 0x00000011141bb210 */ /* 0x000fca0002fec4ff */
[----:B------:R-:W0:Y:S01]  /*0e10*/  @!P2 LDC.64 R16, c[0x0][0x380] ;  /* 0x0000e000ff10ab82 */ /* 0x000e220000000a00 */
[----:B------:R5:W3:Y:S01]  /*0e20*/  @!P3 LDG.E.U8 R23, desc[UR6][R26.64] ;  /* 0x000000061a17b981 */ /* 0x000ae2000c1e1100 */
[----:B-1----:R-:W-:Y:S02]  /*0e30*/  @!P4 IADD3 R14, P3, P5, R11, R14, R10 ;  /* 0x0000000e0b0ec210 */ /* 0x002fe40007d7e00a */
[----:B--2---:R-:W-:Y:S02]  /*0e40*/  CS2R R28, SRZ ;  /* 0x00000000001c7805 */ /* 0x004fe4000001ff00 */
[----:B------:R-:W-:Y:S01]  /*0e50*/  @!P4 IADD3.X R15, PT, PT, R20, R15, RZ, P3, P5 ;  /* 0x0000000f140fc210 */ /* 0x000fe20001fea4ff */
[----:B-----5:R-:W-:-:S04]  /*0e60*/  VIADD R26, R10, 0x4 ;  /* 0x000000040a1a7836 */ /* 0x020fc80000000000 */
[----:B------:R0:W2:Y:S01]  /*0e70*/  @!P4 LDG.E.U8 R28, desc[UR6][R14.64] ;  /* 0x000000060e1cc981 */ /* 0x0000a2000c1e1100 */
[----:B----4-:R-:W-:Y:S01]  /*0e80*/  @!P1 IADD3 R12, P6, P5, R11, R12, R24 ;  /* 0x0000000c0b0c9210 */ /* 0x010fe20007dde018 */
[----:B------:R-:W-:Y:S01]  /*0e90*/  VIADD R24, R10, 0x3 ;  /* 0x000000030a187836 */ /* 0x000fe20000000000 */
[----:B------:R-:W-:-:S04]  /*0ea0*/  ISETP.GE.AND P4, PT, R26, UR8, PT ;  /* 0x000000081a007c0c */ /* 0x000fc8000bf86270 */
[----:B------:R-:W-:Y:S02]  /*0eb0*/  ISETP.GE.AND P3, PT, R24, UR8, PT ;  /* 0x0000000818007c0c */ /* 0x000fe4000bf66270 */
[----:B------:R-:W-:Y:S02]  /*0ec0*/  ISETP.LT.OR P4, PT, R26, RZ, P4 ;  /* 0x000000ff1a00720c */ /* 0x000fe40002781670 */
[----:B------:R-:W-:Y:S02]  /*0ed0*/  ISETP.LT.OR P3, PT, R24, RZ, P3 ;  /* 0x000000ff1800720c */ /* 0x000fe40001f61670 */
[----:B------:R-:W-:Y:S02]  /*0ee0*/  @!P1 IADD3.X R13, PT, PT, R20, R13, RZ, P6, P5 ;  /* 0x0000000d140d9210 */ /* 0x000fe400037ea4ff */
[----:B------:R-:W-:Y:S02]  /*0ef0*/  PLOP3.LUT P4, PT, P4, P0, PT, 0xf8, 0x8f ;  /* 0x00000000008f781c */ /* 0x000fe40002781f70 */
[----:B------:R-:W-:-:S02]  /*0f00*/  PLOP3.LUT P3, PT, P3, P0, PT, 0xf8, 0x8f ;  /* 0x00000000008f781c */ /* 0x000fc40001f61f70 */
[----:B0-----:R-:W-:Y:S01]  /*0f10*/  @!P2 IADD3 R14, P5, P6, R11, R16, R25 ;  /* 0x000000100b0ea210 */ /* 0x001fe20007ebe019 */
[----:B------:R-:W-:-:S03]  /*0f20*/  IMAD.MOV.U32 R16, RZ, RZ, RZ ;  /* 0x000000ffff107224 */ /* 0x000fc600078e00ff */
[----:B------:R-:W-:Y:S01]  /*0f30*/  @!P2 IADD3.X R15, PT, PT, R20, R17, RZ, P5, P6 ;  /* 0x00000011140fa210 */ /* 0x000fe20002fec4ff */
[----:B------:R-:W-:Y:S02]  /*0f40*/  IMAD.MOV.U32 R17, RZ, RZ, RZ ;  /* 0x000000ffff117224 */ /* 0x000fe400078e00ff */
[----:B------:R0:W4:Y:S04]  /*0f50*/  @!P1 LDG.E.U8 R16, desc[UR6][R12.64] ;  /* 0x000000060c109981 */ /* 0x000128000c1e1100 */
[----:B------:R1:W4:Y:S01]  /*0f60*/  @!P2 LDG.E.U8 R17, desc[UR6][R14.64] ;  /* 0x000000060e11a981 */ /* 0x000322000c1e1100 */
[----:B0-----:R-:W0:Y:S08]  /*0f70*/  @!P4 LDC.64 R12, c[0x0][0x380] ;  /* 0x0000e000ff0ccb82 */ /* 0x001e300000000a00 */
[----:B-1----:R-:W1:Y:S01]  /*0f80*/  @!P3 LDC.64 R14, c[0x0][0x380] ;  /* 0x0000e000ff0ebb82 */ /* 0x002e620000000a00 */
[----:B0-----:R-:W-:Y:S01]  /*0f90*/  @!P4 IADD3 R26, P5, P6, R11, R12, R26 ;  /* 0x0000000c0b1ac210 */ /* 0x001fe20007ebe01a */
[----:B------:R-:W-:-:S03]  /*0fa0*/  IMAD.MOV.U32 R12, RZ, RZ, RZ ;  /* 0x000000ffff0c7224 */ /* 0x000fc600078e00ff */
[----:B------:R-:W-:Y:S02]  /*0fb0*/  @!P4 IADD3.X R27, PT, PT, R20, R13, RZ, P5, P6 ;  /* 0x0000000d141bc210 */ /* 0x000fe40002fec4ff */
[----:B-1----:R-:W-:-:S03]  /*0fc0*/  @!P3 IADD3 R24, P1, P2, R11, R14, R24 ;  /* 0x0000000e0b18b210 */ /* 0x002fc60007a3e018 */
[----:B------:R-:W5:Y:S01]  /*0fd0*/  @!P4 LDG.E.U8 R29, desc[UR6][R26.64] ;  /* 0x000000061a1dc981 */ /* 0x000f62000c1e1100 */
[----:B------:R-:W-:-:S05]  /*0fe0*/  @!P3 IADD3.X R25, PT, PT, R20, R15, RZ, P1, P2 ;  /* 0x0000000f1419b210 */ /* 0x000fca0000fe44ff */
[----:B------:R-:W5:Y:S01]  /*0ff0*/  @!P3 LDG.E.U8 R12, desc[UR6][R24.64] ;  /* 0x00000006180cb981 */ /* 0x000f62000c1e1100 */
[----:B------:R-:W-:-:S05]  /*1000*/  VIADD R18, R18, 0x8 ;  /* 0x0000000812127836 */ /* 0x000fca0000000000 */
[----:B------:R-:W-:Y:S01]  /*1010*/  ISETP.NE.AND P1, PT, R18, RZ, PT ;  /* 0x000000ff1200720c */ /* 0x000fe20003f25270 */
[----:B------:R-:W-:Y:S01]  /*1020*/  VIADD R10, R10, 0x8 ;  /* 0x000000080a0a7836 */ /* 0x000fe20000000000 */
[----:B---3--:R-:W-:-:S04]  /*1030*/  IADD3 R21, PT, PT, R21, R22, R3 ;  /* 0x0000001615157210 */ /* 0x008fc80007ffe003 */
[----:B--2---:R-:W-:-:S04]  /*1040*/  IADD3 R21, PT, PT, R28, R23, R21 ;  /* 0x000000171c157210 */ /* 0x004fc80007ffe015 */
[----:B----4-:R-:W-:-:S04]  /*1050*/  IADD3 R16, PT, PT, R17, R16, R21 ;  /* 0x0000001011107210 */ /* 0x010fc80007ffe015 */
[----:B-----5:R-:W-:Y:S01]  /*1060*/  IADD3 R3, PT, PT, R29, R12, R16 ;  /* 0x0000000c1d037210 */ /* 0x020fe20007ffe010 */
[----:B------:R-:W-:Y:S06]  /*1070*/  @P1 BRA `(.L_x_113) ;  /* 0xfffffff800cc1947 */ /* 0x000fec000383ffff */
[----:B------:R-:W-:-:S07]  /*1080*/  IMAD.MOV.U32 R21, RZ, RZ, R5 ;  /* 0x000000ffff157224 */ /* 0x000fce00078e0005 */
.L_x_112:
[----:B------:R-:W-:-:S13]  /*1090*/  ISETP.NE.AND P1, PT, R6, RZ, PT ;  /* 0x000000ff0600720c */ /* 0x000fda0003f25270 */
[----:B------:R-:W-:Y:S05]  /*10a0*/  @!P1 BRA `(.L_x_114) ;  /* 0x0000000400ac9947 */ /* 0x000fea0003800000 */
[----:B------:R-:W0:Y:S01]  /*10b0*/  LDCU UR5, c[0x0][0x3b4] ;  /* 0x00007680ff0577ac */ /* 0x000e220008000800 */
[----:B------:R-:W-:-:S05]  /*10c0*/  VIADD R10, R6, 0xffffffff ;  /* 0xffffffff060a7836 */ /* 0x000fca0000000000 */
[----:B------:R-:W-:Y:S01]  /*10d0*/  ISETP.GE.U32.AND P1, PT, R10, 0x3, PT ;  /* 0x000000030a00780c */ /* 0x000fe20003f26070 */
[----:B0-----:R-:W-:-:S12]  /*10e0*/  ULOP3.LUT UP0, UR8, UR5, 0x3, URZ, 0xc0, !UPT ;  /* 0x0000000305087892 */ /* 0x001fd8000f80c0ff */
[----:B------:R-:W-:Y:S05]  /*10f0*/  @!P1 BRA `(.L_x_115) ;  /* 0x0000000000d09947 */ /* 0x000fea0003800000 */
[----:B------:R-:W0:Y:S01]  /*1100*/  LDCU UR9, c[0x0][0x38c] ;  /* 0x00007180ff0977ac */ /* 0x000e220008000800 */
[----:B------:R-:W-:-:S04]  /*1110*/  IMAD.IADD R17, R4, 0x1, R21 ;  /* 0x0000000104117824 */ /* 0x000fc800078e0215 */
[C---:B------:R-:W-:Y:S02]  /*1120*/  VIADD R27, R17.reuse, 0x1 ;  /* 0x00000001111b7836 */ /* 0x040fe40000000000 */
[C---:B------:R-:W-:Y:S02]  /*1130*/  VIADD R25, R17.reuse, 0x2 ;  /* 0x0000000211197836 */ /* 0x040fe40000000000 */
[C---:B------:R-:W-:Y:S01]  /*1140*/  VIADD R23, R17.reuse, 0x3 ;  /* 0x0000000311177836 */ /* 0x040fe20000000000 */
[----:B0-----:R-:W-:Y:S02]  /*1150*/  ISETP.GE.AND P1, PT, R17, UR9, PT ;  /* 0x0000000911007c0c */ /* 0x001fe4000bf26270 */
        /* <DEDUP_REMOVED lines=10> */
[----:B------:R-:W0:Y:S03]  /*1200*/  @!P1 LDC R16, c[0x0][0x388] ;  /* 0x0000e200ff109b82 */ /* 0x000e260000000800 */
[----:B------:R-:W-:-:S05]  /*1210*/  PLOP3.LUT P4, PT, P4, P0, PT, 0xf8, 0x8f ;  /* 0x00000000008f781c */ /* 0x000fca0002781f70 */
[----:B------:R-:W1:Y:S08]  /*1220*/  @!P1 LDC.64 R14, c[0x0][0x380] ;  /* 0x0000e000ff0e9b82 */ /* 0x000e700000000a00 */
[----:B------:R-:W2:Y:S08]  /*1230*/  @!P2 LDC R22, c[0x0][0x388] ;  /* 0x0000e200ff16ab82 */ /* 0x000eb00000000800 */
[----:B------:R-:W3:Y:S01]  /*1240*/  @!P2 LDC.64 R12, c[0x0][0x380] ;  /* 0x0000e000ff0cab82 */ /* 0x000ee20000000a00 */
[----:B0-----:R-:W-:-:S07]  /*1250*/  @!P1 IMAD R24, R9, R16, RZ ;  /* 0x0000001009189224 */ /* 0x001fce00078e02ff */
[----:B------:R-:W0:Y:S01]  /*1260*/  @!P3 LDC R20, c[0x0][0x388] ;  /* 0x0000e200ff14bb82 */ /* 0x000e220000000800 */
[----:B-1----:R-:W-:Y:S02]  /*1270*/  @!P1 IADD3 R14, P5, P6, R24, R14, R17 ;  /* 0x0000000e180e9210 */ /* 0x002fe40007ebe011 */
[----:B------:R-:W-:-:S04]  /*1280*/  @!P1 SHF.R.S32.HI R24, RZ, 0x1f, R24 ;  /* 0x0000001fff189819 */ /* 0x000fc80000011418 */
[----:B------:R-:W-:Y:S01]  /*1290*/  @!P1 IADD3.X R15, PT, PT, R24, R15, RZ, P5, P6 ;  /* 0x0000000f180f9210 */ /* 0x000fe20002fec4ff */
[----:B------:R-:W1:Y:S01]  /*12a0*/  @!P3 LDC.64 R10, c[0x0][0x380] ;  /* 0x0000e000ff0abb82 */ /* 0x000e620000000a00 */
[----:B--2---:R-:W-:-:S07]  /*12b0*/  @!P2 IMAD R22, R9, R22, RZ ;  /* 0x000000160916a224 */ /* 0x004fce00078e02ff */
[----:B------:R-:W2:Y:S01]  /*12c0*/  @!P4 LDC R18, c[0x0][0x388] ;  /* 0x0000e200ff12cb82 */ /* 0x000ea20000000800 */
[----:B---3--:R-:W-:Y:S02]  /*12d0*/  @!P2 IADD3 R12, P5, P6, R22, R12, R27 ;  /* 0x0000000c160ca210 */ /* 0x008fe40007ebe01b */
[----:B------:R-:W-:-:S04]  /*12e0*/  @!P2 SHF.R.S32.HI R22, RZ, 0x1f, R22 ;  /* 0x0000001fff16a819 */ /* 0x000fc80000011416 */
[----:B------:R-:W-:Y:S01]  /*12f0*/  @!P2 IADD3.X R13, PT, PT, R22, R13, RZ, P5, P6 ;  /* 0x0000000d160da210 */ /* 0x000fe20002fec4ff */
[----:B------:R-:W3:Y:S01]  /*1300*/  @!P4 LDC.64 R16, c[0x0][0x380] ;  /* 0x0000e000ff10cb82 */ /* 0x000ee20000000a00 */
[----:B0-----:R-:W-:Y:S02]  /*1310*/  @!P3 IMAD R24, R9, R20, RZ ;  /* 0x000000140918b224 */ /* 0x001fe400078e02ff */
[----:B------:R-:W-:-:S03]  /*1320*/  IMAD.MOV.U32 R20, RZ, RZ, RZ ;  /* 0x000000ffff147224 */ /* 0x000fc600078e00ff */
[----:B-1----:R-:W-:-:S03]  /*1330*/  @!P3 IADD3 R10, P5, P6, R24, R10, R25 ;  /* 0x0000000a180ab210 */ /* 0x002fc60007ebe019 */
[----:B------:R-:W4:Y:S01]  /*1340*/  @!P1 LDG.E.U8 R20, desc[UR6][R14.64] ;  /* 0x000000060e149981 */ /* 0x000f22000c1e1100 */
[----:B------:R-:W-:Y:S01]  /*1350*/  @!P3 SHF.R.S32.HI R24, RZ, 0x1f, R24 ;  /* 0x0000001fff18b819 */ /* 0x000fe20000011418 */
[----:B--2---:R-:W-:-:S03]  /*1360*/  @!P4 IMAD R22, R9, R18, RZ ;  /* 0x000000120916c224 */ /* 0x004fc600078e02ff */
[----:B------:R-:W-:Y:S01]  /*1370*/  @!P3 IADD3.X R11, PT, PT, R24, R11, RZ, P5, P6 ;  /* 0x0000000b180bb210 */ /* 0x000fe20002fec4ff */
[----:B------:R-:W-:Y:S01]  /*1380*/  IMAD.MOV.U32 R18, RZ, RZ, RZ ;  /* 0x000000ffff127224 */ /* 0x000fe200078e00ff */
[----:B---3--:R-:W-:-:S05]  /*1390*/  @!P4 IADD3 R16, P1, P5, R22, R16, R23 ;  /* 0x000000101610c210 */ /* 0x008fca0007d3e017 */
[----:B------:R-:W2:Y:S01]  /*13a0*/  @!P2 LDG.E.U8 R18, desc[UR6][R12.64] ;  /* 0x000000060c12a981 */ /* 0x000ea2000c1e1100 */
[----:B------:R-:W-:-:S04]  /*13b0*/  @!P4 SHF.R.S32.HI R22, RZ, 0x1f, R22 ;  /* 0x0000001fff16c819 */ /* 0x000fc80000011416 */
[----:B------:R-:W-:Y:S02]  /*13c0*/  @!P4 IADD3.X R17, PT, PT, R22, R17, RZ, P1, P5 ;  /* 0x000000111611c210 */ /* 0x000fe40000fea4ff */
[----:B------:R-:W-:-:S06]  /*13d0*/  CS2R R22, SRZ ;  /* 0x0000000000167805 */ /* 0x000fcc000001ff00 */
[----:B------:R-:W2:Y:S04]  /*13e0*/  @!P3 LDG.E.U8 R23, desc[UR6][R10.64] ;  /* 0x000000060a17b981 */ /* 0x000ea8000c1e1100 */
[----:B------:R-:W3:Y:S01]  /*13f0*/  @!P4 LDG.E.U8 R22, desc[UR6][R16.64] ;  /* 0x000000061016c981 */ /* 0x000ee2000c1e1100 */
[----:B------:R-:W-:Y:S02]  /*1400*/  VIADD R21, R21, 0x4 ;  /* 0x0000000415157836 */ /* 0x000fe40000000000 */
[----:B----4-:R-:W-:-:S05]  /*1410*/  IMAD.IADD R20, R3, 0x1, R20 ;  /* 0x0000000103147824 */ /* 0x010fca00078e0214 */
[----:B--2---:R-:W-:-:S05]  /*1420*/  IADD3 R23, PT, PT, R23, R18, R20 ;  /* 0x0000001217177210 */ /* 0x004fca0007ffe014 */
[----:B---3--:R-:W-:-:S07]  /*1430*/  IMAD.IADD R3, R23, 0x1, R22 ;  /* 0x0000000117037824 */ /* 0x008fce00078e0216 */
.L_x_115:
[----:B------:R-:W-:Y:S05]  /*1440*/  BRA.U !UP0, `(.L_x_114) ;  /* 0x0000000108c47547 */ /* 0x000fea000b800000 */
[----:B------:R-:W-:Y:S02]  /*1450*/  UISETP.NE.AND UP0, UPT, UR8, 0x1, UPT ;  /* 0x000000010800788c */ /* 0x000fe4000bf05270 */
[----:B------:R-:W-:-:S04]  /*1460*/  ULOP3.LUT UR5, UR5, 0x1, URZ, 0xc0, !UPT ;  /* 0x0000000105057892 */ /* 0x000fc8000f8ec0ff */
[----:B------:R-:W-:-:S03]  /*1470*/  UISETP.NE.U32.AND UP1, UPT, UR5, 0x1, UPT ;  /* 0x000000010500788c */ /* 0x000fc6000bf25070 */
[----:B------:R-:W-:Y:S08]  /*1480*/  BRA.U !UP0, `(.L_x_116) ;  /* 0x00000001086c7547 */ /* 0x000ff0000b800000 */
[----:B------:R-:W0:Y:S01]  /*1490*/  LDCU UR5, c[0x0][0x38c] ;  /* 0x00007180ff0577ac */ /* 0x000e220008000800 */
[----:B------:R-:W-:-:S04]  /*14a0*/  IMAD.IADD R17, R4, 0x1, R21 ;  /* 0x0000000104117824 */ /* 0x000fc800078e0215 */
[C---:B------:R-:W-:Y:S01]  /*14b0*/  VIADD R15, R17.reuse, 0x1 ;  /* 0x00000001110f7836 */ /* 0x040fe20000000000 */
[----:B0-----:R-:W-:-:S04]  /*14c0*/  ISETP.GE.AND P1, PT, R17, UR5, PT ;  /* 0x0000000511007c0c */ /* 0x001fc8000bf26270 */
[----:B------:R-:W-:Y:S02]  /*14d0*/  ISETP.GE.AND P2, PT, R15, UR5, PT ;  /* 0x000000050f007c0c */ /* 0x000fe4000bf46270 */
[----:B------:R-:W-:Y:S02]  /*14e0*/  ISETP.LT.OR P1, PT, R17, RZ, P1 ;  /* 0x000000ff1100720c */ /* 0x000fe40000f21670 */
[----:B------:R-:W-:Y:S02]  /*14f0*/  ISETP.LT.OR P2, PT, R15, RZ, P2 ;  /* 0x000000ff0f00720c */ /* 0x000fe40001741670 */
[----:B------:R-:W-:Y:S02]  /*1500*/  PLOP3.LUT P1, PT, P1, P0, PT, 0xf8, 0x8f ;  /* 0x00000000008f781c */ /* 0x000fe40000f21f70 */
[----:B------:R-:W-:-:S11]  /*1510*/  PLOP3.LUT P2, PT, P2, P0, PT, 0xf8, 0x8f ;  /* 0x00000000008f781c */ /* 0x000fd60001741f70 */
[----:B------:R-:W0:Y:S08]  /*1520*/  @!P1 LDC R14, c[0x0][0x388] ;  /* 0x0000e200ff0e9b82 */ /* 0x000e300000000800 */
[----:B------:R-:W1:Y:S08]  /*1530*/  @!P2 LDC R16, c[0x0][0x388] ;  /* 0x0000e200ff10ab82 */ /* 0x000e700000000800 */
[----:B------:R-:W2:Y:S08]  /*1540*/  @!P1 LDC.64 R10, c[0x0][0x380] ;  /* 0x0000e000ff0a9b82 */ /* 0x000eb00000000a00 */
[----:B------:R-:W3:Y:S01]  /*1550*/  @!P2 LDC.64 R12, c[0x0][0x380] ;  /* 0x0000e000ff0cab82 */ /* 0x000ee20000000a00 */
[----:B0-----:R-:W-:-:S02]  /*1560*/  @!P1 IMAD R14, R9, R14, RZ ;  /* 0x0000000e090e9224 */ /* 0x001fc400078e02ff */
[----:B-1----:R-:W-:-:S03]  /*1570*/  @!P2 IMAD R16, R9, R16, RZ ;  /* 0x000000100910a224 */ /* 0x002fc600078e02ff */
[----:B--2---:R-:W-:Y:S02]  /*1580*/  @!P1 IADD3 R10, P3, P4, R14, R10, R17 ;  /* 0x0000000a0e0a9210 */ /* 0x004fe40007c7e011 */
[----:B------:R-:W-:-:S04]  /*1590*/  @!P1 SHF.R.S32.HI R14, RZ, 0x1f, R14 ;  /* 0x0000001fff0e9819 */ /* 0x000fc8000001140e */
[----:B------:R-:W-:Y:S02]  /*15a0*/  @!P1 IADD3.X R11, PT, PT, R14, R11, RZ, P3, P4 ;  /* 0x0000000b0e0b9210 */ /* 0x000fe40001fe84ff */
[----:B---3--:R-:W-:Y:S02]  /*15b0*/  @!P2 IADD3 R12, P5, P6, R16, R12, R15 ;  /* 0x0000000c100ca210 */ /* 0x008fe40007ebe00f */
[----:B------:R-:W-:Y:S02]  /*15c0*/  CS2R R14, SRZ ;  /* 0x00000000000e7805 */ /* 0x000fe4000001ff00 */
[----:B------:R-:W-:-:S04]  /*15d0*/  @!P2 SHF.R.S32.HI R16, RZ, 0x1f, R16 ;  /* 0x0000001fff10a819 */ /* 0x000fc80000011410 */
[----:B------:R-:W-:Y:S01]  /*15e0*/  @!P2 IADD3.X R13, PT, PT, R16, R13, RZ, P5, P6 ;  /* 0x0000000d100da210 */ /* 0x000fe20002fec4ff */
[----:B------:R-:W2:Y:S04]  /*15f0*/  @!P1 LDG.E.U8 R14, desc[UR6][R10.64] ;  /* 0x000000060a0e9981 */ /* 0x000ea8000c1e1100 */
[----:B------:R-:W3:Y:S01]  /*1600*/  @!P2 LDG.E.U8 R15, desc[UR6][R12.64] ;  /* 0x000000060c0fa981 */ /* 0x000ee2000c1e1100 */
[----:B------:R-:W-:Y:S02]  /*1610*/  VIADD R21, R21, 0x2 ;  /* 0x0000000215157836 */ /* 0x000fe40000000000 */
[----:B--2---:R-:W-:-:S04]  /*1620*/  IMAD.IADD R14, R3, 0x1, R14 ;  /* 0x00000001030e7824 */ /* 0x004fc800078e020e */
[----:B---3--:R-:W-:-:S07]  /*1630*/  IMAD.IADD R3, R14, 0x1, R15 ;  /* 0x000000010e037824 */ /* 0x008fce00078e020f */
.L_x_116:
[----:B------:R-:W-:Y:S05]  /*1640*/  BRA.U UP1, `(.L_x_114) ;  /* 0x0000000101447547 */ /* 0x000fea000b800000 */
[----:B------:R-:W0:Y:S01]  /*1650*/  LDCU UR5, c[0x0][0x38c] ;  /* 0x00007180ff0577ac */ /* 0x000e220008000800 */
[----:B------:R-:W-:Y:S01]  /*1660*/  IMAD.IADD R11, R4, 0x1, R21 ;  /* 0x00000001040b7824 */ /* 0x000fe200078e0215 */
[----:B------:R-:W-:Y:S01]  /*1670*/  BSSY.RECONVERGENT B0, `(.L_x_117) ;  /* 0x000000d000007945 */ /* 0x000fe20003800200 */
[----:B------:R-:W-:-:S03]  /*1680*/  IMAD.MOV.U32 R10, RZ, RZ, RZ ;  /* 0x000000ffff0a7224 */ /* 0x000fc600078e00ff */
[----:B0-----:R-:W-:-:S04]  /*1690*/  ISETP.GE.AND P1, PT, R11, UR5, PT ;  /* 0x000000050b007c0c */ /* 0x001fc8000bf26270 */
[----:B------:R-:W-:-:S04]  /*16a0*/  ISETP.LT.OR P1, PT, R11, RZ, P1 ;  /* 0x000000ff0b00720c */ /* 0x000fc80000f21670 */
[----:B------:R-:W-:-:S13]  /*16b0*/  PLOP3.LUT P1, PT, P1, P0, PT, 0xf8, 0x8f ;  /* 0x00000000008f781c */ /* 0x000fda0000f21f70 */
[----:B------:R-:W-:Y:S05]  /*16c0*/  @P1 BRA `(.L_x_118) ;  /* 0x00000000001c1947 */ /* 0x000fea0003800000 */
[----:B------:R-:W0:Y:S01]  /*16d0*/  LDCU UR5, c[0x0][0x388] ;  /* 0x00007100ff0577ac */ /* 0x000e220008000800 */
[----:B------:R-:W1:Y:S01]  /*16e0*/  LDCU.64 UR8, c[0x0][0x380] ;  /* 0x00007000ff0877ac */ /* 0x000e620008000a00 */
[----:B0-----:R-:W-:-:S05]  /*16f0*/  IMAD R12, R9, UR5, RZ ;  /* 0x00000005090c7c24 */ /* 0x001fca000f8e02ff */
[----:B-1----:R-:W-:Y:S02]  /*1700*/  IADD3 R10, P0, P1, R12, UR8, R11 ;  /* 0x000000080c0a7c10 */ /* 0x002fe4000f91e00b */
[----:B------:R-:W-:-:S04]  /*1710*/  SHF.R.S32.HI R12, RZ, 0x1f, R12 ;  /* 0x0000001fff0c7819 */ /* 0x000fc8000001140c */
[----:B------:R-:W-:-:S05]  /*1720*/  IADD3.X R11, PT, PT, R12, UR9, RZ, P0, P1 ;  /* 0x000000090c0b7c10 */ /* 0x000fca00087e24ff */
[----:B------:R0:W5:Y:S02]  /*1730*/  LDG.E.U8 R10, desc[UR6][R10.64] ;  /* 0x000000060a0a7981 */ /* 0x000164000c1e1100 */
.L_x_118:
[----:B------:R-:W-:Y:S05]  /*1740*/  BSYNC.RECONVERGENT B0 ;  /* 0x0000000000007941 */ /* 0x000fea0003800200 */
.L_x_117:
[----:B-----5:R-:W-:-:S07]  /*1750*/  IMAD.IADD R3, R3, 0x1, R10 ;  /* 0x0000000103037824 */ /* 0x020fce00078e020a */
.L_x_114:
[----:B------:R-:W1:Y:S01]  /*1760*/  LDCU UR5, c[0x0][0x3b8] ;  /* 0x00007700ff0577ac */ /* 0x000e620008000800 */
[----:B------:R-:W-:-:S04]  /*1770*/  UIADD3 UR4, UPT, UPT, UR4, 0x1, URZ ;  /* 0x0000000104047890 */ /* 0x000fc8000fffe0ff */
[----:B-1----:R-:W-:-:S09]  /*1780*/  UISETP.NE.AND UP0, UPT, UR4, UR5, UPT ;  /* 0x000000050400728c */ /* 0x002fd2000bf05270 */
[----:B------:R-:W-:Y:S05]  /*1790*/  BRA.U !UP0, `(.L_x_110) ;  /* 0x0000002908b07547 */ /* 0x000fea000b800000 */
[----:B------:R-:W-:Y:S05]  /*17a0*/  BRA `(.L_x_119) ;  /* 0xfffffff000c47947 */ /* 0x000fea000383ffff */
.L_x_105:
[----:B------:R-:W-:-:S05]  /*17b0*/  IMAD.MOV.U32 R5, RZ, RZ, -0x3 ;  /* 0xfffffffdff057424 */ /* 0x000fca00078e00ff */
[----:B------:R-:W-:-:S05]  /*17c0*/  VIADDMNMX.U32 R5, R6, R5, 0x2, PT ;  /* 0x0000000206057446 */ /* 0x000fca0003800005 */
[----:B------:R-:W-:Y:S02]  /*17d0*/  IMAD.SHL.U32 R8, R5, 0x4, RZ ;  /* 0x0000000405087824 */ /* 0x000fe400078e00ff */
[----:B------:R-:W-:Y:S02]  /*17e0*/  VIADD R5, R14, 0xffffffff ;  /* 0xffffffff0e057836 */ /* 0x000fe40000000000 */
[----:B------:R-:W0:Y:S02]  /*17f0*/  LDC R6, c[0x2][R8+0xc] ;  /* 0x0080030008067b82 */ /* 0x000e240000000800 */
[----:B0-----:R-:W-:-:S04]  /*1800*/  SHF.R.S32.HI R7, RZ, 0x1f, R6 ;  /* 0x0000001fff077819 */ /* 0x001fc80000011406 */
.L_x_154:
[----:B------:R-:W-:Y:S05]  /*1810*/  BRX R6 -0x1820                                                                                                 (*"BRANCH_TARGETS .L_x_155,.L_x_156,.L_x_110"*) ;  /* 0xffffffe406f87949 */ /* 0x000fea000383ffff */
.L_x_156:
[C---:B------:R-:W-:Y:S01]  /*1820*/  LOP3.LUT R16, R14.reuse, 0x7, RZ, 0xc0, !PT ;  /* 0x000000070e107812 */ /* 0x040fe200078ec0ff */
[----:B------:R-:W-:Y:S01]  /*1830*/  UMOV UR4, URZ ;  /* 0x000000ff00047c82 */ /* 0x000fe20008000000 */
[C---:B------:R-:W-:Y:S02]  /*1840*/  LOP3.LUT R17, R14.reuse, 0x3, RZ, 0xc0, !PT ;  /* 0x000000030e117812 */ /* 0x040fe400078ec0ff */
[----:B------:R-:W-:Y:S01]  /*1850*/  LOP3.LUT R14, R14, 0x7ffffff8, RZ, 0xc0, !PT ;  /* 0x7ffffff80e0e7812 */ /* 0x000fe200078ec0ff */
[----:B------:R-:W-:-:S05]  /*1860*/  VIADD R3, R16, 0xffffffff ;  /* 0xffffffff10037836 */ /* 0x000fca0000000000 */
[----:B------:R-:W-:Y:S01]  /*1870*/  ISETP.GE.U32.AND P0, PT, R3, 0x3, PT ;  /* 0x000000030300780c */ /* 0x000fe20003f06070 */
[----:B------:R-:W-:-:S12]  /*1880*/  IMAD.MOV.U32 R3, RZ, RZ, RZ ;  /* 0x000000ffff037224 */ /* 0x000fd800078e00ff */
.L_x_125:
[----:B------:R-:W0:Y:S01]  /*1890*/  LDC R7, c[0x0][0x390] ;  /* 0x0000e400ff077b82 */ /* 0x000e220000000800 */
[----:B------:R-:W-:Y:S01]  /*18a0*/  VIADD R15, R2, UR4 ;  /* 0x00000004020f7c36 */ /* 0x000fe20008000000 */
[----:B------:R-:W1:Y:S01]  /*18b0*/  LDCU UR5, c[0x0][0x3b8] ;  /* 0x00007700ff0577ac */ /* 0x000e620008000800 */
[----:B------:R-:W-:Y:S01]  /*18c0*/  ISETP.GE.U32.AND P2, PT, R5, 0x7, PT ;  /* 0x000000070500780c */ /* 0x000fe20003f46070 */
[----:B------:R-:W-:Y:S02]  /*18d0*/  IMAD.MOV.U32 R21, RZ, RZ, RZ ;  /* 0x000000ffff157224 */ /* 0x000fe400078e00ff */
[----:B------:R-:W-:Y:S01]  /*18e0*/  SHF.R.S32.HI R6, RZ, 0x1f, R15 ;  /* 0x0000001fff067819 */ /* 0x000fe2000001140f */
[----:B------:R-:W-:-:S03]  /*18f0*/  UIADD3 UR4, UPT, UPT, UR4, 0x1, URZ ;  /* 0x0000000104047890 */ /* 0x000fc6000fffe0ff */
[----:B------:R-:W-:-:S04]  /*1900*/  LOP3.LUT R15, R6, R15, RZ, 0x3c, !PT ;  /* 0x0000000f060f7212 */ /* 0x000fc800078e3cff */
[----:B------:R-:W-:Y:S01]  /*1910*/  LOP3.LUT R6, RZ, R15, RZ, 0x33, !PT ;  /* 0x0000000fff067212 */ /* 0x000fe200078e33ff */
[----:B-1----:R-:W-:Y:S01]  /*1920*/  UISETP.NE.AND UP0, UPT, UR4, UR5, UPT ;  /* 0x000000050400728c */ /* 0x002fe2000bf05270 */
[----:B0-----:R-:W-:-:S13]  /*1930*/  ISETP.GE.AND P1, PT, R15, R7, PT ;  /* 0x000000070f00720c */ /* 0x001fda0003f26270 */
[----:B------:R-:W-:Y:S01]  /*1940*/  @P1 IMAD R15, R7, 0x2, R6 ;  /* 0x00000002070f1824 */ /* 0x000fe200078e0206 */
[----:B------:R-:W-:Y:S06]  /*1950*/  @!P2 BRA `(.L_x_120) ;  /* 0x000000040078a947 */ /* 0x000fec0003800000 */
[----:B------:R-:W0:Y:S01]  /*1960*/  LDCU UR5, c[0x0][0x388] ;  /* 0x00007100ff0577ac */ /* 0x000e220008000800 */
[----:B------:R-:W1:Y:S01]  /*1970*/  LDC R24, c[0x0][0x38c] ;  /* 0x0000e300ff187b82 */ /* 0x000e620000000800 */
[----:B------:R-:W2:Y:S01]  /*1980*/  LDCU.64 UR8, c[0x0][0x380] ;  /* 0x00007000ff0877ac */ /* 0x000ea20008000a00 */
[----:B0-----:R-:W-:Y:S01]  /*1990*/  IMAD R25, R15, UR5, RZ ;  /* 0x000000050f197c24 */ /* 0x001fe2000f8e02ff */
[----:B------:R-:W-:-:S04]  /*19a0*/  UMOV UR5, URZ ;  /* 0x000000ff00057c82 */ /* 0x000fc80008000000 */
[----:B--2---:R-:W-:-:S07]  /*19b0*/  SHF.R.S32.HI R18, RZ, 0x1f, R25 ;  /* 0x0000001fff127819 */ /* 0x004fce0000011419 */
.L_x_121:
[----:B------:R-:W-:-:S04]  /*19c0*/  VIADD R7, R4, UR5 ;  /* 0x0000000504077c36 */ /* 0x000fc80008000000 */
[C---:B------:R-:W-:Y:S01]  /*19d0*/  VIADD R20, R7.reuse, 0x1 ;  /* 0x0000000107147836 */ /* 0x040fe20000000000 */
[----:B------:R-:W-:Y:S01]  /*19e0*/  SHF.R.S32.HI R12, RZ, 0x1f, R7 ;  /* 0x0000001fff0c7819 */ /* 0x000fe20000011407 */
[C---:B------:R-:W-:Y:S02]  /*19f0*/  VIADD R6, R7.reuse, 0x2 ;  /* 0x0000000207067836 */ /* 0x040fe40000000000 */
[C---:B------:R-:W-:Y:S01]  /*1a00*/  VIADD R10, R7.reuse, 0x4 ;  /* 0x00000004070a7836 */ /* 0x040fe20000000000 */
[----:B------:R-:W-:Y:S01]  /*1a10*/  SHF.R.S32.HI R9, RZ, 0x1f, R20 ;  /* 0x0000001fff097819 */ /* 0x000fe20000011414 */
[C---:B------:R-:W-:Y:S01]  /*1a20*/  VIADD R8, R7.reuse, 0x3 ;  /* 0x0000000307087836 */ /* 0x040fe20000000000 */
[----:B------:R-:W-:Y:S01]  /*1a30*/  SHF.R.S32.HI R11, RZ, 0x1f, R6 ;  /* 0x0000001fff0b7819 */ /* 0x000fe20000011406 */
[----:B------:R-:W-:Y:S01]  /*1a40*/  VIADD R28, R7, 0x5 ;  /* 0x00000005071c7836 */ /* 0x000fe20000000000 */
[----:B------:R-:W-:Y:S01]  /*1a50*/  LOP3.LUT R20, R9, R20, RZ, 0x3c, !PT ;  /* 0x0000001409147212 */ /* 0x000fe200078e3cff */
[----:B------:R-:W-:Y:S01]  /*1a60*/  VIADD R23, R7, 0x6 ;  /* 0x0000000607177836 */ /* 0x000fe20000000000 */
[----:B------:R-:W-:-:S02]  /*1a70*/  LOP3.LUT R6, R11, R6, RZ, 0x3c, !PT ;  /* 0x000000060b067212 */ /* 0x000fc400078e3cff */
[----:B------:R-:W-:Y:S02]  /*1a80*/  SHF.R.S32.HI R11, RZ, 0x1f, R10 ;  /* 0x0000001fff0b7819 */ /* 0x000fe4000001140a */
[----:B------:R-:W-:Y:S02]  /*1a90*/  LOP3.LUT R12, R12, R7, RZ, 0x3c, !PT ;  /* 0x000000070c0c7212 */ /* 0x000fe400078e3cff */
[----:B------:R-:W-:Y:S02]  /*1aa0*/  SHF.R.S32.HI R9, RZ, 0x1f, R8 ;  /* 0x0000001fff097819 */ /* 0x000fe40000011408 */
[----:B-1----:R-:W-:Y:S02]  /*1ab0*/  ISETP.GE.AND P4, PT, R20, R24, PT ;  /* 0x000000181400720c */ /* 0x002fe40003f86270 */
[----:B------:R-:W-:Y:S01]  /*1ac0*/  LOP3.LUT R10, R11, R10, RZ, 0x3c, !PT ;  /* 0x0000000a0b0a7212 */ /* 0x000fe200078e3cff */
[----:B------:R-:W-:Y:S01]  /*1ad0*/  VIADD R11, R7, 0x7 ;  /* 0x00000007070b7836 */ /* 0x000fe20000000000 */
[----:B------:R-:W-:-:S02]  /*1ae0*/  ISETP.GE.AND P3, PT, R12, R24, PT ;  /* 0x000000180c00720c */ /* 0x000fc40003f66270 */
[----:B------:R-:W-:Y:S02]  /*1af0*/  LOP3.LUT R8, R9, R8, RZ, 0x3c, !PT ;  /* 0x0000000809087212 */ /* 0x000fe400078e3cff */
[----:B------:R-:W-:Y:S02]  /*1b00*/  SHF.R.S32.HI R9, RZ, 0x1f, R28 ;  /* 0x0000001fff097819 */ /* 0x000fe4000001141c */
[-C--:B------:R-:W-:Y:S02]  /*1b10*/  ISETP.GE.AND P2, PT, R10, R24.reuse, PT ;  /* 0x000000180a00720c */ /* 0x080fe40003f46270 */
[----:B------:R-:W-:Y:S02]  /*1b20*/  ISETP.GE.AND P1, PT, R8, R24, PT ;  /* 0x000000180800720c */ /* 0x000fe40003f26270 */
[----:B------:R-:W-:Y:S02]  /*1b30*/  LOP3.LUT R28, R9, R28, RZ, 0x3c, !PT ;  /* 0x0000001c091c7212 */ /* 0x000fe400078e3cff */
[----:B------:R-:W-:-:S02]  /*1b40*/  SHF.R.S32.HI R22, RZ, 0x1f, R23 ;  /* 0x0000001fff167819 */ /* 0x000fc40000011417 */
[----:B------:R-:W-:Y:S02]  /*1b50*/  SHF.R.S32.HI R26, RZ, 0x1f, R11 ;  /* 0x0000001fff1a7819 */ /* 0x000fe4000001140b */
[----:B------:R-:W-:Y:S02]  /*1b60*/  LOP3.LUT R9, RZ, R20, RZ, 0x33, !PT ;  /* 0x00000014ff097212 */ /* 0x000fe400078e33ff */
[----:B------:R-:W-:Y:S02]  /*1b70*/  LOP3.LUT R7, RZ, R12, RZ, 0x33, !PT ;  /* 0x0000000cff077212 */ /* 0x000fe400078e33ff */
[----:B------:R-:W-:Y:S01]  /*1b80*/  ISETP.GE.AND P5, PT, R6, R24, PT ;  /* 0x000000180600720c */ /* 0x000fe20003fa6270 */
[----:B------:R-:W-:Y:S01]  /*1b90*/  @P4 IMAD R20, R24, 0x2, R9 ;  /* 0x0000000218144824 */ /* 0x000fe200078e0209 */
[----:B------:R-:W-:Y:S01]  /*1ba0*/  LOP3.LUT R23, R22, R23, RZ, 0x3c, !PT ;  /* 0x0000001716177212 */ /* 0x000fe200078e3cff */
[----:B------:R-:W-:Y:S01]  /*1bb0*/  @P3 IMAD R12, R24, 0x2, R7 ;  /* 0x00000002180c3824 */ /* 0x000fe200078e0207 */
[----:B------:R-:W-:-:S02]  /*1bc0*/  LOP3.LUT R22, R26, R11, RZ, 0x3c, !PT ;  /* 0x0000000b1a167212 */ /* 0x000fc400078e3cff */
[----:B------:R-:W-:Y:S02]  /*1bd0*/  LOP3.LUT R11, RZ, R10, RZ, 0x33, !PT ;  /* 0x0000000aff0b7212 */ /* 0x000fe400078e33ff */
[----:B------:R-:W-:Y:S02]  /*1be0*/  LOP3.LUT R9, RZ, R8, RZ, 0x33, !PT ;  /* 0x00000008ff097212 */ /* 0x000fe400078e33ff */
[-C--:B------:R-:W-:Y:S01]  /*1bf0*/  ISETP.GE.AND P3, PT, R28, R24.reuse, PT ;  /* 0x000000181c00720c */ /* 0x080fe20003f66270 */
[C---:B------:R-:W-:Y:S01]  /*1c00*/  @P2 IMAD R10, R24.reuse, 0x2, R11 ;  /* 0x00000002180a2824 */ /* 0x040fe200078e020b */
[----:B------:R-:W-:Y:S01]  /*1c10*/  ISETP.GE.AND P4, PT, R23, R24, PT ;  /* 0x000000181700720c */ /* 0x000fe20003f86270 */
[----:B------:R-:W-:Y:S01]  /*1c20*/  @P1 IMAD R8, R24, 0x2, R9 ;  /* 0x0000000218081824 */ /* 0x000fe200078e0209 */
[----:B------:R-:W-:Y:S02]  /*1c30*/  LOP3.LUT R7, RZ, R6, RZ, 0x33, !PT ;  /* 0x00000006ff077212 */ /* 0x000fe400078e33ff */
[----:B------:R-:W-:-:S02]  /*1c40*/  SHF.R.S32.HI R11, RZ, 0x1f, R12 ;  /* 0x0000001fff0b7819 */ /* 0x000fc4000001140c */
[----:B------:R-:W-:Y:S01]  /*1c50*/  IADD3 R12, P1, P2, R25, UR8, R12 ;  /* 0x00000008190c7c10 */ /* 0x000fe2000fa3e00c */
[----:B------:R-:W-:Y:S01]  /*1c60*/  @P5 IMAD R6, R24, 0x2, R7 ;  /* 0x0000000218065824 */ /* 0x000fe200078e0207 */
[----:B------:R-:W-:Y:S02]  /*1c70*/  LOP3.LUT R7, RZ, R28, RZ, 0x33, !PT ;  /* 0x0000001cff077212 */ /* 0x000fe400078e33ff */
[----:B------:R-:W-:Y:S02]  /*1c80*/  IADD3.X R13, PT, PT, R18, UR9, R11, P1, P2 ;  /* 0x00000009120d7c10 */ /* 0x000fe40008fe440b */
[----:B------:R-:W-:Y:S01]  /*1c90*/  ISETP.GE.AND P2, PT, R22, R24, PT ;  /* 0x000000181600720c */ /* 0x000fe20003f46270 */
[----:B------:R-:W-:Y:S01]  /*1ca0*/  @P3 IMAD R28, R24, 0x2, R7 ;  /* 0x00000002181c3824 */ /* 0x000fe200078e0207 */
[----:B------:R-:W-:Y:S01]  /*1cb0*/  SHF.R.S32.HI R21, RZ, 0x1f, R20 ;  /* 0x0000001fff157819 */ /* 0x000fe20000011414 */
[----:B------:R0:W2:Y:S01]  /*1cc0*/  LDG.E.U8 R26, desc[UR6][R12.64] ;  /* 0x000000060c1a7981 */ /* 0x0000a2000c1e1100 */
[----:B------:R-:W-:-:S02]  /*1cd0*/  LOP3.LUT R9, RZ, R23, RZ, 0x33, !PT ;  /* 0x00000017ff097212 */ /* 0x000fc400078e33ff */
[C---:B------:R-:W-:Y:S02]  /*1ce0*/  IADD3 R20, P5, P6, R25.reuse, UR8, R20 ;  /* 0x0000000819147c10 */ /* 0x040fe4000febe014 */
[--C-:B------:R-:W-:Y:S01]  /*1cf0*/  SHF.R.S32.HI R7, RZ, 0x1f, R6.reuse ;  /* 0x0000001fff077819 */ /* 0x100fe20000011406 */
[----:B------:R-:W-:Y:S01]  /*1d00*/  @P4 IMAD R23, R24, 0x2, R9 ;  /* 0x0000000218174824 */ /* 0x000fe200078e0209 */
[----:B------:R-:W-:Y:S02]  /*1d10*/  IADD3.X R21, PT, PT, R18, UR9, R21, P5, P6 ;  /* 0x0000000912157c10 */ /* 0x000fe4000afec415 */
[----:B------:R-:W-:Y:S02]  /*1d20*/  IADD3 R6, P4, P5, R25, UR8, R6 ;  /* 0x0000000819067c10 */ /* 0x000fe4000fd9e006 */
[----:B------:R-:W-:Y:S01]  /*1d30*/  LOP3.LUT R11, RZ, R22, RZ, 0x33, !PT ;  /* 0x00000016ff0b7212 */ /* 0x000fe200078e33ff */
[----:B------:R1:W2:Y:S01]  /*1d40*/  LDG.E.U8 R27, desc[UR6][R20.64] ;  /* 0x00000006141b7981 */ /* 0x0002a2000c1e1100 */
[----:B------:R-:W-:-:S02]  /*1d50*/  SHF.R.S32.HI R9, RZ, 0x1f, R8 ;  /* 0x0000001fff097819 */ /* 0x000fc40000011408 */
[C---:B------:R-:W-:Y:S02]  /*1d60*/  IADD3 R8, P3, P1, R25.reuse, UR8, R8 ;  /* 0x0000000819087c10 */ /* 0x040fe4000f97e008 */
[----:B------:R-:W-:Y:S02]  /*1d70*/  IADD3.X R7, PT, PT, R18, UR9, R7, P4, P5 ;  /* 0x0000000912077c10 */ /* 0x000fe4000a7ea407 */
[--C-:B------:R-:W-:Y:S01]  /*1d80*/  SHF.R.S32.HI R29, RZ, 0x1f, R10.reuse ;  /* 0x0000001fff1d7819 */ /* 0x100fe2000001140a */
[----:B------:R-:W-:Y:S01]  /*1d90*/  @P2 IMAD R22, R24, 0x2, R11 ;  /* 0x0000000218162824 */ /* 0x000fe200078e020b */
[----:B------:R-:W-:Y:S01]  /*1da0*/  IADD3 R10, P4, P5, R25, UR8, R10 ;  /* 0x00000008190a7c10 */ /* 0x000fe2000fd9e00a */
[----:B------:R-:W3:Y:S01]  /*1db0*/  LDG.E.U8 R6, desc[UR6][R6.64] ;  /* 0x0000000606067981 */ /* 0x000ee2000c1e1100 */
[----:B------:R-:W-:Y:S02]  /*1dc0*/  IADD3.X R9, PT, PT, R18, UR9, R9, P3, P1 ;  /* 0x0000000912097c10 */ /* 0x000fe40009fe2409 */
[----:B0-----:R-:W-:-:S02]  /*1dd0*/  SHF.R.S32.HI R13, RZ, 0x1f, R28 ;  /* 0x0000001fff0d7819 */ /* 0x001fc4000001141c */
[C---:B------:R-:W-:Y:S02]  /*1de0*/  IADD3 R12, P1, P2, R25.reuse, UR8, R28 ;  /* 0x00000008190c7c10 */ /* 0x040fe4000fa3e01c */
[----:B------:R-:W-:Y:S01]  /*1df0*/  IADD3.X R11, PT, PT, R18, UR9, R29, P4, P5 ;  /* 0x00000009120b7c10 */ /* 0x000fe2000a7ea41d */
[----:B------:R-:W3:Y:S01]  /*1e00*/  LDG.E.U8 R9, desc[UR6][R8.64] ;  /* 0x0000000608097981 */ /* 0x000ee2000c1e1100 */
[--C-:B-1----:R-:W-:Y:S02]  /*1e10*/  SHF.R.S32.HI R21, RZ, 0x1f, R23.reuse ;  /* 0x0000001fff157819 */ /* 0x102fe40000011417 */
[C---:B------:R-:W-:Y:S01]  /*1e20*/  IADD3 R20, P3, P4, R25.reuse, UR8, R23 ;  /* 0x0000000819147c10 */ /* 0x040fe2000fc7e017 */
[----:B------:R-:W4:Y:S01]  /*1e30*/  LDG.E.U8 R10, desc[UR6][R10.64] ;  /* 0x000000060a0a7981 */ /* 0x000f22000c1e1100 */
[--C-:B------:R-:W-:Y:S02]  /*1e40*/  SHF.R.S32.HI R23, RZ, 0x1f, R22.reuse ;  /* 0x0000001fff177819 */ /* 0x100fe40000011416 */
[----:B------:R-:W-:-:S02]  /*1e50*/  IADD3 R22, P5, P6, R25, UR8, R22 ;  /* 0x0000000819167c10 */ /* 0x000fc4000febe016 */
[C---:B------:R-:W-:Y:S02]  /*1e60*/  IADD3.X R13, PT, PT, R18.reuse, UR9, R13, P1, P2 ;  /* 0x00000009120d7c10 */ /* 0x040fe40008fe440d */
[C---:B------:R-:W-:Y:S02]  /*1e70*/  IADD3.X R21, PT, PT, R18.reuse, UR9, R21, P3, P4 ;  /* 0x0000000912157c10 */ /* 0x040fe40009fe8415 */
[----:B------:R-:W-:Y:S01]  /*1e80*/  IADD3.X R23, PT, PT, R18, UR9, R23, P5, P6 ;  /* 0x0000000912177c10 */ /* 0x000fe2000afec417 */
[----:B------:R-:W4:Y:S04]  /*1e90*/  LDG.E.U8 R12, desc[UR6][R12.64] ;  /* 0x000000060c0c7981 */ /* 0x000f28000c1e1100 */
[----:B------:R-:W5:Y:S04]  /*1ea0*/  LDG.E.U8 R20, desc[UR6][R20.64] ;  /* 0x0000000614147981 */ /* 0x000f68000c1e1100 */
[----:B------:R-:W5:Y:S01]  /*1eb0*/  LDG.E.U8 R22, desc[UR6][R22.64] ;  /* 0x0000000616167981 */ /* 0x000f62000c1e1100 */
        /* <DEDUP_REMOVED lines=8> */
.L_x_120:
[----:B------:R-:W-:-:S13]  /*1f40*/  ISETP.NE.AND P1, PT, R16, RZ, PT ;  /* 0x000000ff1000720c */ /* 0x000fda0003f25270 */
[----:B------:R-:W-:Y:S05]  /*1f50*/  @!P1 BRA `(.L_x_122) ;  /* 0x0000000400809947 */ /* 0x000fea0003800000 */
[----:B------:R-:W-:Y:S01]  /*1f60*/  ISETP.NE.AND P1, PT, R17, RZ, PT ;  /* 0x000000ff1100720c */ /* 0x000fe20003f25270 */
[----:B------:R-:W-:-:S12]  /*1f70*/  @!P0 BRA `(.L_x_123) ;  /* 0x0000000000bc8947 */ /* 0x000fd80003800000 */
[----:B------:R-:W0:Y:S01]  /*1f80*/  LDC.64 R8, c[0x0][0x388] ;  /* 0x0000e200ff087b82 */ /* 0x000e220000000a00 */
[----:B------:R-:W-:-:S04]  /*1f90*/  IMAD.IADD R10, R4, 0x1, R21 ;  /* 0x00000001040a7824 */ /* 0x000fc800078e0215 */
[C---:B------:R-:W-:Y:S01]  /*1fa0*/  VIADD R12, R10.reuse, 0x1 ;  /* 0x000000010a0c7836 */ /* 0x040fe20000000000 */
[----:B------:R-:W-:Y:S01]  /*1fb0*/  SHF.R.S32.HI R11, RZ, 0x1f, R10 ;  /* 0x0000001fff0b7819 */ /* 0x000fe2000001140a */
[C---:B------:R-:W-:Y:S01]  /*1fc0*/  VIADD R18, R10.reuse, 0x2 ;  /* 0x000000020a127836 */ /* 0x040fe20000000000 */
[----:B------:R-:W1:Y:S01]  /*1fd0*/  LDC.64 R6, c[0x0][0x380] ;  /* 0x0000e000ff067b82 */ /* 0x000e620000000a00 */
[----:B------:R-:W-:Y:S01]  /*1fe0*/  VIADD R20, R10, 0x3 ;  /* 0x000000030a147836 */ /* 0x000fe20000000000 */
[----:B------:R-:W-:Y:S02]  /*1ff0*/  SHF.R.S32.HI R13, RZ, 0x1f, R12 ;  /* 0x0000001fff0d7819 */ /* 0x000fe4000001140c */
[----:B------:R-:W-:Y:S02]  /*2000*/  SHF.R.S32.HI R23, RZ, 0x1f, R18 ;  /* 0x0000001fff177819 */ /* 0x000fe40000011412 */
[----:B------:R-:W-:Y:S02]  /*2010*/  SHF.R.S32.HI R25, RZ, 0x1f, R20 ;  /* 0x0000001fff197819 */ /* 0x000fe40000011414 */
[----:B------:R-:W-:-:S02]  /*2020*/  LOP3.LUT R10, R11, R10, RZ, 0x3c, !PT ;  /* 0x0000000a0b0a7212 */ /* 0x000fc400078e3cff */
[----:B------:R-:W-:Y:S02]  /*2030*/  LOP3.LUT R11, R13, R12, RZ, 0x3c, !PT ;  /* 0x0000000c0d0b7212 */ /* 0x000fe400078e3cff */
[----:B------:R-:W-:Y:S02]  /*2040*/  LOP3.LUT R13, R23, R18, RZ, 0x3c, !PT ;  /* 0x00000012170d7212 */ /* 0x000fe400078e3cff */
[----:B------:R-:W-:Y:S02]  /*2050*/  LOP3.LUT R18, R25, R20, RZ, 0x3c, !PT ;  /* 0x0000001419127212 */ /* 0x000fe400078e3cff */
[-C--:B0-----:R-:W-:Y:S01]  /*2060*/  ISETP.GE.AND P2, PT, R10, R9.reuse, PT ;  /* 0x000000090a00720c */ /* 0x081fe20003f46270 */
[----:B------:R-:W-:Y:S01]  /*2070*/  IMAD R23, R15, R8, RZ ;  /* 0x000000080f177224 */ /* 0x000fe200078e02ff */
        /* <DEDUP_REMOVED lines=8> */
[C---:B------:R-:W-:Y:S01]  /*2100*/  @P3 IMAD R11, R9.reuse, 0x2, R20 ;  /* 0x00000002090b3824 */ /* 0x040fe200078e0214 */
[----:B------:R-:W-:Y:S01]  /*2110*/  SHF.R.S32.HI R20, RZ, 0x1f, R23 ;  /* 0x0000001fff147819 */ /* 0x000fe20000011417 */
[----:B------:R-:W-:-:S02]  /*2120*/  @P4 IMAD R13, R9, 0x2, R22 ;  /* 0x00000002090d4824 */ /* 0x000fc400078e0216 */
[----:B------:R-:W-:Y:S01]  /*2130*/  @P5 IMAD R18, R9, 0x2, R24 ;  /* 0x0000000209125824 */ /* 0x000fe200078e0218 */
[--C-:B------:R-:W-:Y:S02]  /*2140*/  SHF.R.S32.HI R9, RZ, 0x1f, R10.reuse ;  /* 0x0000001fff097819 */ /* 0x100fe4000001140a */
[CC--:B-1----:R-:W-:Y:S02]  /*2150*/  IADD3 R8, P4, P5, R23.reuse, R6.reuse, R10 ;  /* 0x0000000617087210 */ /* 0x0c2fe40007d9e00a */
[--C-:B------:R-:W-:Y:S02]  /*2160*/  SHF.R.S32.HI R22, RZ, 0x1f, R11.reuse ;  /* 0x0000001fff167819 */ /* 0x100fe4000001140b */
[CC--:B------:R-:W-:Y:S02]  /*2170*/  IADD3 R10, P2, P3, R23.reuse, R6.reuse, R11 ;  /* 0x00000006170a7210 */ /* 0x0c0fe40007b5e00b */
[----:B------:R-:W-:Y:S02]  /*2180*/  IADD3.X R9, PT, PT, R20, R7, R9, P4, P5 ;  /* 0x0000000714097210 */ /* 0x000fe400027ea409 */
[----:B------:R-:W-:-:S02]  /*2190*/  IADD3 R12, P5, P4, R23, R6, R13 ;  /* 0x00000006170c7210 */ /* 0x000fc40007cbe00d */
[CC--:B------:R-:W-:Y:S01]  /*21a0*/  IADD3.X R11, PT, PT, R20.reuse, R7.reuse, R22, P2, P3 ;  /* 0x00000007140b7210 */ /* 0x0c0fe200017e6416 */
[----:B------:R-:W2:Y:S01]  /*21b0*/  LDG.E.U8 R8, desc[UR6][R8.64] ;  /* 0x0000000608087981 */ /* 0x000ea2000c1e1100 */
[--C-:B------:R-:W-:Y:S02]  /*21c0*/  IADD3 R6, P2, P3, R23, R6, R18.reuse ;  /* 0x0000000617067210 */ /* 0x100fe40007b5e012 */
[----:B------:R-:W-:Y:S01]  /*21d0*/  SHF.R.S32.HI R13, RZ, 0x1f, R13 ;  /* 0x0000001fff0d7819 */ /* 0x000fe2000001140d */
[----:B------:R-:W2:Y:S01]  /*21e0*/  LDG.E.U8 R10, desc[UR6][R10.64] ;  /* 0x000000060a0a7981 */ /* 0x000ea2000c1e1100 */
[----:B------:R-:W-:Y:S02]  /*21f0*/  SHF.R.S32.HI R18, RZ, 0x1f, R18 ;  /* 0x0000001fff127819 */ /* 0x000fe40000011412 */
[CC--:B------:R-:W-:Y:S02]  /*2200*/  IADD3.X R13, PT, PT, R20.reuse, R7.reuse, R13, P5, P4 ;  /* 0x00000007140d7210 */ /* 0x0c0fe40002fe840d */
[----:B------:R-:W-:-:S03]  /*2210*/  IADD3.X R7, PT, PT, R20, R7, R18, P2, P3 ;  /* 0x0000000714077210 */ /* 0x000fc600017e6412 */
[----:B------:R-:W3:Y:S04]  /*2220*/  LDG.E.U8 R12, desc[UR6][R12.64] ;  /* 0x000000060c0c7981 */ /* 0x000ee8000c1e1100 */
[----:B------:R-:W3:Y:S01]  /*2230*/  LDG.E.U8 R6, desc[UR6][R6.64] ;  /* 0x0000000606067981 */ /* 0x000ee2000c1e1100 */
[----:B------:R-:W-:Y:S01]  /*2240*/  VIADD R21, R21, 0x4 ;  /* 0x0000000415157836 */ /* 0x000fe20000000000 */
[----:B--2---:R-:W-:-:S04]  /*2250*/  IADD3 R3, PT, PT, R10, R3, R8 ;  /* 0x000000030a037210 */ /* 0x004fc80007ffe008 */
[----:B---3--:R-:W-:-:S07]  /*2260*/  IADD3 R3, PT, PT, R6, R3, R12 ;  /* 0x0000000306037210 */ /* 0x008fce0007ffe00c */
.L_x_123:
[----:B------:R-:W-:Y:S05]  /*2270*/  @!P1 BRA `(.L_x_122) ;  /* 0x0000000000b89947 */ /* 0x000fea0003800000 */
[----:B------:R-:W0:Y:S01]  /*2280*/  LDCU UR5, c[0x0][0x3b4] ;  /* 0x00007680ff0577ac */ /* 0x000e220008000800 */
[----:B------:R-:W-:Y:S01]  /*2290*/  ISETP.NE.AND P1, PT, R17, 0x1, PT ;  /* 0x000000011100780c */ /* 0x000fe20003f25270 */
[----:B0-----:R-:W-:-:S12]  /*22a0*/  ULOP3.LUT UP1, URZ, UR5, 0x1, URZ, 0xc0, !UPT ;  /* 0x0000000105ff7892 */ /* 0x001fd8000f82c0ff */
[----:B------:R-:W-:Y:S05]  /*22b0*/  @!P1 BRA `(.L_x_124) ;  /* 0x0000000000689947 */ /* 0x000fea0003800000 */
[----:B------:R-:W0:Y:S01]  /*22c0*/  LDC.64 R8, c[0x0][0x388] ;  /* 0x0000e200ff087b82 */ /* 0x000e220000000a00 */
[----:B------:R-:W-:-:S04]  /*22d0*/  IMAD.IADD R10, R4, 0x1, R21 ;  /* 0x00000001040a7824 */ /* 0x000fc800078e0215 */
[----:B------:R-:W-:Y:S01]  /*22e0*/  VIADD R12, R10, 0x1 ;  /* 0x000000010a0c7836 */ /* 0x000fe20000000000 */
[----:B------:R-:W-:Y:S02]  /*22f0*/  SHF.R.S32.HI R11, RZ, 0x1f, R10 ;  /* 0x0000001fff0b7819 */ /* 0x000fe4000001140a */
[----:B------:R-:W1:Y:S02]  /*2300*/  LDC.64 R6, c[0x0][0x380] ;  /* 0x0000e000ff067b82 */ /* 0x000e640000000a00 */
[----:B------:R-:W-:Y:S02]  /*2310*/  SHF.R.S32.HI R13, RZ, 0x1f, R12 ;  /* 0x0000001fff0d7819 */ /* 0x000fe4000001140c */
[----:B------:R-:W-:Y:S02]  /*2320*/  LOP3.LUT R10, R11, R10, RZ, 0x3c, !PT ;  /* 0x0000000a0b0a7212 */ /* 0x000fe400078e3cff */
[----:B------:R-:W-:Y:S02]  /*2330*/  LOP3.LUT R18, R13, R12, RZ, 0x3c, !PT ;  /* 0x0000000c0d127212 */ /* 0x000fe400078e3cff */
[----:B------:R-:W-:-:S02]  /*2340*/  LOP3.LUT R12, RZ, R10, RZ, 0x33, !PT ;  /* 0x0000000aff0c7212 */ /* 0x000fc400078e33ff */
[----:B------:R-:W-:Y:S02]  /*2350*/  LOP3.LUT R20, RZ, R18, RZ, 0x33, !PT ;  /* 0x00000012ff147212 */ /* 0x000fe400078e33ff */
[-C--:B0-----:R-:W-:Y:S01]  /*2360*/  ISETP.GE.AND P1, PT, R10, R9.reuse, PT ;  /* 0x000000090a00720c */ /* 0x081fe20003f26270 */
[----:B------:R-:W-:Y:S01]  /*2370*/  IMAD R11, R15, R8, RZ ;  /* 0x000000080f0b7224 */ /* 0x000fe200078e02ff */
[----:B------:R-:W-:-:S11]  /*2380*/  ISETP.GE.AND P2, PT, R18, R9, PT ;  /* 0x000000091200720c */ /* 0x000fd60003f46270 */
[C---:B------:R-:W-:Y:S01]  /*2390*/  @P1 IMAD R10, R9.reuse, 0x2, R12 ;  /* 0x00000002090a1824 */ /* 0x040fe200078e020c */
[----:B------:R-:W-:Y:S01]  /*23a0*/  SHF.R.S32.HI R12, RZ, 0x1f, R11 ;  /* 0x0000001fff0c7819 */ /* 0x000fe2000001140b */
[----:B------:R-:W-:-:S03]  /*23b0*/  @P2 IMAD R18, R9, 0x2, R20 ;  /* 0x0000000209122824 */ /* 0x000fc600078e0214 */
[CCC-:B-1----:R-:W-:Y:S02]  /*23c0*/  IADD3 R8, P1, P2, R11.reuse, R6.reuse, R10.reuse ;  /* 0x000000060b087210 */ /* 0x1c2fe40007a3e00a */
[----:B------:R-:W-:Y:S02]  /*23d0*/  SHF.R.S32.HI R9, RZ, 0x1f, R10 ;  /* 0x0000001fff097819 */ /* 0x000fe4000001140a */
[--C-:B------:R-:W-:Y:S02]  /*23e0*/  IADD3 R6, P3, P4, R11, R6, R18.reuse ;  /* 0x000000060b067210 */ /* 0x100fe40007c7e012 */
[----:B------:R-:W-:Y:S02]  /*23f0*/  SHF.R.S32.HI R18, RZ, 0x1f, R18 ;  /* 0x0000001fff127819 */ /* 0x000fe40000011412 */
[CC--:B------:R-:W-:Y:S02]  /*2400*/  IADD3.X R9, PT, PT, R12.reuse, R7.reuse, R9, P1, P2 ;  /* 0x000000070c097210 */ /* 0x0c0fe40000fe4409 */
[----:B------:R-:W-:-:S03]  /*2410*/  IADD3.X R7, PT, PT, R12, R7, R18, P3, P4 ;  /* 0x000000070c077210 */ /* 0x000fc60001fe8412 */
[----:B------:R-:W2:Y:S04]  /*2420*/  LDG.E.U8 R8, desc[UR6][R8.64] ;  /* 0x0000000608087981 */ /* 0x000ea8000c1e1100 */
[----:B------:R-:W2:Y:S01]  /*2430*/  LDG.E.U8 R6, desc[UR6][R6.64] ;  /* 0x0000000606067981 */ /* 0x000ea2000c1e1100 */
[----:B------:R-:W-:Y:S01]  /*2440*/  VIADD R21, R21, 0x2 ;  /* 0x0000000215157836 */ /* 0x000fe20000000000 */
[----:B--2---:R-:W-:-:S07]  /*2450*/  IADD3 R3, PT, PT, R6, R3, R8 ;  /* 0x0000000306037210 */ /* 0x004fce0007ffe008 */
.L_x_124:
[----:B------:R-:W-:Y:S05]  /*2460*/  BRA.U !UP1, `(.L_x_122) ;  /* 0x00000001093c7547 */ /* 0x000fea000b800000 */
[----:B------:R-:W0:Y:S01]  /*2470*/  LDC.64 R6, c[0x0][0x388] ;  /* 0x0000e200ff067b82 */ /* 0x000e220000000a00 */
[----:B------:R-:W-:-:S05]  /*2480*/  IMAD.IADD R10, R4, 0x1, R21 ;  /* 0x00000001040a7824 */ /* 0x000fca00078e0215 */
[----:B------:R-:W-:Y:S02]  /*2490*/  SHF.R.S32.HI R11, RZ, 0x1f, R10 ;  /* 0x0000001fff0b7819 */ /* 0x000fe4000001140a */
[----:B------:R-:W1:Y:S02]  /*24a0*/  LDC.64 R8, c[0x0][0x380] ;  /* 0x0000e000ff087b82 */ /* 0x000e640000000a00 */
[----:B------:R-:W-:-:S04]  /*24b0*/  LOP3.LUT R10, R11, R10, RZ, 0x3c, !PT ;  /* 0x0000000a0b0a7212 */ /* 0x000fc800078e3cff */
[----:B------:R-:W-:Y:S02]  /*24c0*/  LOP3.LUT R12, RZ, R10, RZ, 0x33, !PT ;  /* 0x0000000aff0c7212 */ /* 0x000fe400078e33ff */
[----:B0-----:R-:W-:Y:S01]  /*24d0*/  ISETP.GE.AND P1, PT, R10, R7, PT ;  /* 0x000000070a00720c */ /* 0x001fe20003f26270 */
[----:B------:R-:W-:-:S05]  /*24e0*/  IMAD R15, R15, R6, RZ ;  /* 0x000000060f0f7224 */ /* 0x000fca00078e02ff */
[----:B------:R-:W-:-:S07]  /*24f0*/  SHF.R.S32.HI R6, RZ, 0x1f, R15 ;  /* 0x0000001fff067819 */ /* 0x000fce000001140f */
[----:B------:R-:W-:-:S05]  /*2500*/  @P1 IMAD R10, R7, 0x2, R12 ;  /* 0x00000002070a1824 */ /* 0x000fca00078e020c */
[--C-:B-1----:R-:W-:Y:S02]  /*2510*/  IADD3 R8, P1, P2, R15, R8, R10.reuse ;  /* 0x000000080f087210 */ /* 0x102fe40007a3e00a */
[----:B------:R-:W-:-:S04]  /*2520*/  SHF.R.S32.HI R10, RZ, 0x1f, R10 ;  /* 0x0000001fff0a7819 */ /* 0x000fc8000001140a */
[----:B------:R-:W-:-:S05]  /*2530*/  IADD3.X R9, PT, PT, R6, R9, R10, P1, P2 ;  /* 0x0000000906097210 */ /* 0x000fca0000fe440a */
[----:B------:R-:W2:Y:S02]  /*2540*/  LDG.E.U8 R8, desc[UR6][R8.64] ;  /* 0x0000000608087981 */ /* 0x000ea4000c1e1100 */
[----:B--2---:R-:W-:-:S07]  /*2550*/  IMAD.IADD R3, R3, 0x1, R8 ;  /* 0x0000000103037824 */ /* 0x004fce00078e0208 */
.L_x_122:
[----:B------:R-:W-:Y:S05]  /*2560*/  BRA.U UP0, `(.L_x_125) ;  /* 0xfffffff100c87547 */ /* 0x000fea000b83ffff */
[----:B------:R-:W-:Y:S05]  /*2570*/  BRA `(.L_x_110) ;  /* 0x0000001c00387947 */ /* 0x000fea0003800000 */
.L_x_155:
[----:B------:R-:W0:Y:S01]  /*2580*/  LDCU UR5, c[0x0][0x38c] ;  /* 0x00007180ff0577ac */ /* 0x000e220008000800 */
[C---:B------:R-:W-:Y:S02]  /*2590*/  LOP3.LUT R7, R14.reuse, 0x7, RZ, 0xc0, !PT ;  /* 0x000000070e077812 */ /* 0x040fe400078ec0ff */
[----:B------:R-:W-:Y:S01]  /*25a0*/  ISETP.GE.U32.AND P1, PT, R5, 0x7, PT ;  /* 0x000000070500780c */ /* 0x000fe20003f26070 */
[----:B------:R-:W1:Y:S01]  /*25b0*/  LDCU UR4, c[0x0][0x390] ;  /* 0x00007200ff0477ac */ /* 0x000e620008000800 */
[C---:B------:R-:W-:Y:S01]  /*25c0*/  LOP3.LUT R6, R14.reuse, 0x3, RZ, 0xc0, !PT ;  /* 0x000000030e067812 */ /* 0x040fe200078ec0ff */
[----:B------:R-:W-:Y:S01]  /*25d0*/  VIADD R3, R7, 0xffffffff ;  /* 0xffffffff07037836 */ /* 0x000fe20000000000 */
[----:B------:R-:W-:-:S04]  /*25e0*/  LOP3.LUT R5, R14, 0x7ffffff8, RZ, 0xc0, !PT ;  /* 0x7ffffff80e057812 */ /* 0x000fc800078ec0ff */
[----:B------:R-:W-:Y:S01]  /*25f0*/  ISETP.GE.U32.AND P0, PT, R3, 0x3, PT ;  /* 0x000000030300780c */ /* 0x000fe20003f06070 */
[----:B------:R-:W-:Y:S02]  /*2600*/  IMAD.MOV.U32 R3, RZ, RZ, RZ ;  /* 0x000000ffff037224 */ /* 0x000fe400078e00ff */
[----:B0-----:R-:W-:Y:S02]  /*2610*/  VIADD R8, R4, UR5 ;  /* 0x0000000504087c36 */ /* 0x001fe40008000000 */
[----:B-1----:R-:W-:Y:S01]  /*2620*/  VIADD R2, R2, UR4 ;  /* 0x0000000402027c36 */ /* 0x002fe20008000000 */
[----:B------:R-:W-:-:S07]  /*2630*/  UMOV UR4, URZ ;  /* 0x000000ff00047c82 */ /* 0x000fce0008000000 */
.L_x_131:
[----:B------:R-:W0:Y:S01]  /*2640*/  LDCU UR5, c[0x0][0x3b8] ;  /* 0x00007700ff0577ac */ /* 0x000e220008000800 */
[----:B------:R-:W-:Y:S02]  /*2650*/  VIADD R9, R2, UR4 ;  /* 0x0000000402097c36 */ /* 0x000fe40008000000 */
[----:B------:R-:W-:Y:S01]  /*2660*/  IMAD.MOV.U32 R11, RZ, RZ, RZ ;  /* 0x000000ffff0b7224 */ /* 0x000fe200078e00ff */
[----:B------:R-:W-:-:S04]  /*2670*/  UIADD3 UR4, UPT, UPT, UR4, 0x1, URZ ;  /* 0x0000000104047890 */ /* 0x000fc8000fffe0ff */
[----:B0-----:R-:W-:Y:S01]  /*2680*/  UISETP.NE.AND UP0, UPT, UR4, UR5, UPT ;  /* 0x000000050400728c */ /* 0x001fe2000bf05270 */
[----:B------:R-:W-:Y:S10]  /*2690*/  @!P1 BRA `(.L_x_126) ;  /* 0x0000000c00009947 */ /* 0x000ff40003800000 */
[----:B------:R-:W0:Y:S01]  /*26a0*/  LDC R16, c[0x0][0x390] ;  /* 0x0000e400ff107b82 */ /* 0x000e220000000800 */
[----:B------:R-:W-:Y:S01]  /*26b0*/  IMAD.MOV.U32 R10, RZ, RZ, RZ ;  /* 0x000000ffff0a7224 */ /* 0x000fe200078e00ff */
[----:B------:R-:W-:Y:S01]  /*26c0*/  IABS R17, R9 ;  /* 0x0000000900117213 */ /* 0x000fe20000000000 */
[----:B------:R-:W1:Y:S01]  /*26d0*/  LDCU.64 UR8, c[0x0][0x380] ;  /* 0x00007000ff0877ac */ /* 0x000e620008000a00 */
[----:B------:R-:W-:Y:S01]  /*26e0*/  ISETP.GE.AND P4, PT, R9, RZ, PT ;  /* 0x000000ff0900720c */ /* 0x000fe20003f86270 */
[----:B------:R-:W-:-:S03]  /*26f0*/  UMOV UR5, URZ ;  /* 0x000000ff00057c82 */ /* 0x000fc60008000000 */
[----:B------:R-:W2:Y:S01]  /*2700*/  LDC.64 R12, c[0x0][0x388] ;  /* 0x0000e200ff0c7b82 */ /* 0x000ea20000000a00 */
[----:B0-----:R-:W-:-:S04]  /*2710*/  IABS R4, R16 ;  /* 0x0000001000047213 */ /* 0x001fc80000000000 */
[----:B------:R-:W0:Y:S08]  /*2720*/  I2F.RP R14, R4 ;  /* 0x00000004000e7306 */ /* 0x000e300000209400 */
[----:B0-----:R-:W0:Y:S02]  /*2730*/  MUFU.RCP R14, R14 ;  /* 0x0000000e000e7308 */ /* 0x001e240000001000 */
[----:B0-----:R-:W-:-:S06]  /*2740*/  VIADD R11, R14, 0xffffffe ;  /* 0x0ffffffe0e0b7836 */ /* 0x001fcc0000000000 */
[----:B------:R-:W0:Y:S02]  /*2750*/  F2I.FTZ.U32.TRUNC.NTZ R11, R11 ;  /* 0x0000000b000b7305 */ /* 0x000e24000021f000 */
[----:B0-----:R-:W-:-:S04]  /*2760*/  IMAD.MOV R15, RZ, RZ, -R11 ;  /* 0x000000ffff0f7224 */ /* 0x001fc800078e0a0b */
[----:B------:R-:W-:-:S04]  /*2770*/  IMAD R15, R15, R4, RZ ;  /* 0x000000040f0f7224 */ /* 0x000fc800078e02ff */
[----:B------:R-:W-:Y:S01]  /*2780*/  IMAD.HI.U32 R15, R11, R15, R10 ;  /* 0x0000000f0b0f7227 */ /* 0x000fe200078e000a */
[----:B--2---:R-:W-:-:S04]  /*2790*/  IABS R10, R13 ;  /* 0x0000000d000a7213 */ /* 0x004fc80000000000 */
[----:B------:R-:W0:Y:S01]  /*27a0*/  I2F.RP R14, R10 ;  /* 0x0000000a000e7306 */ /* 0x000e220000209400 */
[----:B------:R-:W-:-:S04]  /*27b0*/  IMAD.HI.U32 R15, R15, R17, RZ ;  /* 0x000000110f0f7227 */ /* 0x000fc800078e00ff */
[----:B------:R-:W-:-:S04]  /*27c0*/  IMAD.MOV R15, RZ, RZ, -R15 ;  /* 0x000000ffff0f7224 */ /* 0x000fc800078e0a0f */
[----:B------:R-:W-:-:S05]  /*27d0*/  IMAD R11, R4, R15, R17 ;  /* 0x0000000f040b7224 */ /* 0x000fca00078e0211 */
[----:B------:R-:W-:Y:S01]  /*27e0*/  ISETP.GT.U32.AND P2, PT, R4, R11, PT ;  /* 0x0000000b0400720c */ /* 0x000fe20003f44070 */
[----:B0-----:R-:W0:-:S12]  /*27f0*/  MUFU.RCP R14, R14 ;  /* 0x0000000e000e7308 */ /* 0x001e180000001000 */
[----:B------:R-:W-:Y:S01]  /*2800*/  @!P2 IMAD.IADD R11, R11, 0x1, -R4 ;  /* 0x000000010b0ba824 */ /* 0x000fe200078e0a04 */
[----:B------:R-:W-:-:S04]  /*2810*/  ISETP.NE.AND P2, PT, R16, RZ, PT ;  /* 0x000000ff1000720c */ /* 0x000fc80003f45270 */
[----:B------:R-:W-:Y:S01]  /*2820*/  ISETP.GT.U32.AND P3, PT, R4, R11, PT ;  /* 0x0000000b0400720c */ /* 0x000fe20003f64070 */
[----:B0-----:R-:W-:-:S04]  /*2830*/  VIADD R22, R14, 0xffffffe ;  /* 0x0ffffffe0e167836 */ /* 0x001fc80000000000 */
[----:B------:R0:W2:Y:S08]  /*2840*/  F2I.FTZ.U32.TRUNC.NTZ R23, R22 ;  /* 0x0000001600177305 */ /* 0x0000b0000021f000 */
[----:B------:R-:W-:Y:S02]  /*2850*/  @!P3 IMAD.IADD R11, R11, 0x1, -R4 ;  /* 0x000000010b0bb824 */ /* 0x000fe400078e0a04 */
[----:B0-----:R-:W-:-:S02]  /*2860*/  IMAD.MOV.U32 R22, RZ, RZ, RZ ;  /* 0x000000ffff167224 */ /* 0x001fc400078e00ff */
[----:B------:R-:W-:Y:S02]  /*2870*/  IMAD.MOV.U32 R13, RZ, RZ, R11 ;  /* 0x000000ffff0d7224 */ /* 0x000fe400078e000b */
[----:B------:R-:W0:Y:S01]  /*2880*/  LDC R11, c[0x0][0x38c] ;  /* 0x0000e300ff0b7b82 */ /* 0x000e220000000800 */
[----:B--2---:R-:W-:Y:S02]  /*2890*/  IMAD.MOV R15, RZ, RZ, -R23 ;  /* 0x000000ffff0f7224 */ /* 0x004fe400078e0a17 */
[----:B------:R-:W-:Y:S01]  /*28a0*/  @!P4 IMAD.MOV R13, RZ, RZ, -R13 ;  /* 0x000000ffff0dc224 */ /* 0x000fe200078e0a0d */
[----:B------:R-:W-:-:S05]  /*28b0*/  @!P2 LOP3.LUT R13, RZ, R16, RZ, 0x33, !PT ;  /* 0x00000010ff0da212 */ /* 0x000fca00078e33ff */
[----:B------:R-:W-:Y:S02]  /*28c0*/  IMAD R18, R13, R12, RZ ;  /* 0x0000000c0d127224 */ /* 0x000fe400078e02ff */
[----:B------:R-:W-:-:S03]  /*28d0*/  IMAD R13, R15, R10, RZ ;  /* 0x0000000a0f0d7224 */ /* 0x000fc600078e02ff */
[----:B------:R-:W-:Y:S01]  /*28e0*/  SHF.R.S32.HI R4, RZ, 0x1f, R18 ;  /* 0x0000001fff047819 */ /* 0x000fe20000011412 */
[----:B-1----:R-:W-:-:S07]  /*28f0*/  IMAD.HI.U32 R22, R23, R13, R22 ;  /* 0x0000000d17167227 */ /* 0x002fce00078e0016 */
.L_x_127:
[----:B0-----:R-:W-:Y:S01]  /*2900*/  IABS R20, R11 ;  /* 0x0000000b00147213 */ /* 0x001fe20000000000 */
[----:B------:R-:W-:-:S03]  /*2910*/  VIADD R27, R8, UR5 ;  /* 0x00000005081b7c36 */ /* 0x000fc60008000000 */
[----:B------:R-:W0:Y:S01]  /*2920*/  I2F.RP R14, R20 ;  /* 0x00000014000e7306 */ /* 0x000e220000209400 */
[----:B------:R-:W-:Y:S01]  /*2930*/  VIADD R24, R27, 0x2 ;  /* 0x000000021b187836 */ /* 0x000fe20000000000 */
[----:B------:R-:W-:-:S04]  /*2940*/  IABS R23, R27 ;  /* 0x0000001b00177213 */ /* 0x000fc80000000000 */
[----:B------:R-:W-:Y:S01]  /*2950*/  IABS R21, R24 ;  /* 0x0000001800157213 */ /* 0x000fe20000000000 */
[----:B------:R-:W-:-:S04]  /*2960*/  IMAD.HI.U32 R22, R22, R23, RZ ;  /* 0x0000001716167227 */ /* 0x000fc800078e00ff */
[----:B------:R-:W-:Y:S01]  /*2970*/  IMAD.MOV R22, RZ, RZ, -R22 ;  /* 0x000000ffff167224 */ /* 0x000fe200078e0a16 */
[----:B0-----:R-:W0:Y:S03]  /*2980*/  MUFU.RCP R14, R14 ;  /* 0x0000000e000e7308 */ /* 0x001e260000001000 */
[----:B------:R-:W-:-:S05]  /*2990*/  IMAD R23, R20, R22, R23 ;  /* 0x0000001614177224 */ /* 0x000fca00078e0217 */
[----:B------:R-:W-:Y:S01]  /*29a0*/  ISETP.GT.U32.AND P2, PT, R10, R23, PT ;  /* 0x000000170a00720c */ /* 0x000fe20003f44070 */
[----:B0-----:R-:W-:Y:S02]  /*29b0*/  VIADD R12, R14, 0xffffffe ;  /* 0x0ffffffe0e0c7836 */ /* 0x001fe40000000000 */
[----:B------:R-:W-:Y:S02]  /*29c0*/  VIADD R14, R27, 0x1 ;  /* 0x000000011b0e7836 */ /* 0x000fe40000000000 */
[----:B------:R0:W1:Y:S08]  /*29d0*/  F2I.FTZ.U32.TRUNC.NTZ R13, R12 ;  /* 0x0000000c000d7305 */ /* 0x000070000021f000 */
[----:B------:R-:W-:Y:S01]  /*29e0*/  @!P2 IMAD.IADD R23, R23, 0x1, -R20 ;  /* 0x000000011717a824 */ /* 0x000fe200078e0a14 */
[----:B------:R-:W-:-:S02]  /*29f0*/  ISETP.GE.AND P2, PT, R27, RZ, PT ;  /* 0x000000ff1b00720c */ /* 0x000fc40003f46270 */
[----:B------:R-:W-:Y:S02]  /*2a00*/  IABS R16, R14 ;  /* 0x0000000e00107213 */ /* 0x000fe40000000000 */
[----:B------:R-:W-:Y:S01]  /*2a10*/  ISETP.GT.U32.AND P4, PT, R10, R23, PT ;  /* 0x000000170a00720c */ /* 0x000fe20003f84070 */
[----:B------:R-:W-:Y:S01]  /*2a20*/  IMAD.MOV.U32 R10, RZ, RZ, R20 ;  /* 0x000000ffff0a7224 */ /* 0x000fe200078e0014 */
[----:B------:R-:W-:Y:S01]  /*2a30*/  ISETP.GE.AND P6, PT, R14, RZ, PT ;  /* 0x000000ff0e00720c */ /* 0x000fe20003fc6270 */
[----:B0-----:R-:W-:Y:S02]  /*2a40*/  IMAD.MOV.U32 R12, RZ, RZ, RZ ;  /* 0x000000ffff0c7224 */ /* 0x001fe400078e00ff */
[----:B------:R-:W-:Y:S02]  /*2a50*/  VIADD R14, R27, 0x4 ;  /* 0x000000041b0e7836 */ /* 0x000fe40000000000 */
[----:B-1----:R-:W-:-:S03]  /*2a60*/  IMAD.MOV R15, RZ, RZ, -R13 ;  /* 0x000000ffff0f7224 */ /* 0x002fc600078e0a0d */
[----:B------:R-:W-:Y:S01]  /*2a70*/  IABS R29, R14 ;  /* 0x0000000e001d7213 */ /* 0x000fe20000000000 */
[----:B------:R-:W-:Y:S02]  /*2a80*/  IMAD R15, R15, R20, RZ ;  /* 0x000000140f0f7224 */ /* 0x000fe400078e02ff */
[----:B------:R-:W-:Y:S02]  /*2a90*/  @!P4 IMAD.IADD R23, R23, 0x1, -R20 ;  /* 0x000000011717c824 */ /* 0x000fe400078e0a14 */
[----:B------:R-:W-:-:S04]  /*2aa0*/  IMAD.HI.U32 R22, R13, R15, R12 ;  /* 0x0000000f0d167227 */ /* 0x000fc800078e000c */
[----:B------:R-:W-:Y:S02]  /*2ab0*/  IMAD.MOV.U32 R15, RZ, RZ, R16 ;  /* 0x000000ffff0f7224 */ /* 0x000fe400078e0010 */
[----:B------:R-:W-:Y:S02]  /*2ac0*/  VIADD R16, R27, 0x3 ;  /* 0x000000031b107836 */ /* 0x000fe40000000000 */
[----:B------:R-:W-:-:S03]  /*2ad0*/  IMAD.HI.U32 R12, R22, R15, RZ ;  /* 0x0000000f160c7227 */ /* 0x000fc600078e00ff */
[----:B------:R-:W-:Y:S01]  /*2ae0*/  IABS R17, R16 ;  /* 0x0000001000117213 */ /* 0x000fe20000000000 */
[----:B------:R-:W-:Y:S02]  /*2af0*/  IMAD.MOV R13, RZ, RZ, -R12 ;  /* 0x000000ffff0d7224 */ /* 0x000fe400078e0a0c */
[----:B------:R-:W-:-:S04]  /*2b00*/  IMAD.HI.U32 R12, R22, R21, RZ ;  /* 0x00000015160c7227 */ /* 0x000fc800078e00ff */
[----:B------:R-:W-:Y:S02]  /*2b10*/  IMAD R15, R20, R13, R15 ;  /* 0x0000000d140f7224 */ /* 0x000fe400078e020f */
[----:B------:R-:W-:Y:S02]  /*2b20*/  IMAD.MOV R13, RZ, RZ, -R12 ;  /* 0x000000ffff0d7224 */ /* 0x000fe400078e0a0c */
[----:B------:R-:W-:Y:S01]  /*2b30*/  IMAD.HI.U32 R12, R22, R17, RZ ;  /* 0x00000011160c7227 */ /* 0x000fe200078e00ff */
[----:B------:R-:W-:-:S03]  /*2b40*/  ISETP.GT.U32.AND P5, PT, R10, R15, PT ;  /* 0x0000000f0a00720c */ /* 0x000fc60003fa4070 */
[----:B------:R-:W-:Y:S02]  /*2b50*/  IMAD R21, R20, R13, R21 ;  /* 0x0000000d14157224 */ /* 0x000fe400078e0215 */
[----:B------:R-:W-:-:S03]  /*2b60*/  IMAD.MOV R12, RZ, RZ, -R12 ;  /* 0x000000ffff0c7224 */ /* 0x000fc600078e0a0c */
[----:B------:R-:W-:Y:S01]  /*2b70*/  ISETP.GT.U32.AND P3, PT, R10, R21, PT ;  /* 0x000000150a00720c */ /* 0x000fe20003f64070 */
[----:B------:R-:W-:Y:S02]  /*2b80*/  IMAD R17, R20, R12, R17 ;  /* 0x0000000c14117224 */ /* 0x000fe400078e0211 */
[----:B------:R-:W-:Y:S01]  /*2b90*/  IMAD.MOV.U32 R12, RZ, RZ, R23 ;  /* 0x000000ffff0c7224 */ /* 0x000fe200078e0017 */
[----:B------:R-:W-:Y:S01]  /*2ba0*/  LOP3.LUT R23, RZ, R11, RZ, 0x33, !PT ;  /* 0x0000000bff177212 */ /* 0x000fe200078e33ff */
[----:B------:R-:W-:Y:S01]  /*2bb0*/  @!P5 IMAD.IADD R15, R15, 0x1, -R20 ;  /* 0x000000010f0fd824 */ /* 0x000fe200078e0a14 */
[----:B------:R-:W-:Y:S01]  /*2bc0*/  ISETP.GT.U32.AND P4, PT, R10, R17, PT ;  /* 0x000000110a00720c */ /* 0x000fe20003f84070 */
[----:B------:R-:W-:Y:S01]  /*2bd0*/  @!P2 IMAD.MOV R12, RZ, RZ, -R12 ;  /* 0x000000ffff0ca224 */ /* 0x000fe200078e0a0c */
[----:B------:R-:W-:Y:S01]  /*2be0*/  ISETP.GE.AND P2, PT, R24, RZ, PT ;  /* 0x000000ff1800720c */ /* 0x000fe20003f46270 */
[----:B------:R-:W-:Y:S01]  /*2bf0*/  IMAD.HI.U32 R24, R22, R29, RZ ;  /* 0x0000001d16187227 */ /* 0x000fe200078e00ff */
[----:B------:R-:W-:-:S03]  /*2c00*/  ISETP.GT.U32.AND P5, PT, R10, R15, PT ;  /* 0x0000000f0a00720c */ /* 0x000fc60003fa4070 */
[----:B------:R-:W-:Y:S01]  /*2c10*/  @!P3 IMAD.IADD R21, R21, 0x1, -R20 ;  /* 0x000000011515b824 */ /* 0x000fe200078e0a14 */
[----:B------:R-:W-:Y:S01]  /*2c20*/  ISETP.NE.AND P3, PT, R11, RZ, PT ;  /* 0x000000ff0b00720c */ /* 0x000fe20003f65270 */
[----:B------:R-:W-:-:S03]  /*2c30*/  IMAD.MOV R24, RZ, RZ, -R24 ;  /* 0x000000ffff187224 */ /* 0x000fc600078e0a18 */
[----:B------:R-:W-:Y:S01]  /*2c40*/  SEL R13, R23, R12, !P3 ;  /* 0x0000000c170d7207 */ /* 0x000fe20005800000 */
[--C-:B------:R-:W-:Y:S02]  /*2c50*/  @!P4 IMAD.IADD R17, R17, 0x1, -R20.reuse ;  /* 0x000000011111c824 */ /* 0x100fe400078e0a14 */
[----:B------:R-:W-:Y:S01]  /*2c60*/  IMAD R29, R20, R24, R29 ;  /* 0x00000018141d7224 */ /* 0x000fe200078e021d */
[--C-:B------:R-:W-:Y:S01]  /*2c70*/  SHF.R.S32.HI R25, RZ, 0x1f, R13.reuse ;  /* 0x0000001fff197819 */ /* 0x100fe2000001140d */
[----:B------:R-:W-:Y:S01]  /*2c80*/  @!P5 IMAD.IADD R15, R15, 0x1, -R20 ;  /* 0x000000010f0fd824 */ /* 0x000fe200078e0a14 */
[----:B------:R-:W-:Y:S01]  /*2c90*/  IADD3 R12, P4, P5, R18, UR8, R13 ;  /* 0x00000008120c7c10 */ /* 0x000fe2000fd9e00d */
[----:B------:R-:W-:Y:S02]  /*2ca0*/  VIADD R24, R27, 0x5 ;  /* 0x000000051b187836 */ /* 0x000fe40000000000 */
[----:B------:R-:W-:Y:S01]  /*2cb0*/  @!P6 IMAD.MOV R15, RZ, RZ, -R15 ;  /* 0x000000ffff0fe224 */ /* 0x000fe200078e0a0f */
[----:B------:R-:W-:-:S02]  /*2cc0*/  IADD3.X R13, PT, PT, R4, UR9, R25, P4, P5 ;  /* 0x00000009040d7c10 */ /* 0x000fc4000a7ea419 */
[C---:B------:R-:W-:Y:S02]  /*2cd0*/  ISETP.GT.U32.AND P4, PT, R10.reuse, R21, PT ;  /* 0x000000150a00720c */ /* 0x040fe40003f84070 */
[C---:B------:R-:W-:Y:S02]  /*2ce0*/  ISETP.GT.U32.AND P5, PT, R10.reuse, R17, PT ;  /* 0x000000110a00720c */ /* 0x040fe40003fa4070 */
[----:B------:R-:W-:Y:S02]  /*2cf0*/  ISETP.GT.U32.AND P6, PT, R10, R29, PT ;  /* 0x0000001d0a00720c */ /* 0x000fe40003fc4070 */
[----:B------:R-:W-:Y:S02]  /*2d00*/  SEL R15, R23, R15, !P3 ;  /* 0x0000000f170f7207 */ /* 0x000fe40005800000 */
[----:B------:R-:W-:-:S05]  /*2d10*/  IABS R25, R24 ;  /* 0x0000001800197213 */ /* 0x000fca0000000000 */
[--C-:B------:R-:W-:Y:S01]  /*2d20*/  @!P4 IMAD.IADD R21, R21, 0x1, -R20.reuse ;  /* 0x000000011515c824 */ /* 0x100fe200078e0a14 */
[----:B------:R-:W-:Y:S01]  /*2d30*/  ISETP.GE.AND P4, PT, R16, RZ, PT ;  /* 0x000000ff1000720c */ /* 0x000fe20003f86270 */
[--C-:B------:R-:W-:Y:S01]  /*2d40*/  @!P5 IMAD.IADD R17, R17, 0x1, -R20.reuse ;  /* 0x000000011111d824 */ /* 0x100fe200078e0a14 */
[----:B------:R-:W-:Y:S01]  /*2d50*/  ISETP.GE.AND P5, PT, R14, RZ, PT ;  /* 0x000000ff0e00720c */ /* 0x000fe20003fa6270 */
[----:B------:R-:W-:Y:S01]  /*2d60*/  IMAD.MOV.U32 R16, RZ, RZ, R21 ;  /* 0x000000ffff107224 */ /* 0x000fe200078e0015 */
[--C-:B------:R-:W-:Y:S01]  /*2d70*/  SHF.R.S32.HI R21, RZ, 0x1f, R15.reuse ;  /* 0x0000001fff157819 */ /* 0x100fe2000001140f */
[----:B------:R-:W-:Y:S02]  /*2d80*/  @!P6 IMAD.IADD R29, R29, 0x1, -R20 ;  /* 0x000000011d1de824 */ /* 0x000fe400078e0a14 */
[----:B------:R-:W-:Y:S01]  /*2d90*/  @!P2 IMAD.MOV R16, RZ, RZ, -R16 ;  /* 0x000000ffff10a224 */ /* 0x000fe200078e0a10 */
[----:B------:R-:W-:-:S04]  /*2da0*/  IADD3 R14, P2, P6, R18, UR8, R15 ;  /* 0x00000008120e7c10 */ /* 0x000fc8000fe5e00f */
[----:B------:R-:W-:Y:S01]  /*2db0*/  IADD3.X R15, PT, PT, R4, UR9, R21, P2, P6 ;  /* 0x00000009040f7c10 */ /* 0x000fe200097ec415 */
[----:B------:R-:W-:Y:S01]  /*2dc0*/  IMAD.HI.U32 R21, R22, R25, RZ ;  /* 0x0000001916157227 */ /* 0x000fe200078e00ff */
[----:B------:R-:W-:Y:S02]  /*2dd0*/  ISETP.GT.U32.AND P6, PT, R10, R29, PT ;  /* 0x0000001d0a00720c */ /* 0x000fe40003fc4070 */
[----:B------:R-:W-:Y:S01]  /*2de0*/  ISETP.GE.AND P2, PT, R24, RZ, PT ;  /* 0x000000ff1800720c */ /* 0x000fe20003f46270 */
[----:B------:R-:W-:Y:S01]  /*2df0*/  IMAD.MOV R21, RZ, RZ, -R21 ;  /* 0x000000ffff157224 */ /* 0x000fe200078e0a15 */
[----:B------:R0:W2:Y:S03]  /*2e00*/  LDG.E.U8 R24, desc[UR6][R12.64] ;  /* 0x000000060c187981 */ /* 0x0000a6000c1e1100 */
[----:B------:R-:W-:Y:S02]  /*2e10*/  IMAD R21, R20, R21, R25 ;  /* 0x0000001514157224 */ /* 0x000fe400078e0219 */
[----:B------:R-:W-:-:S04]  /*2e20*/  IMAD.MOV.U32 R28, RZ, RZ, R17 ;  /* 0x000000ffff1c7224 */ /* 0x000fc800078e0011 */
[----:B------:R-:W-:Y:S01]  /*2e30*/  @!P6 IMAD.IADD R29, R29, 0x1, -R20 ;  /* 0x000000011d1de824 */ /* 0x000fe200078e0a14 */
[----:B------:R-:W-:Y:S01]  /*2e40*/  ISETP.GT.U32.AND P6, PT, R10, R21, PT ;  /* 0x000000150a00720c */ /* 0x000fe20003fc4070 */
[----:B------:R-:W-:Y:S01]  /*2e50*/  VIADD R26, R27, 0x6 ;  /* 0x000000061b1a7836 */ /* 0x000fe20000000000 */
[----:B------:R-:W-:Y:S01]  /*2e60*/  SEL R17, R23, R16, !P3 ;  /* 0x0000001017117207 */ /* 0x000fe20005800000 */
[----:B------:R-:W-:Y:S01]  /*2e70*/  @!P4 IMAD.MOV R28, RZ, RZ, -R28 ;  /* 0x000000ffff1cc224 */ /* 0x000fe200078e0a1c */
[----:B------:R1:W2:Y:S02]  /*2e80*/  LDG.E.U8 R25, desc[UR6][R14.64] ;  /* 0x000000060e197981 */ /* 0x0002a4000c1e1100 */
[----:B0-----:R-:W-:-:S07]  /*2e90*/  SHF.R.S32.HI R13, RZ, 0x1f, R17 ;  /* 0x0000001fff0d7819 */ /* 0x001fce0000011411 */
[----:B------:R-:W-:Y:S01]  /*2ea0*/  @!P6 IMAD.IADD R21, R21, 0x1, -R20 ;  /* 0x000000011515e824 */ /* 0x000fe200078e0a14 */
[----:B------:R-:W-:Y:S02]  /*2eb0*/  IADD3 R16, P4, P6, R18, UR8, R17 ;  /* 0x0000000812107c10 */ /* 0x000fe4000fe9e011 */
[----:B-1----:R-:W-:Y:S02]  /*2ec0*/  IABS R15, R26 ;  /* 0x0000001a000f7213 */ /* 0x002fe40000000000 */
[----:B------:R-:W-:Y:S02]  /*2ed0*/  IADD3.X R17, PT, PT, R4, UR9, R13, P4, P6 ;  /* 0x0000000904117c10 */ /* 0x000fe4000a7ec40d */
[----:B------:R-:W-:Y:S01]  /*2ee0*/  ISETP.GT.U32.AND P6, PT, R10, R21, PT ;  /* 0x000000150a00720c */ /* 0x000fe20003fc4070 */
[----:B------:R-:W-:-:S04]  /*2ef0*/  IMAD.HI.U32 R12, R22, R15, RZ ;  /* 0x0000000f160c7227 */ /* 0x000fc800078e00ff */
[----:B------:R-:W-:-:S04]  /*2f00*/  IMAD.MOV R12, RZ, RZ, -R12 ;  /* 0x000000ffff0c7224 */ /* 0x000fc800078e0a0c */
[----:B------:R-:W-:-:S04]  /*2f10*/  IMAD R15, R20, R12, R15 ;  /* 0x0000000c140f7224 */ /* 0x000fc800078e020f */
[----:B------:R-:W-:Y:S01]  /*2f20*/  @!P6 IMAD.IADD R21, R21, 0x1, -R20 ;  /* 0x000000011515e824 */ /* 0x000fe200078e0a14 */
[----:B------:R-:W-:Y:S01]  /*2f30*/  ISETP.GT.U32.AND P6, PT, R10, R15, PT ;  /* 0x0000000f0a00720c */ /* 0x000fe20003fc4070 */
[----:B------:R-:W-:Y:S01]  /*2f40*/  VIADD R27, R27, 0x7 ;  /* 0x000000071b1b7836 */ /* 0x000fe20000000000 */
[----:B------:R-:W-:Y:S01]  /*2f50*/  SEL R13, R23, R28, !P3 ;  /* 0x0000001c170d7207 */ /* 0x000fe20005800000 */
[----:B------:R-:W-:-:S03]  /*2f60*/  @!P5 IMAD.MOV R29, RZ, RZ, -R29 ;  /* 0x000000ffff1dd224 */ /* 0x000fc600078e0a1d */
[----:B------:R-:W-:Y:S02]  /*2f70*/  SHF.R.S32.HI R14, RZ, 0x1f, R13 ;  /* 0x0000001fff0e7819 */ /* 0x000fe4000001140d */
[----:B------:R-:W-:-:S05]  /*2f80*/  IABS R28, R27 ;  /* 0x0000001b001c7213 */ /* 0x000fca0000000000 */
[----:B------:R-:W-:Y:S01]  /*2f90*/  @!P6 IMAD.IADD R15, R15, 0x1, -R20 ;  /* 0x000000010f0fe824 */ /* 0x000fe200078e0a14 */
[----:B------:R-:W-:-:S04]  /*2fa0*/  IADD3 R12, P5, P6, R18, UR8, R13 ;  /* 0x00000008120c7c10 */ /* 0x000fc8000febe00d */
[----:B------:R-:W-:Y:S01]  /*2fb0*/  IADD3.X R13, PT, PT, R4, UR9, R14, P5, P6 ;  /* 0x00000009040d7c10 */ /* 0x000fe2000afec40e */
[----:B------:R-:W-:Y:S01]  /*2fc0*/  IMAD.HI.U32 R14, R22, R28, RZ ;  /* 0x0000001c160e7227 */ /* 0x000fe200078e00ff */
[----:B------:R-:W-:Y:S02]  /*2fd0*/  ISETP.GT.U32.AND P6, PT, R10, R15, PT ;  /* 0x0000000f0a00720c */ /* 0x000fe40003fc4070 */
[----:B------:R-:W-:Y:S02]  /*2fe0*/  ISETP.GE.AND P4, PT, R26, RZ, PT ;  /* 0x000000ff1a00720c */ /* 0x000fe40003f86270 */
[----:B------:R0:W3:Y:S02]  /*2ff0*/  LDG.E.U8 R26, desc[UR6][R16.64] ;  /* 0x00000006101a7981 */ /* 0x0000e4000c1e1100 */
[----:B0-----:R-:W-:-:S04]  /*3000*/  IMAD.MOV R17, RZ, RZ, -R14 ;  /* 0x000000ffff117224 */ /* 0x001fc800078e0a0e */
[----:B------:R-:W-:-:S03]  /*3010*/  IMAD R17, R20, R17, R28 ;  /* 0x0000001114117224 */ /* 0x000fc600078e021c */
[----:B------:R-:W-:Y:S02]  /*3020*/  @!P6 IMAD.IADD R15, R15, 0x1, -R20 ;  /* 0x000000010f0fe824 */ /* 0x000fe400078e0a14 */
[----:B------:R-:W-:Y:S02]  /*3030*/  ISETP.GT.U32.AND P6, PT, R10, R17, PT ;  /* 0x000000110a00720c */ /* 0x000fe40003fc4070 */
[----:B------:R-:W-:Y:S01]  /*3040*/  ISETP.GE.AND P5, PT, R27, RZ, PT ;  /* 0x000000ff1b00720c */ /* 0x000fe20003fa6270 */
[----:B------:R-:W-:-:S10]  /*3050*/  IMAD.MOV.U32 R14, RZ, RZ, R21 ;  /* 0x000000ffff0e7224 */ /* 0x000fd400078e0015 */
[----:B------:R-:W-:Y:S01]  /*3060*/  @!P6 IMAD.IADD R17, R17, 0x1, -R20 ;  /* 0x000000011111e824 */ /* 0x000fe200078e0a14 */
[----:B------:R0:W3:Y:S04]  /*3070*/  LDG.E.U8 R27, desc[UR6][R12.64] ;  /* 0x000000060c1b7981 */ /* 0x0000e8000c1e1100 */
[----:B------:R-:W-:Y:S01]  /*3080*/  ISETP.GT.U32.AND P6, PT, R10, R17, PT ;  /* 0x000000110a00720c */ /* 0x000fe20003fc4070 */
[----:B------:R-:W-:Y:S01]  /*3090*/  @!P2 IMAD.MOV R14, RZ, RZ, -R14 ;  /* 0x000000ffff0ea224 */ /* 0x000fe200078e0a0e */
[----:B------:R-:W-:Y:S01]  /*30a0*/  SEL R21, R23, R29, !P3 ;  /* 0x0000001d17157207 */ /* 0x000fe20005800000 */
[----:B------:R-:W-:-:S03]  /*30b0*/  IMAD.MOV.U32 R16, RZ, RZ, R15 ;  /* 0x000000ffff107224 */ /* 0x000fc600078e000f */
[----:B------:R-:W-:Y:S01]  /*30c0*/  SHF.R.S32.HI R29, RZ, 0x1f, R21 ;  /* 0x0000001fff1d7819 */ /* 0x000fe20000011415 */
[----:B------:R-:W-:Y:S01]  /*30d0*/  @!P4 IMAD.MOV R16, RZ, RZ, -R16 ;  /* 0x000000ffff10c224 */ /* 0x000fe200078e0a10 */
[----:B------:R-:W-:-:S05]  /*30e0*/  SEL R15, R23, R14, !P3 ;  /* 0x0000000e170f7207 */ /* 0x000fca0005800000 */
[----:B------:R-:W-:Y:S01]  /*30f0*/  @!P6 IMAD.IADD R17, R17, 0x1, -R20 ;  /* 0x000000011111e824 */ /* 0x000fe200078e0a14 */
[----:B------:R-:W-:-:S03]  /*3100*/  IADD3 R20, P2, P6, R18, UR8, R21 ;  /* 0x0000000812147c10 */ /* 0x000fc6000fe5e015 */
[----:B------:R-:W-:Y:S01]  /*3110*/  @!P5 IMAD.MOV R17, RZ, RZ, -R17 ;  /* 0x000000ffff11d224 */ /* 0x000fe200078e0a11 */
[----:B------:R-:W-:Y:S02]  /*3120*/  IADD3.X R21, PT, PT, R4, UR9, R29, P2, P6 ;  /* 0x0000000904157c10 */ /* 0x000fe400097ec41d */
[--C-:B0-----:R-:W-:Y:S02]  /*3130*/  SHF.R.S32.HI R13, RZ, 0x1f, R15.reuse ;  /* 0x0000001fff0d7819 */ /* 0x101fe4000001140f */
[----:B------:R-:W-:Y:S01]  /*3140*/  IADD3 R12, P4, P5, R18, UR8, R15 ;  /* 0x00000008120c7c10 */ /* 0x000fe2000fd9e00f */
[----:B------:R-:W4:Y:S01]  /*3150*/  LDG.E.U8 R20, desc[UR6][R20.64] ;  /* 0x0000000614147981 */ /* 0x000f22000c1e1100 */
[C---:B------:R-:W-:Y:S02]  /*3160*/  SEL R29, R23.reuse, R16, !P3 ;  /* 0x00000010171d7207 */ /* 0x040fe40005800000 */
[----:B------:R-:W-:Y:S02]  /*3170*/  SEL R17, R23, R17, !P3 ;  /* 0x0000001117117207 */ /* 0x000fe40005800000 */
[----:B------:R-:W-:-:S02]  /*3180*/  IADD3.X R13, PT, PT, R4, UR9, R13, P4, P5 ;  /* 0x00000009040d7c10 */ /* 0x000fc4000a7ea40d */
[--C-:B------:R-:W-:Y:S02]  /*3190*/  SHF.R.S32.HI R15, RZ, 0x1f, R29.reuse ;  /* 0x0000001fff0f7819 */ /* 0x100fe4000001141d */
[C---:B------:R-:W-:Y:S02]  /*31a0*/  IADD3 R14, P3, P2, R18.reuse, UR8, R29 ;  /* 0x00000008120e7c10 */ /* 0x040fe4000fa7e01d */
[--C-:B------:R-:W-:Y:S01]  /*31b0*/  SHF.R.S32.HI R23, RZ, 0x1f, R17.reuse ;  /* 0x0000001fff177819 */ /* 0x100fe20000011411 */
[----:B------:R-:W4:Y:S01]  /*31c0*/  LDG.E.U8 R13, desc[UR6][R12.64] ;  /* 0x000000060c0d7981 */ /* 0x000f22000c1e1100 */
[----:B------:R-:W-:Y:S02]  /*31d0*/  IADD3 R16, P4, P5, R18, UR8, R17 ;  /* 0x0000000812107c10 */ /* 0x000fe4000fd9e011 */
[C---:B------:R-:W-:Y:S02]  /*31e0*/  IADD3.X R15, PT, PT, R4.reuse, UR9, R15, P3, P2 ;  /* 0x00000009040f7c10 */ /* 0x040fe40009fe440f */
[----:B------:R-:W-:-:S03]  /*31f0*/  IADD3.X R17, PT, PT, R4, UR9, R23, P4, P5 ;  /* 0x0000000904117c10 */ /* 0x000fc6000a7ea417 */
        /* <DEDUP_REMOVED lines=10> */
.L_x_126:
[----:B------:R-:W-:-:S13]  /*32a0*/  ISETP.NE.AND P2, PT, R7, RZ, PT ;  /* 0x000000ff0700720c */ /* 0x000fda0003f45270 */
[----:B------:R-:W-:Y:S05]  /*32b0*/  @!P2 BRA `(.L_x_128) ;  /* 0x0000000c00e4a947 */ /* 0x000fea0003800000 */
[----:B------:R-:W-:Y:S01]  /*32c0*/  ISETP.NE.AND P2, PT, R6, RZ, PT ;  /* 0x000000ff0600720c */ /* 0x000fe20003f45270 */
[----:B------:R-:W-:-:S12]  /*32d0*/  @!P0 BRA `(.L_x_129) ;  /* 0x0000000400ac8947 */ /* 0x000fd80003800000 */
[----:B------:R-:W0:Y:S01]  /*32e0*/  LDC R18, c[0x0][0x390] ;  /* 0x0000e400ff127b82 */ /* 0x000e220000000800 */
[----:B------:R-:W-:Y:S01]  /*32f0*/  IMAD.MOV.U32 R12, RZ, RZ, RZ ;  /* 0x000000ffff0c7224 */ /* 0x000fe200078e00ff */
[----:B------:R-:W-:Y:S01]  /*3300*/  ISETP.GE.AND P4, PT, R9, RZ, PT ;  /* 0x000000ff0900720c */ /* 0x000fe20003f86270 */
[----:B------:R-:W1:Y:S01]  /*3310*/  LDCU UR5, c[0x0][0x388] ;  /* 0x00007100ff0577ac */ /* 0x000e620008000800 */
        /* <DEDUP_REMOVED lines=9> */
[----:B0-----:R-:W-:Y:S01]  /*33b0*/  VIADD R13, R15, 0xffffffe ;  /* 0x0ffffffe0f0d7836 */ /* 0x001fe20000000000 */
[----:B------:R-:W-:-:S06]  /*33c0*/  IABS R15, R9 ;  /* 0x00000009000f7213 */ /* 0x000fcc0000000000 */
[----:B------:R-:W0:Y:S02]  /*33d0*/  F2I.FTZ.U32.TRUNC.NTZ R13, R13 ;  /* 0x0000000d000d7305 */ /* 0x000e24000021f000 */
[----:B0-----:R-:W-:-:S04]  /*33e0*/  IMAD.MOV R17, RZ, RZ, -R13 ;  /* 0x000000ffff117224 */ /* 0x001fc800078e0a0d */
[----:B------:R-:W-:-:S04]  /*33f0*/  IMAD R17, R17, R16, RZ ;  /* 0x0000001011117224 */ /* 0x000fc800078e02ff */
        /* <DEDUP_REMOVED lines=15> */
[----:B------:R-:W-:-:S04]  /*34f0*/  IMAD.HI.U32 R12, R13, R17, R12 ;  /* 0x000000110d0c7227 */ /* 0x000fc800078e000c */
[----:B------:R-:W-:Y:S02]  /*3500*/  @!P3 IMAD.IADD R15, R15, 0x1, -R16 ;  /* 0x000000010f0fb824 */ /* 0x000fe400078e0a10 */
[----:B------:R-:W-:Y:S02]  /*3510*/  IMAD.MOV.U32 R17, RZ, RZ, R20 ;  /* 0x000000ffff117224 */ /* 0x000fe400078e0014 */
[----:B------:R-:W-:Y:S01]  /*3520*/  VIADD R20, R14, 0x1 ;  /* 0x000000010e147836 */ /* 0x000fe20000000000 */
[----:B------:R-:W-:Y:S01]  /*3530*/  ISETP.GT.U32.AND P3, PT, R16, R15, PT ;  /* 0x0000000f1000720c */ /* 0x000fe20003f64070 */
[----:B------:R-:W-:-:S03]  /*3540*/  IMAD.HI.U32 R13, R12, R17, RZ ;  /* 0x000000110c0d7227 */ /* 0x000fc600078e00ff */
[----:B------:R-:W-:Y:S01]  /*3550*/  IABS R21, R20 ;  /* 0x0000001400157213 */ /* 0x000fe20000000000 */
[----:B------:R-:W-:-:S04]  /*3560*/  IMAD.MOV R13, RZ, RZ, -R13 ;  /* 0x000000ffff0d7224 */ /* 0x000fc800078e0a0d */
[----:B------:R-:W-:Y:S01]  /*3570*/  IMAD R13, R10, R13, R17 ;  /* 0x0000000d0a0d7224 */ /* 0x000fe200078e0211 */
[----:B------:R-:W-:-:S03]  /*3580*/  IABS R17, R24 ;  /* 0x0000001800117213 */ /* 0x000fc60000000000 */
[----:B------:R-:W-:Y:S01]  /*3590*/  @!P3 IMAD.IADD R15, R15, 0x1, -R16 ;  /* 0x000000010f0fb824 */ /* 0x000fe200078e0a10 */
[----:B------:R-:W-:Y:S01]  /*35a0*/  ISETP.GT.U32.AND P3, PT, R10, R13, PT ;  /* 0x0000000d0a00720c */ /* 0x000fe20003f64070 */
[----:B------:R-:W-:-:S04]  /*35b0*/  IMAD.HI.U32 R16, R12, R21, RZ ;  /* 0x000000150c107227 */ /* 0x000fc800078e00ff */
[----:B------:R-:W-:Y:S02]  /*35c0*/  IMAD.MOV R25, RZ, RZ, -R16 ;  /* 0x000000ffff197224 */ /* 0x000fe400078e0a10 */
[----:B------:R-:W-:-:S04]  /*35d0*/  IMAD.HI.U32 R16, R12, R23, RZ ;  /* 0x000000170c107227 */ /* 0x000fc800078e00ff */
[----:B------:R-:W-:Y:S02]  /*35e0*/  IMAD.MOV R16, RZ, RZ, -R16 ;  /* 0x000000ffff107224 */ /* 0x000fe400078e0a10 */
[C---:B------:R-:W-:Y:S02]  /*35f0*/  IMAD R21, R10.reuse, R25, R21 ;  /* 0x000000190a157224 */ /* 0x040fe400078e0215 */
[----:B------:R-:W-:Y:S02]  /*3600*/  IMAD R23, R10, R16, R23 ;  /* 0x000000100a177224 */ /* 0x000fe400078e0217 */
[----:B------:R-:W-:Y:S01]  /*3610*/  IMAD.HI.U32 R12, R12, R17, RZ ;  /* 0x000000110c0c7227 */ /* 0x000fe200078e00ff */
[----:B------:R-:W-:-:S03]  /*3620*/  ISETP.GT.U32.AND P5, PT, R10, R21, PT ;  /* 0x000000150a00720c */ /* 0x000fc60003fa4070 */
[----:B------:R-:W-:Y:S01]  /*3630*/  @!P3 IMAD.IADD R13, R13, 0x1, -R10 ;  /* 0x000000010d0db824 */ /* 0x000fe200078e0a0a */
[C---:B------:R-:W-:Y:S01]  /*3640*/  ISETP.GT.U32.AND P3, PT, R10.reuse, R23, PT ;  /* 0x000000170a00720c */ /* 0x040fe20003f64070 */
[----:B------:R-:W-:Y:S02]  /*3650*/  IMAD.MOV R12, RZ, RZ, -R12 ;  /* 0x000000ffff0c7224 */ /* 0x000fe400078e0a0c */
[----:B------:R-:W-:Y:S01]  /*3660*/  @!P4 IMAD.MOV R15, RZ, RZ, -R15 ;  /* 0x000000ffff0fc224 */ /* 0x000fe200078e0a0f */
[C---:B------:R-:W-:Y:S01]  /*3670*/  ISETP.GT.U32.AND P4, PT, R10.reuse, R13, PT ;  /* 0x0000000d0a00720c */ /* 0x040fe20003f84070 */
[----:B------:R-:W-:Y:S01]  /*3680*/  IMAD R17, R10, R12, R17 ;  /* 0x0000000c0a117224 */ /* 0x000fe200078e0211 */
[----:B------:R-:W-:-:S03]  /*3690*/  @!P6 LOP3.LUT R15, RZ, R18, RZ, 0x33, !PT ;  /* 0x00000012ff0fe212 */ /* 0x000fc600078e33ff */
[--C-:B------:R-:W-:Y:S01]  /*36a0*/  @!P5 IMAD.IADD R21, R21, 0x1, -R10.reuse ;  /* 0x000000011515d824 */ /* 0x100fe200078e0a0a */
[----:B------:R-:W-:Y:S01]  /*36b0*/  ISETP.GT.U32.AND P6, PT, R10, R17, PT ;  /* 0x000000110a00720c */ /* 0x000fe20003fc4070 */
[----:B-1----:R-:W-:Y:S01]  /*36c0*/  IMAD R15, R15, UR5, RZ ;  /* 0x000000050f0f7c24 */ /* 0x002fe2000f8e02ff */
[----:B------:R-:W-:Y:S01]  /*36d0*/  ISETP.GE.AND P5, PT, R14, RZ, PT ;  /* 0x000000ff0e00720c */ /* 0x000fe20003fa6270 */
[----:B------:R-:W-:Y:S01]  /*36e0*/  @!P3 IMAD.IADD R23, R23, 0x1, -R10 ;  /* 0x000000011717b824 */ /* 0x000fe200078e0a0a */
[----:B------:R-:W-:-:S03]  /*36f0*/  ISETP.GT.U32.AND P3, PT, R10, R21, PT ;  /* 0x000000150a00720c */ /* 0x000fc60003f64070 */
[----:B------:R-:W-:Y:S01]  /*3700*/  @!P4 IMAD.IADD R13, R13, 0x1, -R10 ;  /* 0x000000010d0dc824 */ /* 0x000fe200078e0a0a */
[----:B------:R-:W-:-:S05]  /*3710*/  ISETP.GT.U32.AND P4, PT, R10, R23, PT ;  /* 0x000000170a00720c */ /* 0x000fca0003f84070 */
[--C-:B------:R-:W-:Y:S02]  /*3720*/  @!P6 IMAD.IADD R17, R17, 0x1, -R10.reuse ;  /* 0x000000011111e824 */ /* 0x100fe400078e0a0a */
[----:B------:R-:W-:Y:S01]  /*3730*/  @!P5 IMAD.MOV R13, RZ, RZ, -R13 ;  /* 0x000000ffff0dd224 */ /* 0x000fe200078e0a0d */
[----:B------:R-:W-:Y:S01]  /*3740*/  ISETP.GE.AND P5, PT, R20, RZ, PT ;  /* 0x000000ff1400720c */ /* 0x000fe20003fa6270 */
[--C-:B------:R-:W-:Y:S01]  /*3750*/  @!P3 IMAD.IADD R21, R21, 0x1, -R10.reuse ;  /* 0x000000011515b824 */ /* 0x100fe200078e0a0a */
[----:B------:R-:W-:Y:S02]  /*3760*/  ISETP.GT.U32.AND P6, PT, R10, R17, PT ;  /* 0x000000110a00720c */ /* 0x000fe40003fc4070 */
[----:B------:R-:W-:Y:S01]  /*3770*/  ISETP.GE.AND P3, PT, R22, RZ, PT ;  /* 0x000000ff1600720c */ /* 0x000fe20003f66270 */
[----:B------:R-:W-:Y:S01]  /*3780*/  @!P4 IMAD.IADD R23, R23, 0x1, -R10 ;  /* 0x000000011717c824 */ /* 0x000fe200078e0a0a */
[----:B------:R-:W-:-:S07]  /*3790*/  ISETP.GE.AND P4, PT, R24, RZ, PT ;  /* 0x000000ff1800720c */ /* 0x000fce0003f86270 */
[----:B------:R-:W-:Y:S02]  /*37a0*/  @!P5 IMAD.MOV R21, RZ, RZ, -R21 ;  /* 0x000000ffff15d224 */ /* 0x000fe400078e0a15 */
[----:B------:R-:W-:Y:S01]  /*37b0*/  @!P6 IMAD.IADD R17, R17, 0x1, -R10 ;  /* 0x000000011111e824 */ /* 0x000fe200078e0a0a */
[----:B------:R-:W-:Y:S01]  /*37c0*/  ISETP.NE.AND P6, PT, R4, RZ, PT ;  /* 0x000000ff0400720c */ /* 0x000fe20003fc5270 */
[----:B------:R-:W-:Y:S01]  /*37d0*/  @!P3 IMAD.MOV R23, RZ, RZ, -R23 ;  /* 0x000000ffff17b224 */ /* 0x000fe200078e0a17 */
[----:B------:R-:W-:Y:S01]  /*37e0*/  LOP3.LUT R4, RZ, R4, RZ, 0x33, !PT ;  /* 0x00000004ff047212 */ /* 0x000fe200078e33ff */
[----:B------:R-:W-:-:S03]  /*37f0*/  @!P4 IMAD.MOV R17, RZ, RZ, -R17 ;  /* 0x000000ffff11c224 */ /* 0x000fc600078e0a11 */
[C---:B------:R-:W-:Y:S02]  /*3800*/  SEL R13, R4.reuse, R13, !P6 ;  /* 0x0000000d040d7207 */ /* 0x040fe40007000000 */
[C---:B------:R-:W-:Y:S02]  /*3810*/  SEL R16, R4.reuse, R21, !P6 ;  /* 0x0000001504107207 */ /* 0x040fe40007000000 */
[C---:B------:R-:W-:Y:S02]  /*3820*/  SEL R14, R4.reuse, R23, !P6 ;  /* 0x00000017040e7207 */ /* 0x040fe40007000000 */
[----:B------:R-:W-:Y:S02]  /*3830*/  SEL R4, R4, R17, !P6 ;  /* 0x0000001104047207 */ /* 0x000fe40007000000 */
[----:B------:R-:W-:Y:S02]  /*3840*/  SHF.R.S32.HI R10, RZ, 0x1f, R13 ;  /* 0x0000001fff0a7819 */ /* 0x000fe4000001140d */
[----:B------:R-:W-:-:S02]  /*3850*/  SHF.R.S32.HI R23, RZ, 0x1f, R15 ;  /* 0x0000001fff177819 */ /* 0x000fc4000001140f */
[C---:B--2---:R-:W-:Y:S02]  /*3860*/  IADD3 R20, P5, P6, R15.reuse, UR8, R13 ;  /* 0x000000080f147c10 */ /* 0x044fe4000febe00d */
[--C-:B------:R-:W-:Y:S02]  /*3870*/  SHF.R.S32.HI R12, RZ, 0x1f, R16.reuse ;  /* 0x0000001fff0c7819 */ /* 0x100fe40000011410 */
[----:B------:R-:W-:Y:S02]  /*3880*/  IADD3 R16, P3, P4, R15, UR8, R16 ;  /* 0x000000080f107c10 */ /* 0x000fe4000fc7e010 */
[----:B------:R-:W-:Y:S02]  /*3890*/  SHF.R.S32.HI R13, RZ, 0x1f, R14 ;  /* 0x0000001fff0d7819 */ /* 0x000fe4000001140e */
[----:B------:R-:W-:Y:S02]  /*38a0*/  IADD3.X R21, PT, PT, R23, UR9, R10, P5, P6 ;  /* 0x0000000917157c10 */ /* 0x000fe4000afec40a */
[----:B------:R-:W-:-:S02]  /*38b0*/  IADD3 R14, P5, P6, R15, UR8, R14 ;  /* 0x000000080f0e7c10 */ /* 0x000fc4000febe00e */
[----:B------:R-:W-:Y:S01]  /*38c0*/  IADD3.X R17, PT, PT, R23, UR9, R12, P3, P4 ;  /* 0x0000000917117c10 */ /* 0x000fe20009fe840c */
[----:B------:R-:W2:Y:S01]  /*38d0*/  LDG.E.U8 R20, desc[UR6][R20.64] ;  /* 0x0000000614147981 */ /* 0x000ea2000c1e1100 */
[--C-:B------:R-:W-:Y:S02]  /*38e0*/  IADD3 R12, P3, P4, R15, UR8, R4.reuse ;  /* 0x000000080f0c7c10 */ /* 0x100fe4000fc7e004 */
[----:B------:R-:W-:Y:S01]  /*38f0*/  IADD3.X R15, PT, PT, R23, UR9, R13, P5, P6 ;  /* 0x00000009170f7c10 */ /* 0x000fe2000afec40d */
[----:B------:R-:W3:Y:S01]  /*3900*/  LDG.E.U8 R16, desc[UR6][R16.64] ;  /* 0x0000000610107981 */ /* 0x000ee2000c1e1100 */
[----:B------:R-:W-:-:S03]  /*3910*/  SHF.R.S32.HI R4, RZ, 0x1f, R4 ;  /* 0x0000001fff047819 */ /* 0x000fc60000011404 */
[----:B------:R-:W3:Y:S01]  /*3920*/  LDG.E.U8 R14, desc[UR6][R14.64] ;  /* 0x000000060e0e7981 */ /* 0x000ee2000c1e1100 */
[----:B------:R-:W-:-:S05]  /*3930*/  IADD3.X R13, PT, PT, R23, UR9, R4, P3, P4 ;  /* 0x00000009170d7c10 */ /* 0x000fca0009fe8404 */
[----:B------:R-:W4:Y:S01]  /*3940*/  LDG.E.U8 R12, desc[UR6][R12.64] ;  /* 0x000000060c0c7981 */ /* 0x000f22000c1e1100 */
[----:B------:R-:W-:Y:S02]  /*3950*/  VIADD R11, R11, 0x4 ;  /* 0x000000040b0b7836 */ /* 0x000fe40000000000 */
[----:B--2---:R-:W-:-:S05]  /*3960*/  IMAD.IADD R3, R3, 0x1, R20 ;  /* 0x0000000103037824 */ /* 0x004fca00078e0214 */
[----:B---3--:R-:W-:-:S05]  /*3970*/  IADD3 R3, PT, PT, R14, R3, R16 ;  /* 0x000000030e037210 */ /* 0x008fca0007ffe010 */
[----:B----4-:R-:W-:-:S07]  /*3980*/  IMAD.IADD R3, R3, 0x1, R12 ;  /* 0x0000000103037824 */ /* 0x010fce00078e020c */
.L_x_129:
[----:B------:R-:W-:Y:S05]  /*3990*/  @!P2 BRA `(.L_x_128) ;  /* 0x00000008002ca947 */ /* 0x000fea0003800000 */
[----:B------:R-:W0:Y:S01]  /*39a0*/  LDCU UR5, c[0x0][0x3b4] ;  /* 0x00007680ff0577ac */ /* 0x000e220008000800 */
[----:B------:R-:W-:Y:S01]  /*39b0*/  ISETP.NE.AND P2, PT, R6, 0x1, PT ;  /* 0x000000010600780c */ /* 0x000fe20003f45270 */
[----:B0-----:R-:W-:-:S12]  /*39c0*/  ULOP3.LUT UP1, URZ, UR5, 0x1, URZ, 0xc0, !UPT ;  /* 0x0000000105ff7892 */ /* 0x001fd8000f82c0ff */
[----:B------:R-:W-:Y:S05]  /*39d0*/  @!P2 BRA `(.L_x_130) ;  /* 0x000000040034a947 */ /* 0x000fea0003800000 */
[----:B------:R-:W0:Y:S01]  /*39e0*/  LDC R18, c[0x0][0x390] ;  /* 0x0000e400ff127b82 */ /* 0x000e220000000800 */
[----:B------:R-:W-:Y:S01]  /*39f0*/  IMAD.MOV.U32 R12, RZ, RZ, RZ ;  /* 0x000000ffff0c7224 */ /* 0x000fe200078e00ff */
[----:B------:R-:W-:Y:S01]  /*3a00*/  IABS R23, R9 ;  /* 0x0000000900177213 */ /* 0x000fe20000000000 */
[----:B------:R-:W1:Y:S01]  /*3a10*/  LDCU UR5, c[0x0][0x388] ;  /* 0x00007100ff0577ac */ /* 0x000e620008000800 */
[----:B------:R-:W-:Y:S01]  /*3a20*/  ISETP.GE.AND P6, PT, R9, RZ, PT ;  /* 0x000000ff0900720c */ /* 0x000fe20003fc6270 */
[----:B------:R-:W2:Y:S03]  /*3a30*/  LDCU.64 UR8, c[0x0][0x380] ;  /* 0x00007000ff0877ac */ /* 0x000ea60008000a00 */
[----:B------:R-:W3:Y:S01]  /*3a40*/  LDC R4, c[0x0][0x38c] ;  /* 0x0000e300ff047b82 */ /* 0x000ee20000000800 */
[----:B0-----:R-:W-:-:S04]  /*3a50*/  IABS R16, R18 ;  /* 0x0000001200107213 */ /* 0x001fc80000000000 */
[----:B------:R-:W0:Y:S01]  /*3a60*/  I2F.RP R20, R16 ;  /* 0x0000001000147306 */ /* 0x000e220000209400 */
[----:B---3--:R-:W-:-:S07]  /*3a70*/  IABS R10, R4 ;  /* 0x00000004000a7213 */ /* 0x008fce0000000000 */
[----:B------:R-:W3:Y:S08]  /*3a80*/  I2F.RP R17, R10 ;  /* 0x0000000a00117306 */ /* 0x000ef00000209400 */
[----:B0-----:R-:W0:Y:S08]  /*3a90*/  MUFU.RCP R20, R20 ;  /* 0x0000001400147308 */ /* 0x001e300000001000 */
[----:B---3--:R-:W3:Y:S01]  /*3aa0*/  MUFU.RCP R17, R17 ;  /* 0x0000001100117308 */ /* 0x008ee20000001000 */
[----:B0-----:R-:W-:-:S07]  /*3ab0*/  VIADD R13, R20, 0xffffffe ;  /* 0x0ffffffe140d7836 */ /* 0x001fce0000000000 */
[----:B------:R-:W0:Y:S01]  /*3ac0*/  F2I.FTZ.U32.TRUNC.NTZ R13, R13 ;  /* 0x0000000d000d7305 */ /* 0x000e22000021f000 */
[----:B---3--:R-:W-:-:S07]  /*3ad0*/  VIADD R14, R17, 0xffffffe ;  /* 0x0ffffffe110e7836 */ /* 0x008fce0000000000 */
[----:B------:R3:W4:Y:S01]  /*3ae0*/  F2I.FTZ.U32.TRUNC.NTZ R15, R14 ;  /* 0x0000000e000f7305 */ /* 0x000722000021f000 */
[----:B0-----:R-:W-:Y:S02]  /*3af0*/  IMAD.MOV R21, RZ, RZ, -R13 ;  /* 0x000000ffff157224 */ /* 0x001fe400078e0a0d */
[----:B---3--:R-:W-:Y:S02]  /*3b00*/  IMAD.MOV.U32 R14, RZ, RZ, RZ ;  /* 0x000000ffff0e7224 */ /* 0x008fe400078e00ff */
[----:B------:R-:W-:-:S04]  /*3b10*/  IMAD R21, R21, R16, RZ ;  /* 0x0000001015157224 */ /* 0x000fc800078e02ff */
[----:B------:R-:W-:-:S04]  /*3b20*/  IMAD.HI.U32 R22, R13, R21, R12 ;  /* 0x000000150d167227 */ /* 0x000fc800078e000c */
[----:B------:R-:W-:Y:S02]  /*3b30*/  IMAD.MOV.U32 R13, RZ, RZ, R23 ;  /* 0x000000ffff0d7224 */ /* 0x000fe400078e0017 */
[----:B------:R-:W-:Y:S02]  /*3b40*/  IMAD.IADD R12, R8, 0x1, R11 ;  /* 0x00000001080c7824 */ /* 0x000fe400078e020b */
[----:B----4-:R-:W-:Y:S02]  /*3b50*/  IMAD.MOV R17, RZ, RZ, -R15 ;  /* 0x000000ffff117224 */ /* 0x010fe400078e0a0f */
[----:B------:R-:W-:Y:S01]  /*3b60*/  IMAD.HI.U32 R22, R22, R13, RZ ;  /* 0x0000000d16167227 */ /* 0x000fe200078e00ff */
[----:B------:R-:W-:-:S03]  /*3b70*/  IABS R21, R12 ;  /* 0x0000000c00157213 */ /* 0x000fc60000000000 */
[----:B------:R-:W-:Y:S02]  /*3b80*/  IMAD R17, R17, R10, RZ ;  /* 0x0000000a11117224 */ /* 0x000fe400078e02ff */
[----:B------:R-:W-:Y:S02]  /*3b90*/  VIADD R20, R12, 0x1 ;  /* 0x000000010c147836 */ /* 0x000fe40000000000 */
[----:B------:R-:W-:Y:S02]  /*3ba0*/  IMAD.MOV R22, RZ, RZ, -R22 ;  /* 0x000000ffff167224 */ /* 0x000fe400078e0a16 */
[----:B------:R-:W-:Y:S01]  /*3bb0*/  IMAD.HI.U32 R14, R15, R17, R14 ;  /* 0x000000110f0e7227 */ /* 0x000fe200078e000e */
[----:B------:R-:W-:-:S03]  /*3bc0*/  IABS R23, R20 ;  /* 0x0000001400177213 */ /* 0x000fc60000000000 */
[----:B------:R-:W-:Y:S02]  /*3bd0*/  IMAD.MOV.U32 R15, RZ, RZ, R21 ;  /* 0x000000ffff0f7224 */ /* 0x000fe400078e0015 */
[----:B------:R-:W-:Y:S02]  /*3be0*/  IMAD R21, R16, R22, R13 ;  /* 0x0000001610157224 */ /* 0x000fe400078e020d */
[----:B------:R-:W-:Y:S02]  /*3bf0*/  IMAD.MOV.U32 R17, RZ, RZ, R23 ;  /* 0x000000ffff117224 */ /* 0x000fe400078e0017 */
[----:B------:R-:W-:Y:S01]  /*3c00*/  IMAD.HI.U32 R13, R14, R15, RZ ;  /* 0x0000000f0e0d7227 */ /* 0x000fe200078e00ff */
[----:B------:R-:W-:-:S03]  /*3c10*/  ISETP.GT.U32.AND P3, PT, R16, R21, PT ;  /* 0x000000151000720c */ /* 0x000fc60003f64070 */
[----:B------:R-:W-:-:S04]  /*3c20*/  IMAD.HI.U32 R14, R14, R17, RZ ;  /* 0x000000110e0e7227 */ /* 0x000fc800078e00ff */
[----:B------:R-:W-:Y:S02]  /*3c30*/  IMAD.MOV R13, RZ, RZ, -R13 ;  /* 0x000000ffff0d7224 */ /* 0x000fe400078e0a0d */
[----:B------:R-:W-:Y:S02]  /*3c40*/  IMAD.MOV R14, RZ, RZ, -R14 ;  /* 0x000000ffff0e7224 */ /* 0x000fe400078e0a0e */
[C---:B------:R-:W-:Y:S02]  /*3c50*/  IMAD R13, R10.reuse, R13, R15 ;  /* 0x0000000d0a0d7224 */ /* 0x040fe400078e020f */
[C---:B------:R-:W-:Y:S02]  /*3c60*/  IMAD R15, R10.reuse, R14, R17 ;  /* 0x0000000e0a0f7224 */ /* 0x040fe400078e0211 */
[----:B------:R-:W-:Y:S01]  /*3c70*/  @!P3 IMAD.IADD R21, R21, 0x1, -R16 ;  /* 0x000000011515b824 */ /* 0x000fe200078e0a10 */
[C---:B------:R-:W-:Y:S02]  /*3c80*/  ISETP.GT.U32.AND P2, PT, R10.reuse, R13, PT ;  /* 0x0000000d0a00720c */ /* 0x040fe40003f44070 */
[----:B------:R-:W-:-:S02]  /*3c90*/  ISETP.GT.U32.AND P3, PT, R10, R15, PT ;  /* 0x0000000f0a00720c */ /* 0x000fc40003f64070 */
[----:B------:R-:W-:-:S09]  /*3ca0*/  ISETP.GT.U32.AND P4, PT, R16, R21, PT ;  /* 0x000000151000720c */ /* 0x000fd20003f84070 */
[--C-:B------:R-:W-:Y:S01]  /*3cb0*/  @!P2 IMAD.IADD R13, R13, 0x1, -R10.reuse ;  /* 0x000000010d0da824 */ /* 0x100fe200078e0a0a */
[----:B------:R-:W-:Y:S01]  /*3cc0*/  ISETP.GE.AND P2, PT, R12, RZ, PT ;  /* 0x000000ff0c00720c */ /* 0x000fe20003f46270 */
[----:B------:R-:W-:Y:S02]  /*3cd0*/  @!P3 IMAD.IADD R15, R15, 0x1, -R10 ;  /* 0x000000010f0fb824 */ /* 0x000fe400078e0a0a */
[----:B------:R-:W-:Y:S01]  /*3ce0*/  @!P4 IMAD.IADD R21, R21, 0x1, -R16 ;  /* 0x000000011515c824 */ /* 0x000fe200078e0a10 */
[----:B------:R-:W-:Y:S02]  /*3cf0*/  ISETP.GT.U32.AND P5, PT, R10, R13, PT ;  /* 0x0000000d0a00720c */ /* 0x000fe40003fa4070 */
[----:B------:R-:W-:Y:S01]  /*3d00*/  ISETP.NE.AND P4, PT, R18, RZ, PT ;  /* 0x000000ff1200720c */ /* 0x000fe20003f85270 */
[----:B------:R-:W-:Y:S01]  /*3d10*/  IMAD.MOV.U32 R14, RZ, RZ, R21 ;  /* 0x000000ffff0e7224 */ /* 0x000fe200078e0015 */
[----:B------:R-:W-:-:S03]  /*3d20*/  ISETP.GT.U32.AND P3, PT, R10, R15, PT ;  /* 0x0000000f0a00720c */ /* 0x000fc60003f64070 */
[----:B------:R-:W-:Y:S01]  /*3d30*/  @!P6 IMAD.MOV R14, RZ, RZ, -R14 ;  /* 0x000000ffff0ee224 */ /* 0x000fe200078e0a0e */
[----:B------:R-:W-:-:S05]  /*3d40*/  ISETP.GE.AND P6, PT, R20, RZ, PT ;  /* 0x000000ff1400720c */ /* 0x000fca0003fc6270 */
[--C-:B------:R-:W-:Y:S02]  /*3d50*/  @!P5 IMAD.IADD R13, R13, 0x1, -R10.reuse ;  /* 0x000000010d0dd824 */ /* 0x100fe400078e0a0a */
[----:B------:R-:W-:Y:S02]  /*3d60*/  @!P4 LOP3.LUT R14, RZ, R18, RZ, 0x33, !PT ;  /* 0x00000012ff0ec212 */ /* 0x000fe400078e33ff */
[----:B------:R-:W-:Y:S01]  /*3d70*/  @!P3 IMAD.IADD R15, R15, 0x1, -R10 ;  /* 0x000000010f0fb824 */ /* 0x000fe200078e0a0a */
[----:B------:R-:W-:Y:S01]  /*3d80*/  ISETP.NE.AND P3, PT, R4, RZ, PT ;  /* 0x000000ff0400720c */ /* 0x000fe20003f65270 */
[----:B------:R-:W-:Y:S01]  /*3d90*/  @!P2 IMAD.MOV R13, RZ, RZ, -R13 ;  /* 0x000000ffff0da224 */ /* 0x000fe200078e0a0d */
[----:B------:R-:W-:Y:S01]  /*3da0*/  LOP3.LUT R4, RZ, R4, RZ, 0x33, !PT ;  /* 0x00000004ff047212 */ /* 0x000fe200078e33ff */
[----:B------:R-:W-:Y:S02]  /*3db0*/  @!P6 IMAD.MOV R15, RZ, RZ, -R15 ;  /* 0x000000ffff0fe224 */ /* 0x000fe400078e0a0f */
[----:B-1----:R-:W-:Y:S01]  /*3dc0*/  IMAD R12, R14, UR5, RZ ;  /* 0x000000050e0c7c24 */ /* 0x002fe2000f8e02ff */
[----:B------:R-:W-:-:S02]  /*3dd0*/  SEL R13, R4, R13, !P3 ;  /* 0x0000000d040d7207 */ /* 0x000fc40005800000 */
[----:B------:R-:W-:Y:S02]  /*3de0*/  SEL R15, R4, R15, !P3 ;  /* 0x0000000f040f7207 */ /* 0x000fe40005800000 */
[--C-:B------:R-:W-:Y:S02]  /*3df0*/  SHF.R.S32.HI R4, RZ, 0x1f, R13.reuse ;  /* 0x0000001fff047819 */ /* 0x100fe4000001140d */
[----:B------:R-:W-:Y:S02]  /*3e00*/  SHF.R.S32.HI R17, RZ, 0x1f, R12 ;  /* 0x0000001fff117819 */ /* 0x000fe4000001140c */
[C---:B--2---:R-:W-:Y:S02]  /*3e10*/  IADD3 R14, P2, P3, R12.reuse, UR8, R13 ;  /* 0x000000080c0e7c10 */ /* 0x044fe4000fb5e00d */
[--C-:B------:R-:W-:Y:S02]  /*3e20*/  IADD3 R12, P4, P5, R12, UR8, R15.reuse ;  /* 0x000000080c0c7c10 */ /* 0x100fe4000fd9e00f */
[----:B------:R-:W-:-:S02]  /*3e30*/  SHF.R.S32.HI R10, RZ, 0x1f, R15 ;  /* 0x0000001fff0a7819 */ /* 0x000fc4000001140f */
[C---:B------:R-:W-:Y:S02]  /*3e40*/  IADD3.X R15, PT, PT, R17.reuse, UR9, R4, P2, P3 ;  /* 0x00000009110f7c10 */ /* 0x040fe400097e6404 */
[----:B------:R-:W-:-:S03]  /*3e50*/  IADD3.X R13, PT, PT, R17, UR9, R10, P4, P5 ;  /* 0x00000009110d7c10 */ /* 0x000fc6000a7ea40a */
[----:B------:R-:W2:Y:S04]  /*3e60*/  LDG.E.U8 R14, desc[UR6][R14.64] ;  /* 0x000000060e0e7981 */ /* 0x000ea8000c1e1100 */
[----:B------:R-:W3:Y:S01]  /*3e70*/  LDG.E.U8 R12, desc[UR6][R12.64] ;  /* 0x000000060c0c7981 */ /* 0x000ee2000c1e1100 */
[----:B------:R-:W-:Y:S02]  /*3e80*/  VIADD R11, R11, 0x2 ;  /* 0x000000020b0b7836 */ /* 0x000fe40000000000 */
[----:B--2---:R-:W-:-:S04]  /*3e90*/  IMAD.IADD R3, R3, 0x1, R14 ;  /* 0x0000000103037824 */ /* 0x004fc800078e020e */
[----:B---3--:R-:W-:-:S07]  /*3ea0*/  IMAD.IADD R3, R3, 0x1, R12 ;  /* 0x0000000103037824 */ /* 0x008fce00078e020c */
.L_x_130:
[----:B------:R-:W-:Y:S05]  /*3eb0*/  BRA.U !UP1, `(.L_x_128) ;  /* 0x0000000109e47547 */ /* 0x000fea000b800000 */
[----:B------:R-:W0:Y:S01]  /*3ec0*/  LDC R17, c[0x0][0x390] ;  /* 0x0000e400ff117b82 */ /* 0x000e220000000800 */
[----:B------:R-:W-:Y:S01]  /*3ed0*/  IMAD.IADD R11, R8, 0x1, R11 ;  /* 0x00000001080b7824 */ /* 0x000fe200078e020b */
[----:B------:R-:W1:Y:S01]  /*3ee0*/  LDCU UR5, c[0x0][0x388] ;  /* 0x00007100ff0577ac */ /* 0x000e620008000800 */
[----:B------:R-:W2:Y:S05]  /*3ef0*/  LDCU.64 UR8, c[0x0][0x380] ;  /* 0x00007000ff0877ac */ /* 0x000eaa0008000a00 */
[----:B------:R-:W3:Y:S01]  /*3f00*/  LDC R18, c[0x0][0x38c] ;  /* 0x0000e300ff127b82 */ /* 0x000ee20000000800 */
[----:B0-----:R-:W-:-:S04]  /*3f10*/  IABS R10, R17 ;  /* 0x00000011000a7213 */ /* 0x001fc80000000000 */
[----:B------:R-:W0:Y:S01]  /*3f20*/  I2F.RP R20, R10 ;  /* 0x0000000a00147306 */ /* 0x000e220000209400 */
[----:B---3--:R-:W-:-:S07]  /*3f30*/  IABS R4, R18 ;  /* 0x0000001200047213 */ /* 0x008fce0000000000 */
[----:B------:R-:W3:Y:S08]  /*3f40*/  I2F.RP R16, R4 ;  /* 0x0000000400107306 */ /* 0x000ef00000209400 */
[----:B0-----:R-:W0:Y:S08]  /*3f50*/  MUFU.RCP R20, R20 ;  /* 0x0000001400147308 */ /* 0x001e300000001000 */
[----:B---3--:R-:W3:Y:S01]  /*3f60*/  MUFU.RCP R16, R16 ;  /* 0x0000001000107308 */ /* 0x008ee20000001000 */
[----:B0-----:R-:W-:Y:S01]  /*3f70*/  VIADD R14, R20, 0xffffffe ;  /* 0x0ffffffe140e7836 */ /* 0x001fe20000000000 */
[----:B------:R-:W-:-:S06]  /*3f80*/  IABS R20, R9 ;  /* 0x0000000900147213 */ /* 0x000fcc0000000000 */
[----:B------:R0:W4:Y:S01]  /*3f90*/  F2I.FTZ.U32.TRUNC.NTZ R15, R14 ;  /* 0x0000000e000f7305 */ /* 0x000122000021f000 */
[----:B---3--:R-:W-:Y:S01]  /*3fa0*/  VIADD R12, R16, 0xffffffe ;  /* 0x0ffffffe100c7836 */ /* 0x008fe20000000000 */
[----:B------:R-:W-:-:S06]  /*3fb0*/  IABS R16, R11 ;  /* 0x0000000b00107213 */ /* 0x000fcc0000000000 */
[----:B------:R3:W5:Y:S01]  /*3fc0*/  F2I.FTZ.U32.TRUNC.NTZ R13, R12 ;  /* 0x0000000c000d7305 */ /* 0x000762000021f000 */
[----:B0-----:R-:W-:Y:S02]  /*3fd0*/  IMAD.MOV.U32 R14, RZ, RZ, RZ ;  /* 0x000000ffff0e7224 */ /* 0x001fe400078e00ff */
[----:B----4-:R-:W-:Y:S02]  /*3fe0*/  IMAD.MOV R21, RZ, RZ, -R15 ;  /* 0x000000ffff157224 */ /* 0x010fe400078e0a0f */
[----:B---3--:R-:W-:Y:S02]  /*3ff0*/  IMAD.MOV.U32 R12, RZ, RZ, RZ ;  /* 0x000000ffff0c7224 */ /* 0x008fe400078e00ff */
[----:B------:R-:W-:Y:S02]  /*4000*/  IMAD R21, R21, R10, RZ ;  /* 0x0000000a15157224 */ /* 0x000fe400078e02ff */
[----:B-----5:R-:W-:Y:S02]  /*4010*/  IMAD.MOV R23, RZ, RZ, -R13 ;  /* 0x000000ffff177224 */ /* 0x020fe400078e0a0d */
[----:B------:R-:W-:-:S04]  /*4020*/  IMAD.HI.U32 R21, R15, R21, R14 ;  /* 0x000000150f157227 */ /* 0x000fc800078e000e */
[----:B------:R-:W-:Y:S02]  /*4030*/  IMAD R15, R23, R4, RZ ;  /* 0x00000004170f7224 */ /* 0x000fe400078e02ff */
[----:B------:R-:W-:Y:S02]  /*4040*/  IMAD.MOV.U32 R14, RZ, RZ, R20 ;  /* 0x000000ffff0e7224 */ /* 0x000fe400078e0014 */
[----:B------:R-:W-:-:S04]  /*4050*/  IMAD.HI.U32 R12, R13, R15, R12 ;  /* 0x0000000f0d0c7227 */ /* 0x000fc800078e000c */
[----:B------:R-:W-:-:S04]  /*4060*/  IMAD.HI.U32 R21, R21, R14, RZ ;  /* 0x0000000e15157227 */ /* 0x000fc800078e00ff */
[----:B------:R-:W-:Y:S02]  /*4070*/  IMAD.MOV.U32 R13, RZ, RZ, R16 ;  /* 0x000000ffff0d7224 */ /* 0x000fe400078e0010 */
[----:B------:R-:W-:Y:S02]  /*4080*/  IMAD.MOV R21, RZ, RZ, -R21 ;  /* 0x000000ffff157224 */ /* 0x000fe400078e0a15 */
[----:B------:R-:W-:-:S04]  /*4090*/  IMAD.HI.U32 R12, R12, R13, RZ ;  /* 0x0000000d0c0c7227 */ /* 0x000fc800078e00ff */
[----:B------:R-:W-:Y:S02]  /*40a0*/  IMAD R21, R10, R21, R14 ;  /* 0x000000150a157224 */ /* 0x000fe400078e020e */
[----:B------:R-:W-:-:S03]  /*40b0*/  IMAD.MOV R12, RZ, RZ, -R12 ;  /* 0x000000ffff0c7224 */ /* 0x000fc600078e0a0c */
[----:B------:R-:W-:Y:S01]  /*40c0*/  ISETP.GT.U32.AND P3, PT, R10, R21, PT ;  /* 0x000000150a00720c */ /* 0x000fe20003f64070 */
[----:B------:R-:W-:-:S05]  /*40d0*/  IMAD R13, R4, R12, R13 ;  /* 0x0000000c040d7224 */ /* 0x000fca00078e020d */
[----:B------:R-:W-:-:S07]  /*40e0*/  ISETP.GT.U32.AND P2, PT, R4, R13, PT ;  /* 0x0000000d0400720c */ /* 0x000fce0003f44070 */
[----:B------:R-:W-:Y:S01]  /*40f0*/  @!P3 IMAD.IADD R21, R21, 0x1, -R10 ;  /* 0x000000011515b824 */ /* 0x000fe200078e0a0a */
[----:B------:R-:W-:-:S04]  /*4100*/  ISETP.GE.AND P3, PT, R11, RZ, PT ;  /* 0x000000ff0b00720c */ /* 0x000fc80003f66270 */
[----:B------:R-:W-:Y:S01]  /*4110*/  ISETP.GT.U32.AND P5, PT, R10, R21, PT ;  /* 0x000000150a00720c */ /* 0x000fe20003fa4070 */
[----:B------:R-:W-:Y:S01]  /*4120*/  @!P2 IMAD.IADD R13, R13, 0x1, -R4 ;  /* 0x000000010d0da824 */ /* 0x000fe200078e0a04 */
[----:B------:R-:W-:-:S04]  /*4130*/  ISETP.GE.AND P2, PT, R9, RZ, PT ;  /* 0x000000ff0900720c */ /* 0x000fc80003f46270 */
[----:B------:R-:W-:-:S07]  /*4140*/  ISETP.GT.U32.AND P4, PT, R4, R13, PT ;  /* 0x0000000d0400720c */ /* 0x000fce0003f84070 */
[----:B------:R-:W-:Y:S01]  /*4150*/  @!P5 IMAD.IADD R21, R21, 0x1, -R10 ;  /* 0x000000011515d824 */ /* 0x000fe200078e0a0a */
[----:B------:R-:W-:-:S05]  /*4160*/  ISETP.NE.AND P5, PT, R17, RZ, PT ;  /* 0x000000ff1100720c */ /* 0x000fca0003fa5270 */
[----:B------:R-:W-:Y:S01]  /*4170*/  @!P4 IMAD.IADD R13, R13, 0x1, -R4 ;  /* 0x000000010d0dc824 */ /* 0x000fe200078e0a04 */
[----:B------:R-:W-:Y:S01]  /*4180*/  ISETP.NE.AND P4, PT, R18, RZ, PT ;  /* 0x000000ff1200720c */ /* 0x000fe20003f85270 */
[----:B------:R-:W-:Y:S02]  /*4190*/  IMAD.MOV.U32 R4, RZ, RZ, R21 ;  /* 0x000000ffff047224 */ /* 0x000fe400078e0015 */
[----:B------:R-:W-:Y:S02]  /*41a0*/  @!P3 IMAD.MOV R13, RZ, RZ, -R13 ;  /* 0x000000ffff0db224 */ /* 0x000fe400078e0a0d */
[----:B------:R-:W-:Y:S02]  /*41b0*/  @!P2 IMAD.MOV R4, RZ, RZ, -R4 ;  /* 0x000000ffff04a224 */ /* 0x000fe400078e0a04 */
[----:B------:R-:W-:-:S05]  /*41c0*/  @!P5 LOP3.LUT R4, RZ, R17, RZ, 0x33, !PT ;  /* 0x00000011ff04d212 */ /* 0x000fca00078e33ff */
[----:B-1----:R-:W-:Y:S01]  /*41d0*/  IMAD R4, R4, UR5, RZ ;  /* 0x0000000504047c24 */ /* 0x002fe2000f8e02ff */
[----:B------:R-:W-:-:S04]  /*41e0*/  @!P4 LOP3.LUT R13, RZ, R18, RZ, 0x33, !PT ;  /* 0x00000012ff0dc212 */ /* 0x000fc800078e33ff */
[--C-:B--2---:R-:W-:Y:S02]  /*41f0*/  IADD3 R10, P2, P3, R4, UR8, R13.reuse ;  /* 0x00000008040a7c10 */ /* 0x104fe4000fb5e00d */
[----:B------:R-:W-:Y:S02]  /*4200*/  SHF.R.S32.HI R9, RZ, 0x1f, R13 ;  /* 0x0000001fff097819 */ /* 0x000fe4000001140d */
[----:B------:R-:W-:-:S04]  /*4210*/  SHF.R.S32.HI R4, RZ, 0x1f, R4 ;  /* 0x0000001fff047819 */ /* 0x000fc80000011404 */
[----:B------:R-:W-:-:S05]  /*4220*/  IADD3.X R11, PT, PT, R4, UR9, R9, P2, P3 ;  /* 0x00000009040b7c10 */ /* 0x000fca00097e6409 */
[----:B------:R-:W2:Y:S02]  /*4230*/  LDG.E.U8 R10, desc[UR6][R10.64] ;  /* 0x000000060a0a7981 */ /* 0x000ea4000c1e1100 */
[----:B--2---:R-:W-:-:S07]  /*4240*/  IMAD.IADD R3, R3, 0x1, R10 ;  /* 0x0000000103037824 */ /* 0x004fce00078e020a */
.L_x_128:
[----:B------:R-:W-:Y:S05]  /*4250*/  BRA.U UP0, `(.L_x_131) ;  /* 0xffffffe100f87547 */ /* 0x000fea000b83ffff */
.L_x_110:
[----:B------:R-:W1:Y:S01]  /*4260*/  LDC R2, c[0x0][0x3b8] ;  /* 0x0000ee00ff027b82 */ /* 0x000e620000000800 */
[----:B------:R-:W-:-:S07]  /*4270*/  IMAD.MOV.U32 R4, RZ, RZ, R3 ;  /* 0x000000ffff047224 */ /* 0x000fce00078e0003 */
[----:B------:R-:W1:Y:S02]  /*4280*/  LDC R5, c[0x0][0x3b4] ;  /* 0x0000ed00ff057b82 */ /* 0x000e640000000800 */
[----:B-1----:R-:W-:-:S07]  /*4290*/  IMAD R3, R2, R5, RZ ;  /* 0x0000000502037224 */ /* 0x002fce00078e02ff */
.L_x_104:
[----:B------:R-:W-:Y:S02]  /*42a0*/  ISETP.GE.AND P0, PT, R3, 0x1, PT ;  /* 0x000000010300780c */ /* 0x000fe40003f06270 */
[----:B------:R-:W-:-:S11]  /*42b0*/  PRMT R5, RZ, 0x7610, R5 ;  /* 0x00007610ff057816 */ /* 0x000fd60000000005 */
[----:B------:R-:W-:Y:S05]  /*42c0*/  @!P0 BRA `(.L_x_132) ;  /* 0x0000000000688947 */ /* 0x000fea0003800000 */
[-C--:B------:R-:W-:Y:S02]  /*42d0*/  IABS R5, R3.reuse ;  /* 0x0000000300057213 */ /* 0x080fe40000000000 */
[----:B------:R-:W-:Y:S02]  /*42e0*/  IABS R10, R4 ;  /* 0x00000004000a7213 */ /* 0x000fe40000000000 */
[----:B------:R-:W1:Y:S01]  /*42f0*/  I2F.RP R2, R5 ;  /* 0x0000000500027306 */ /* 0x000e620000209400 */
[-C--:B0-----:R-:W-:Y:S02]  /*4300*/  IABS R11, R3.reuse ;  /* 0x00000003000b7213 */ /* 0x081fe40000000000 */
[----:B------:R-:W-:-:S04]  /*4310*/  LOP3.LUT R4, R4, R3, RZ, 0x3c, !PT ;  /* 0x0000000304047212 */ /* 0x000fc800078e3cff */
[----:B------:R-:W-:Y:S01]  /*4320*/  ISETP.GE.AND P2, PT, R4, RZ, PT ;  /* 0x000000ff0400720c */ /* 0x000fe20003f46270 */
[----:B-1----:R-:W0:Y:S02]  /*4330*/  MUFU.RCP R2, R2 ;  /* 0x0000000200027308 */ /* 0x002e240000001000 */
[----:B0-----:R-:W-:Y:S02]  /*4340*/  VIADD R6, R2, 0xffffffe ;  /* 0x0ffffffe02067836 */ /* 0x001fe40000000000 */
[----:B------:R-:W-:-:S04]  /*4350*/  IMAD.MOV R2, RZ, RZ, -R11 ;  /* 0x000000ffff027224 */ /* 0x000fc800078e0a0b */
[----:B------:R0:W1:Y:S02]  /*4360*/  F2I.FTZ.U32.TRUNC.NTZ R7, R6 ;  /* 0x0000000600077305 */ /* 0x000064000021f000 */
[----:B0-----:R-:W-:Y:S02]  /*4370*/  IMAD.MOV.U32 R6, RZ, RZ, RZ ;  /* 0x000000ffff067224 */ /* 0x001fe400078e00ff */
[----:B-1----:R-:W-:-:S04]  /*4380*/  IMAD.MOV R8, RZ, RZ, -R7 ;  /* 0x000000ffff087224 */ /* 0x002fc800078e0a07 */
        /* <DEDUP_REMOVED lines=14> */
.L_x_132:
[----:B------:R-:W1:Y:S01]  /*4470*/  LDCU.64 UR4, c[0x0][0x3a0] ;  /* 0x00007400ff0477ac */ /* 0x000e620008000a00 */
[--C-:B------:R-:W-:Y:S02]  /*4480*/  SHF.R.S32.HI R3, RZ, 0x1f, R19.reuse ;  /* 0x0000001fff037819 */ /* 0x100fe40000011413 */
[----:B------:R-:W-:Y:S02]  /*4490*/  SHF.R.S32.HI R4, RZ, 0x1f, R0 ;  /* 0x0000001fff047819 */ /* 0x000fe40000011400 */
[----:B-1----:R-:W-:-:S04]  /*44a0*/  IADD3 R2, P0, P1, R0, UR4, R19 ;  /* 0x0000000400027c10 */ /* 0x002fc8000f91e013 */
[----:B------:R-:W-:-:S05]  /*44b0*/  IADD3.X R3, PT, PT, R4, UR5, R3, P0, P1 ;  /* 0x0000000504037c10 */ /* 0x000fca00087e2403 */
[----:B------:R-:W-:Y:S01]  /*44c0*/  STG.E.U8 desc[UR6][R2.64], R5 ;  /* 0x0000000502007986 */ /* 0x000fe2000c101106 */
[----:B------:R-:W-:Y:S05]  /*44d0*/  EXIT ;  /* 0x000000000000794d */ /* 0x000fea0003800000 */
.L_x_133:
        /* <DEDUP_REMOVED lines=10> */
.L_x_162:


//--------------------- .nv.shared.reserved.0     --------------------------
	.section	.nv.shared.reserved.0,"aw",@nobits
	.weak		__nv_reservedSMEM_offset_0_alias
	.size		__nv_reservedSMEM_offset_0_alias, 0, 64
	.other		__nv_reservedSMEM_offset_0_alias,@"STO_CUDA_RESERVED_SHARED STV_DEFAULT"
__nv_reservedSMEM_offset_0_alias:
	.zero		0
	.zero		64


//--------------------- .nv.constant0._Z34nppiFilterBoxBorder_32f_C1R_kernelPKfi8NppiSize9NppiPointPfiS1_S1_S2_14NppiBorderType --------------------------
	.section	.nv.constant0._Z34nppiFilterBoxBorder_32f_C1R_kernelPKfi8NppiSize9NppiPointPfiS1_S1_S2_14NppiBorderType,"a",@progbits
	.sectionflags	@""
	.align	4
.nv.constant0._Z34nppiFilterBoxBorder_32f_C1R_kernelPKfi8NppiSize9NppiPointPfiS1_S1_S2_14NppiBorderType:
	.zero		968


//--------------------- .nv.constant0._Z34nppiFilterBoxBorder_16s_C1R_kernelPKsi8NppiSize9NppiPointPsiS1_S1_S2_14NppiBorderType --------------------------
	.section	.nv.constant0._Z34nppiFilterBoxBorder_16s_C1R_kernelPKsi8NppiSize9NppiPointPsiS1_S1_S2_14NppiBorderType,"a",@progbits
	.sectionflags	@""
	.align	4
.nv.constant0._Z34nppiFilterBoxBorder_16s_C1R_kernelPKsi8NppiSize9NppiPointPsiS1_S1_S2_14NppiBorderType:
	.zero		968


//--------------------- .nv.constant0._Z33nppiFilterBoxBorder_8u_C3R_kernelPKhi8NppiSize9NppiPointPhiS1_S1_S2_14NppiBorderType --------------------------
	.section	.nv.constant0._Z33nppiFilterBoxBorder_8u_C3R_kernelPKhi8NppiSize9NppiPointPhiS1_S1_S2_14NppiBorderType,"a",@progbits
	.sectionflags	@""
	.align	4
.nv.constant0._Z33nppiFilterBoxBorder_8u_C3R_kernelPKhi8NppiSize9NppiPointPhiS1_S1_S2_14NppiBorderType:
	.zero		968


//--------------------- .nv.constant0._Z33nppiFilterBoxBorder_8u_C1R_kernelPKhi8NppiSize9NppiPointPhiS1_S1_S2_14NppiBorderType --------------------------
	.section	.nv.constant0._Z33nppiFilterBoxBorder_8u_C1R_kernelPKhi8NppiSize9NppiPointPhiS1_S1_S2_14NppiBorderType,"a",@progbits
	.sectionflags	@""
	.align	4
.nv.constant0._Z33nppiFilterBoxBorder_8u_C1R_kernelPKhi8NppiSize9NppiPointPhiS1_S1_S2_14NppiBorderType:
	.zero		968


//--------------------- SYMBOLS --------------------------

	.type		.nv.reservedSmem.offset0,@object
	.size		.nv.reservedSmem.offset0,0x4
